//
// Generated by NVIDIA NVVM Compiler
//
// Compiler Build ID: CL-36424714
// Cuda compilation tools, release 13.0, V13.0.88
// Based on NVVM 20.0.0
//

.version 9.0
.target sm_100
.address_size 64

	// .globl	_Z17mark_unique_edgesPKjS0_Pbm
// _ZZN3cub18CUB_300001_SM_10006detail10radix_sort31DeviceRadixSortSingleTileKernelINS1_5radix10policy_hubIjjjE10Policy1000ELNS0_9SortOrderE0EjjjNS1_21identity_decomposer_tEEEvPKT1_PSA_PKT2_PSE_T3_iiT4_E12temp_storage has been demoted
// _ZZN3cub18CUB_300001_SM_10006detail10radix_sort30DeviceRadixSortHistogramKernelINS1_5radix10policy_hubIjjjE10Policy1000ELNS0_9SortOrderE0EjjNS1_21identity_decomposer_tEEEvPT2_PKT1_SA_iiT3_E12temp_storage has been demoted
// _ZZN3cub18CUB_300001_SM_10006detail10radix_sort33DeviceRadixSortExclusiveSumKernelINS1_5radix10policy_hubIjjjE10Policy1000EjEEvPT0_E12temp_storage has been demoted
// _ZZN3cub18CUB_300001_SM_10006detail10radix_sort29DeviceRadixSortOnesweepKernelINS1_5radix10policy_hubIjjjE10Policy1000ELNS0_9SortOrderE0EjjjiiNS1_21identity_decomposer_tEEEvPT5_SB_PT3_PKSC_PT1_PKSG_PT2_PKSK_T4_iiT6_E1s has been demoted
// _ZZN3cub18CUB_300001_SM_10006detail6select23DeviceSelectSweepKernelINS2_10policy_hubIjbiLb0ELNS0_10SelectImplE1EE10Policy1000EPjPbS8_S8_NS0_13ScanTileStateIiLb1EEENS0_8NullTypeESC_iNS2_19streaming_context_tIlLb1EEELS5_1EEEvT0_T1_T2_T3_T4_T5_T6_T7_iT8_NS1_7vsmem_tEE19static_temp_storage has been demoted
.global .align 1 .b8 _ZN34_INTERNAL_34934553_4_k_cu_9a5218eb4cuda3std3__45__cpo5beginE[1];
.global .align 1 .b8 _ZN34_INTERNAL_34934553_4_k_cu_9a5218eb4cuda3std3__45__cpo3endE[1];
.global .align 1 .b8 _ZN34_INTERNAL_34934553_4_k_cu_9a5218eb4cuda3std3__45__cpo6cbeginE[1];
.global .align 1 .b8 _ZN34_INTERNAL_34934553_4_k_cu_9a5218eb4cuda3std3__45__cpo4cendE[1];
.global .align 1 .b8 _ZN34_INTERNAL_34934553_4_k_cu_9a5218eb4cuda3std3__45__cpo6rbeginE[1];
.global .align 1 .b8 _ZN34_INTERNAL_34934553_4_k_cu_9a5218eb4cuda3std3__45__cpo4rendE[1];
.global .align 1 .b8 _ZN34_INTERNAL_34934553_4_k_cu_9a5218eb4cuda3std3__45__cpo7crbeginE[1];
.global .align 1 .b8 _ZN34_INTERNAL_34934553_4_k_cu_9a5218eb4cuda3std3__45__cpo5crendE[1];
.global .align 1 .b8 _ZN34_INTERNAL_34934553_4_k_cu_9a5218eb4cuda3std3__436_GLOBAL__N__34934553_4_k_cu_9a5218eb6ignoreE[1];
.global .align 1 .b8 _ZN34_INTERNAL_34934553_4_k_cu_9a5218eb4cuda3std3__419piecewise_constructE[1];
.global .align 1 .b8 _ZN34_INTERNAL_34934553_4_k_cu_9a5218eb4cuda3std3__48in_placeE[1];
.global .align 1 .b8 _ZN34_INTERNAL_34934553_4_k_cu_9a5218eb4cuda3std3__420unreachable_sentinelE[1];
.global .align 1 .b8 _ZN34_INTERNAL_34934553_4_k_cu_9a5218eb4cuda3std3__47nulloptE[1];
.global .align 1 .b8 _ZN34_INTERNAL_34934553_4_k_cu_9a5218eb4cuda3std3__48unexpectE[1];
.global .align 1 .b8 _ZN34_INTERNAL_34934553_4_k_cu_9a5218eb4cuda3std6ranges3__45__cpo4swapE[1];
.global .align 1 .b8 _ZN34_INTERNAL_34934553_4_k_cu_9a5218eb4cuda3std6ranges3__45__cpo9iter_moveE[1];
.global .align 1 .b8 _ZN34_INTERNAL_34934553_4_k_cu_9a5218eb4cuda3std6ranges3__45__cpo5beginE[1];
.global .align 1 .b8 _ZN34_INTERNAL_34934553_4_k_cu_9a5218eb4cuda3std6ranges3__45__cpo3endE[1];
.global .align 1 .b8 _ZN34_INTERNAL_34934553_4_k_cu_9a5218eb4cuda3std6ranges3__45__cpo6cbeginE[1];
.global .align 1 .b8 _ZN34_INTERNAL_34934553_4_k_cu_9a5218eb4cuda3std6ranges3__45__cpo4cendE[1];
.global .align 1 .b8 _ZN34_INTERNAL_34934553_4_k_cu_9a5218eb4cuda3std6ranges3__45__cpo7advanceE[1];
.global .align 1 .b8 _ZN34_INTERNAL_34934553_4_k_cu_9a5218eb4cuda3std6ranges3__45__cpo9iter_swapE[1];
.global .align 1 .b8 _ZN34_INTERNAL_34934553_4_k_cu_9a5218eb4cuda3std6ranges3__45__cpo4nextE[1];
.global .align 1 .b8 _ZN34_INTERNAL_34934553_4_k_cu_9a5218eb4cuda3std6ranges3__45__cpo4prevE[1];
.global .align 1 .b8 _ZN34_INTERNAL_34934553_4_k_cu_9a5218eb4cuda3std6ranges3__45__cpo4dataE[1];
.global .align 1 .b8 _ZN34_INTERNAL_34934553_4_k_cu_9a5218eb4cuda3std6ranges3__45__cpo5cdataE[1];
.global .align 1 .b8 _ZN34_INTERNAL_34934553_4_k_cu_9a5218eb4cuda3std6ranges3__45__cpo4sizeE[1];
.global .align 1 .b8 _ZN34_INTERNAL_34934553_4_k_cu_9a5218eb4cuda3std6ranges3__45__cpo5ssizeE[1];
.global .align 1 .b8 _ZN34_INTERNAL_34934553_4_k_cu_9a5218eb4cuda3std6ranges3__45__cpo8distanceE[1];
.global .align 1 .b8 _ZN34_INTERNAL_34934553_4_k_cu_9a5218eb6thrust24THRUST_300001_SM_1000_NS8cuda_cub3parE[1];
.global .align 1 .b8 _ZN34_INTERNAL_34934553_4_k_cu_9a5218eb6thrust24THRUST_300001_SM_1000_NS8cuda_cub10par_nosyncE[1];
.global .align 1 .b8 _ZN34_INTERNAL_34934553_4_k_cu_9a5218eb6thrust24THRUST_300001_SM_1000_NS6system6detail10sequential3seqE[1];
.global .align 1 .b8 _ZN34_INTERNAL_34934553_4_k_cu_9a5218eb6thrust24THRUST_300001_SM_1000_NS12placeholders2_1E[1];
.global .align 1 .b8 _ZN34_INTERNAL_34934553_4_k_cu_9a5218eb6thrust24THRUST_300001_SM_1000_NS12placeholders2_2E[1];
.global .align 1 .b8 _ZN34_INTERNAL_34934553_4_k_cu_9a5218eb6thrust24THRUST_300001_SM_1000_NS12placeholders2_3E[1];
.global .align 1 .b8 _ZN34_INTERNAL_34934553_4_k_cu_9a5218eb6thrust24THRUST_300001_SM_1000_NS12placeholders2_4E[1];
.global .align 1 .b8 _ZN34_INTERNAL_34934553_4_k_cu_9a5218eb6thrust24THRUST_300001_SM_1000_NS12placeholders2_5E[1];
.global .align 1 .b8 _ZN34_INTERNAL_34934553_4_k_cu_9a5218eb6thrust24THRUST_300001_SM_1000_NS12placeholders2_6E[1];
.global .align 1 .b8 _ZN34_INTERNAL_34934553_4_k_cu_9a5218eb6thrust24THRUST_300001_SM_1000_NS12placeholders2_7E[1];
.global .align 1 .b8 _ZN34_INTERNAL_34934553_4_k_cu_9a5218eb6thrust24THRUST_300001_SM_1000_NS12placeholders2_8E[1];
.global .align 1 .b8 _ZN34_INTERNAL_34934553_4_k_cu_9a5218eb6thrust24THRUST_300001_SM_1000_NS12placeholders2_9E[1];
.global .align 1 .b8 _ZN34_INTERNAL_34934553_4_k_cu_9a5218eb6thrust24THRUST_300001_SM_1000_NS12placeholders3_10E[1];
.global .align 1 .b8 _ZN34_INTERNAL_34934553_4_k_cu_9a5218eb6thrust24THRUST_300001_SM_1000_NS3seqE[1];

.visible .entry _Z17mark_unique_edgesPKjS0_Pbm(
	.param .u64 .ptr .align 1 _Z17mark_unique_edgesPKjS0_Pbm_param_0,
	.param .u64 .ptr .align 1 _Z17mark_unique_edgesPKjS0_Pbm_param_1,
	.param .u64 .ptr .align 1 _Z17mark_unique_edgesPKjS0_Pbm_param_2,
	.param .u64 _Z17mark_unique_edgesPKjS0_Pbm_param_3
)
{
	.reg .pred 	%p<5>;
	.reg .b16 	%rs<3>;
	.reg .b32 	%r<12>;
	.reg .b64 	%rd<19>;

	ld.param.u64 	%rd3, [_Z17mark_unique_edgesPKjS0_Pbm_param_0];
	ld.param.u64 	%rd4, [_Z17mark_unique_edgesPKjS0_Pbm_param_1];
	ld.param.u64 	%rd5, [_Z17mark_unique_edgesPKjS0_Pbm_param_2];
	ld.param.u64 	%rd6, [_Z17mark_unique_edgesPKjS0_Pbm_param_3];
	cvta.to.global.u64 	%rd1, %rd5;
	mov.u32 	%r2, %ctaid.x;
	mov.u32 	%r3, %ntid.x;
	mov.u32 	%r4, %tid.x;
	mad.lo.s32 	%r5, %r2, %r3, %r4;
	cvt.u64.u32 	%rd2, %r5;
	setp.le.u64 	%p1, %rd6, %rd2;
	@%p1 bra 	$L__BB0_6;
	cvt.u32.u64 	%r6, %rd2;
	setp.eq.s32 	%p2, %r6, 0;
	@%p2 bra 	$L__BB0_4;
	cvta.to.global.u64 	%rd7, %rd3;
	shl.b64 	%rd8, %rd2, 2;
	add.s64 	%rd9, %rd7, %rd8;
	ld.global.u32 	%r8, [%rd9];
	add.s32 	%r1, %r6, -1;
	mul.wide.u32 	%rd10, %r1, 4;
	add.s64 	%rd11, %rd7, %rd10;
	ld.global.u32 	%r9, [%rd11];
	setp.ne.s32 	%p3, %r8, %r9;
	@%p3 bra 	$L__BB0_4;
	cvta.to.global.u64 	%rd12, %rd4;
	add.s64 	%rd14, %rd12, %rd8;
	ld.global.u32 	%r10, [%rd14];
	add.s64 	%rd16, %rd12, %rd10;
	ld.global.u32 	%r11, [%rd16];
	setp.eq.s32 	%p4, %r10, %r11;
	@%p4 bra 	$L__BB0_5;
$L__BB0_4:
	add.s64 	%rd18, %rd1, %rd2;
	mov.b16 	%rs2, 1;
	st.global.u8 	[%rd18], %rs2;
	bra.uni 	$L__BB0_6;
$L__BB0_5:
	add.s64 	%rd17, %rd1, %rd2;
	mov.b16 	%rs1, 0;
	st.global.u8 	[%rd17], %rs1;
$L__BB0_6:
	ret;

}
	// .globl	_Z17interleave_kernelPKjS0_Pji
.visible .entry _Z17interleave_kernelPKjS0_Pji(
	.param .u64 .ptr .align 1 _Z17interleave_kernelPKjS0_Pji_param_0,
	.param .u64 .ptr .align 1 _Z17interleave_kernelPKjS0_Pji_param_1,
	.param .u64 .ptr .align 1 _Z17interleave_kernelPKjS0_Pji_param_2,
	.param .u32 _Z17interleave_kernelPKjS0_Pji_param_3
)
{
	.reg .pred 	%p<2>;
	.reg .b32 	%r<9>;
	.reg .b64 	%rd<12>;

	ld.param.u64 	%rd1, [_Z17interleave_kernelPKjS0_Pji_param_0];
	ld.param.u64 	%rd2, [_Z17interleave_kernelPKjS0_Pji_param_1];
	ld.param.u64 	%rd3, [_Z17interleave_kernelPKjS0_Pji_param_2];
	ld.param.u32 	%r2, [_Z17interleave_kernelPKjS0_Pji_param_3];
	mov.u32 	%r3, %ctaid.x;
	mov.u32 	%r4, %ntid.x;
	mov.u32 	%r5, %tid.x;
	mad.lo.s32 	%r1, %r3, %r4, %r5;
	setp.ge.s32 	%p1, %r1, %r2;
	@%p1 bra 	$L__BB1_2;
	cvta.to.global.u64 	%rd4, %rd1;
	cvta.to.global.u64 	%rd5, %rd3;
	cvta.to.global.u64 	%rd6, %rd2;
	mul.wide.s32 	%rd7, %r1, 4;
	add.s64 	%rd8, %rd4, %rd7;
	ld.global.u32 	%r6, [%rd8];
	shl.b32 	%r7, %r1, 1;
	mul.wide.s32 	%rd9, %r7, 4;
	add.s64 	%rd10, %rd5, %rd9;
	st.global.u32 	[%rd10], %r6;
	add.s64 	%rd11, %rd6, %rd7;
	ld.global.u32 	%r8, [%rd11];
	st.global.u32 	[%rd10+4], %r8;
$L__BB1_2:
	ret;

}
	// .globl	_ZN3cub18CUB_300001_SM_10006detail11EmptyKernelIvEEvv
.visible .entry _ZN3cub18CUB_300001_SM_10006detail11EmptyKernelIvEEvv()
{


	ret;

}
	// .globl	_ZN3cub18CUB_300001_SM_10006detail8for_each13static_kernelINS2_12policy_hub_t12policy_500_tEmN6thrust24THRUST_300001_SM_1000_NS8cuda_cub20__uninitialized_fill7functorINS7_10device_ptrIjEEjEEEEvT0_T1_
.visible .entry _ZN3cub18CUB_300001_SM_10006detail8for_each13static_kernelINS2_12policy_hub_t12policy_500_tEmN6thrust24THRUST_300001_SM_1000_NS8cuda_cub20__uninitialized_fill7functorINS7_10device_ptrIjEEjEEEEvT0_T1_(
	.param .u64 _ZN3cub18CUB_300001_SM_10006detail8for_each13static_kernelINS2_12policy_hub_t12policy_500_tEmN6thrust24THRUST_300001_SM_1000_NS8cuda_cub20__uninitialized_fill7functorINS7_10device_ptrIjEEjEEEEvT0_T1__param_0,
	.param .align 8 .b8 _ZN3cub18CUB_300001_SM_10006detail8for_each13static_kernelINS2_12policy_hub_t12policy_500_tEmN6thrust24THRUST_300001_SM_1000_NS8cuda_cub20__uninitialized_fill7functorINS7_10device_ptrIjEEjEEEEvT0_T1__param_1[16]
)
.maxntid 256
{
	.reg .pred 	%p<4>;
	.reg .b16 	%rs<5>;
	.reg .b32 	%r<12>;
	.reg .b64 	%rd<16>;

	ld.param.u32 	%r3, [_ZN3cub18CUB_300001_SM_10006detail8for_each13static_kernelINS2_12policy_hub_t12policy_500_tEmN6thrust24THRUST_300001_SM_1000_NS8cuda_cub20__uninitialized_fill7functorINS7_10device_ptrIjEEjEEEEvT0_T1__param_1+8];
	ld.param.u64 	%rd4, [_ZN3cub18CUB_300001_SM_10006detail8for_each13static_kernelINS2_12policy_hub_t12policy_500_tEmN6thrust24THRUST_300001_SM_1000_NS8cuda_cub20__uninitialized_fill7functorINS7_10device_ptrIjEEjEEEEvT0_T1__param_1];
	ld.param.u64 	%rd5, [_ZN3cub18CUB_300001_SM_10006detail8for_each13static_kernelINS2_12policy_hub_t12policy_500_tEmN6thrust24THRUST_300001_SM_1000_NS8cuda_cub20__uninitialized_fill7functorINS7_10device_ptrIjEEjEEEEvT0_T1__param_0];
	mov.u32 	%r9, %ctaid.x;
	mul.wide.u32 	%rd1, %r9, 512;
	sub.s64 	%rd2, %rd5, %rd1;
	setp.lt.u64 	%p1, %rd2, 512;
	@%p1 bra 	$L__BB3_2;
	mov.u32 	%r11, %tid.x;
	cvta.to.global.u64 	%rd11, %rd4;
	cvt.u64.u32 	%rd12, %r11;
	add.s64 	%rd13, %rd1, %rd12;
	shl.b64 	%rd14, %rd13, 2;
	add.s64 	%rd15, %rd11, %rd14;
	st.global.u32 	[%rd15], %r3;
	st.global.u32 	[%rd15+1024], %r3;
	bra.uni 	$L__BB3_6;
$L__BB3_2:
	cvta.to.global.u64 	%rd6, %rd4;
	mov.u32 	%r2, %tid.x;
	cvt.u64.u32 	%rd7, %r2;
	setp.le.u64 	%p2, %rd2, %rd7;
	add.s64 	%rd8, %rd1, %rd7;
	shl.b64 	%rd9, %rd8, 2;
	add.s64 	%rd3, %rd6, %rd9;
	@%p2 bra 	$L__BB3_4;
	st.global.u32 	[%rd3], %r3;
$L__BB3_4:
	add.s32 	%r10, %r2, 256;
	cvt.u64.u32 	%rd10, %r10;
	setp.le.u64 	%p3, %rd2, %rd10;
	@%p3 bra 	$L__BB3_6;
	st.global.u32 	[%rd3+1024], %r3;
$L__BB3_6:
	ret;

}
	// .globl	_ZN3cub18CUB_300001_SM_10006detail8for_each13static_kernelINS2_12policy_hub_t12policy_500_tEmN6thrust24THRUST_300001_SM_1000_NS8cuda_cub20__uninitialized_fill7functorINS7_10device_ptrIbEEbEEEEvT0_T1_
.visible .entry _ZN3cub18CUB_300001_SM_10006detail8for_each13static_kernelINS2_12policy_hub_t12policy_500_tEmN6thrust24THRUST_300001_SM_1000_NS8cuda_cub20__uninitialized_fill7functorINS7_10device_ptrIbEEbEEEEvT0_T1_(
	.param .u64 _ZN3cub18CUB_300001_SM_10006detail8for_each13static_kernelINS2_12policy_hub_t12policy_500_tEmN6thrust24THRUST_300001_SM_1000_NS8cuda_cub20__uninitialized_fill7functorINS7_10device_ptrIbEEbEEEEvT0_T1__param_0,
	.param .align 8 .b8 _ZN3cub18CUB_300001_SM_10006detail8for_each13static_kernelINS2_12policy_hub_t12policy_500_tEmN6thrust24THRUST_300001_SM_1000_NS8cuda_cub20__uninitialized_fill7functorINS7_10device_ptrIbEEbEEEEvT0_T1__param_1[16]
)
.maxntid 256
{
	.reg .pred 	%p<4>;
	.reg .b16 	%rs<10>;
	.reg .b32 	%r<15>;
	.reg .b64 	%rd<14>;

	ld.param.u32 	%r7, [_ZN3cub18CUB_300001_SM_10006detail8for_each13static_kernelINS2_12policy_hub_t12policy_500_tEmN6thrust24THRUST_300001_SM_1000_NS8cuda_cub20__uninitialized_fill7functorINS7_10device_ptrIbEEbEEEEvT0_T1__param_1+8];
	bfe.u32 	%r11, %r7, 0, 8;
	cvt.u16.u32 	%rs2, %r11;
	ld.param.u64 	%rd4, [_ZN3cub18CUB_300001_SM_10006detail8for_each13static_kernelINS2_12policy_hub_t12policy_500_tEmN6thrust24THRUST_300001_SM_1000_NS8cuda_cub20__uninitialized_fill7functorINS7_10device_ptrIbEEbEEEEvT0_T1__param_1];
	ld.param.u64 	%rd5, [_ZN3cub18CUB_300001_SM_10006detail8for_each13static_kernelINS2_12policy_hub_t12policy_500_tEmN6thrust24THRUST_300001_SM_1000_NS8cuda_cub20__uninitialized_fill7functorINS7_10device_ptrIbEEbEEEEvT0_T1__param_0];
	mov.u32 	%r12, %ctaid.x;
	mul.wide.u32 	%rd1, %r12, 512;
	sub.s64 	%rd2, %rd5, %rd1;
	setp.lt.u64 	%p1, %rd2, 512;
	@%p1 bra 	$L__BB4_2;
	mov.u32 	%r14, %tid.x;
	cvta.to.global.u64 	%rd10, %rd4;
	cvt.u64.u32 	%rd11, %r14;
	add.s64 	%rd12, %rd1, %rd11;
	add.s64 	%rd13, %rd10, %rd12;
	st.global.u8 	[%rd13], %rs2;
	st.global.u8 	[%rd13+256], %rs2;
	bra.uni 	$L__BB4_6;
$L__BB4_2:
	cvta.to.global.u64 	%rd6, %rd4;
	mov.u32 	%r1, %tid.x;
	cvt.u64.u32 	%rd7, %r1;
	setp.le.u64 	%p2, %rd2, %rd7;
	add.s64 	%rd8, %rd1, %rd7;
	add.s64 	%rd3, %rd6, %rd8;
	@%p2 bra 	$L__BB4_4;
	st.global.u8 	[%rd3], %rs2;
$L__BB4_4:
	add.s32 	%r13, %r1, 256;
	cvt.u64.u32 	%rd9, %r13;
	setp.le.u64 	%p3, %rd2, %rd9;
	@%p3 bra 	$L__BB4_6;
	st.global.u8 	[%rd3+256], %rs2;
$L__BB4_6:
	ret;

}
	// .globl	_ZN3cub18CUB_300001_SM_10006detail4scan23DeviceCompactInitKernelINS0_13ScanTileStateIiLb1EEEPjEEvT_iT0_
.visible .entry _ZN3cub18CUB_300001_SM_10006detail4scan23DeviceCompactInitKernelINS0_13ScanTileStateIiLb1EEEPjEEvT_iT0_(
	.param .align 8 .b8 _ZN3cub18CUB_300001_SM_10006detail4scan23DeviceCompactInitKernelINS0_13ScanTileStateIiLb1EEEPjEEvT_iT0__param_0[8],
	.param .u32 _ZN3cub18CUB_300001_SM_10006detail4scan23DeviceCompactInitKernelINS0_13ScanTileStateIiLb1EEEPjEEvT_iT0__param_1,
	.param .u64 .ptr .align 1 _ZN3cub18CUB_300001_SM_10006detail4scan23DeviceCompactInitKernelINS0_13ScanTileStateIiLb1EEEPjEEvT_iT0__param_2
)
{
	.reg .pred 	%p<6>;
	.reg .b32 	%r<12>;
	.reg .b64 	%rd<9>;

	ld.param.u64 	%rd3, [_ZN3cub18CUB_300001_SM_10006detail4scan23DeviceCompactInitKernelINS0_13ScanTileStateIiLb1EEEPjEEvT_iT0__param_0];
	ld.param.u32 	%r4, [_ZN3cub18CUB_300001_SM_10006detail4scan23DeviceCompactInitKernelINS0_13ScanTileStateIiLb1EEEPjEEvT_iT0__param_1];
	ld.param.u64 	%rd2, [_ZN3cub18CUB_300001_SM_10006detail4scan23DeviceCompactInitKernelINS0_13ScanTileStateIiLb1EEEPjEEvT_iT0__param_2];
	cvta.to.global.u64 	%rd1, %rd3;
	mov.u32 	%r1, %ctaid.x;
	mov.u32 	%r5, %ntid.x;
	mov.u32 	%r2, %tid.x;
	mad.lo.s32 	%r3, %r1, %r5, %r2;
	setp.ge.s32 	%p1, %r3, %r4;
	@%p1 bra 	$L__BB5_2;
	mul.wide.s32 	%rd4, %r3, 8;
	add.s64 	%rd5, %rd1, %rd4;
	mov.b32 	%r6, 0;
	mov.b32 	%r7, 99;
	st.global.v2.u32 	[%rd5+256], {%r7, %r6};
$L__BB5_2:
	setp.ne.s32 	%p2, %r1, 0;
	setp.gt.u32 	%p3, %r2, 31;
	or.pred  	%p4, %p2, %p3;
	@%p4 bra 	$L__BB5_4;
	mul.wide.u32 	%rd6, %r2, 8;
	add.s64 	%rd7, %rd1, %rd6;
	mov.b32 	%r9, 0;
	st.global.v2.u32 	[%rd7], {%r9, %r9};
$L__BB5_4:
	or.b32  	%r10, %r1, %r2;
	setp.ne.s32 	%p5, %r10, 0;
	@%p5 bra 	$L__BB5_6;
	cvta.to.global.u64 	%rd8, %rd2;
	mov.b32 	%r11, 0;
	st.global.u32 	[%rd8], %r11;
$L__BB5_6:
	ret;

}
	// .globl	_ZN3cub18CUB_300001_SM_10006detail6select23DeviceSelectSweepKernelINS2_10policy_hubIjbiLb0ELNS0_10SelectImplE1EE10Policy1000EPjPbS8_S8_NS0_13ScanTileStateIiLb1EEENS0_8NullTypeESC_iNS2_19streaming_context_tIlLb1EEELS5_1EEEvT0_T1_T2_T3_T4_T5_T6_T7_iT8_NS1_7vsmem_tE
.visible .entry _ZN3cub18CUB_300001_SM_10006detail6select23DeviceSelectSweepKernelINS2_10policy_hubIjbiLb0ELNS0_10SelectImplE1EE10Policy1000EPjPbS8_S8_NS0_13ScanTileStateIiLb1EEENS0_8NullTypeESC_iNS2_19streaming_context_tIlLb1EEELS5_1EEEvT0_T1_T2_T3_T4_T5_T6_T7_iT8_NS1_7vsmem_tE(
	.param .u64 .ptr .align 1 _ZN3cub18CUB_300001_SM_10006detail6select23DeviceSelectSweepKernelINS2_10policy_hubIjbiLb0ELNS0_10SelectImplE1EE10Policy1000EPjPbS8_S8_NS0_13ScanTileStateIiLb1EEENS0_8NullTypeESC_iNS2_19streaming_context_tIlLb1EEELS5_1EEEvT0_T1_T2_T3_T4_T5_T6_T7_iT8_NS1_7vsmem_tE_param_0,
	.param .u64 .ptr .align 1 _ZN3cub18CUB_300001_SM_10006detail6select23DeviceSelectSweepKernelINS2_10policy_hubIjbiLb0ELNS0_10SelectImplE1EE10Policy1000EPjPbS8_S8_NS0_13ScanTileStateIiLb1EEENS0_8NullTypeESC_iNS2_19streaming_context_tIlLb1EEELS5_1EEEvT0_T1_T2_T3_T4_T5_T6_T7_iT8_NS1_7vsmem_tE_param_1,
	.param .u64 .ptr .align 1 _ZN3cub18CUB_300001_SM_10006detail6select23DeviceSelectSweepKernelINS2_10policy_hubIjbiLb0ELNS0_10SelectImplE1EE10Policy1000EPjPbS8_S8_NS0_13ScanTileStateIiLb1EEENS0_8NullTypeESC_iNS2_19streaming_context_tIlLb1EEELS5_1EEEvT0_T1_T2_T3_T4_T5_T6_T7_iT8_NS1_7vsmem_tE_param_2,
	.param .u64 .ptr .align 1 _ZN3cub18CUB_300001_SM_10006detail6select23DeviceSelectSweepKernelINS2_10policy_hubIjbiLb0ELNS0_10SelectImplE1EE10Policy1000EPjPbS8_S8_NS0_13ScanTileStateIiLb1EEENS0_8NullTypeESC_iNS2_19streaming_context_tIlLb1EEELS5_1EEEvT0_T1_T2_T3_T4_T5_T6_T7_iT8_NS1_7vsmem_tE_param_3,
	.param .align 8 .b8 _ZN3cub18CUB_300001_SM_10006detail6select23DeviceSelectSweepKernelINS2_10policy_hubIjbiLb0ELNS0_10SelectImplE1EE10Policy1000EPjPbS8_S8_NS0_13ScanTileStateIiLb1EEENS0_8NullTypeESC_iNS2_19streaming_context_tIlLb1EEELS5_1EEEvT0_T1_T2_T3_T4_T5_T6_T7_iT8_NS1_7vsmem_tE_param_4[8],
	.param .align 1 .b8 _ZN3cub18CUB_300001_SM_10006detail6select23DeviceSelectSweepKernelINS2_10policy_hubIjbiLb0ELNS0_10SelectImplE1EE10Policy1000EPjPbS8_S8_NS0_13ScanTileStateIiLb1EEENS0_8NullTypeESC_iNS2_19streaming_context_tIlLb1EEELS5_1EEEvT0_T1_T2_T3_T4_T5_T6_T7_iT8_NS1_7vsmem_tE_param_5[1],
	.param .align 1 .b8 _ZN3cub18CUB_300001_SM_10006detail6select23DeviceSelectSweepKernelINS2_10policy_hubIjbiLb0ELNS0_10SelectImplE1EE10Policy1000EPjPbS8_S8_NS0_13ScanTileStateIiLb1EEENS0_8NullTypeESC_iNS2_19streaming_context_tIlLb1EEELS5_1EEEvT0_T1_T2_T3_T4_T5_T6_T7_iT8_NS1_7vsmem_tE_param_6[1],
	.param .u32 _ZN3cub18CUB_300001_SM_10006detail6select23DeviceSelectSweepKernelINS2_10policy_hubIjbiLb0ELNS0_10SelectImplE1EE10Policy1000EPjPbS8_S8_NS0_13ScanTileStateIiLb1EEENS0_8NullTypeESC_iNS2_19streaming_context_tIlLb1EEELS5_1EEEvT0_T1_T2_T3_T4_T5_T6_T7_iT8_NS1_7vsmem_tE_param_7,
	.param .u32 _ZN3cub18CUB_300001_SM_10006detail6select23DeviceSelectSweepKernelINS2_10policy_hubIjbiLb0ELNS0_10SelectImplE1EE10Policy1000EPjPbS8_S8_NS0_13ScanTileStateIiLb1EEENS0_8NullTypeESC_iNS2_19streaming_context_tIlLb1EEELS5_1EEEvT0_T1_T2_T3_T4_T5_T6_T7_iT8_NS1_7vsmem_tE_param_8,
	.param .align 8 .b8 _ZN3cub18CUB_300001_SM_10006detail6select23DeviceSelectSweepKernelINS2_10policy_hubIjbiLb0ELNS0_10SelectImplE1EE10Policy1000EPjPbS8_S8_NS0_13ScanTileStateIiLb1EEENS0_8NullTypeESC_iNS2_19streaming_context_tIlLb1EEELS5_1EEEvT0_T1_T2_T3_T4_T5_T6_T7_iT8_NS1_7vsmem_tE_param_9[40],
	.param .align 8 .b8 _ZN3cub18CUB_300001_SM_10006detail6select23DeviceSelectSweepKernelINS2_10policy_hubIjbiLb0ELNS0_10SelectImplE1EE10Policy1000EPjPbS8_S8_NS0_13ScanTileStateIiLb1EEENS0_8NullTypeESC_iNS2_19streaming_context_tIlLb1EEELS5_1EEEvT0_T1_T2_T3_T4_T5_T6_T7_iT8_NS1_7vsmem_tE_param_10[8]
)
.maxntid 384
{
	.reg .pred 	%p<555>;
	.reg .b16 	%rs<454>;
	.reg .b32 	%r<1589>;
	.reg .b64 	%rd<762>;
	// demoted variable
	.shared .align 16 .b8 _ZZN3cub18CUB_300001_SM_10006detail6select23DeviceSelectSweepKernelINS2_10policy_hubIjbiLb0ELNS0_10SelectImplE1EE10Policy1000EPjPbS8_S8_NS0_13ScanTileStateIiLb1EEENS0_8NullTypeESC_iNS2_19streaming_context_tIlLb1EEELS5_1EEEvT0_T1_T2_T3_T4_T5_T6_T7_iT8_NS1_7vsmem_tEE19static_temp_storage[21504];
	ld.param.u64 	%rd5, [_ZN3cub18CUB_300001_SM_10006detail6select23DeviceSelectSweepKernelINS2_10policy_hubIjbiLb0ELNS0_10SelectImplE1EE10Policy1000EPjPbS8_S8_NS0_13ScanTileStateIiLb1EEENS0_8NullTypeESC_iNS2_19streaming_context_tIlLb1EEELS5_1EEEvT0_T1_T2_T3_T4_T5_T6_T7_iT8_NS1_7vsmem_tE_param_4];
	ld.param.u64 	%rd209, [_ZN3cub18CUB_300001_SM_10006detail6select23DeviceSelectSweepKernelINS2_10policy_hubIjbiLb0ELNS0_10SelectImplE1EE10Policy1000EPjPbS8_S8_NS0_13ScanTileStateIiLb1EEENS0_8NullTypeESC_iNS2_19streaming_context_tIlLb1EEELS5_1EEEvT0_T1_T2_T3_T4_T5_T6_T7_iT8_NS1_7vsmem_tE_param_0];
	ld.param.u64 	%rd210, [_ZN3cub18CUB_300001_SM_10006detail6select23DeviceSelectSweepKernelINS2_10policy_hubIjbiLb0ELNS0_10SelectImplE1EE10Policy1000EPjPbS8_S8_NS0_13ScanTileStateIiLb1EEENS0_8NullTypeESC_iNS2_19streaming_context_tIlLb1EEELS5_1EEEvT0_T1_T2_T3_T4_T5_T6_T7_iT8_NS1_7vsmem_tE_param_1];
	ld.param.u64 	%rd206, [_ZN3cub18CUB_300001_SM_10006detail6select23DeviceSelectSweepKernelINS2_10policy_hubIjbiLb0ELNS0_10SelectImplE1EE10Policy1000EPjPbS8_S8_NS0_13ScanTileStateIiLb1EEENS0_8NullTypeESC_iNS2_19streaming_context_tIlLb1EEELS5_1EEEvT0_T1_T2_T3_T4_T5_T6_T7_iT8_NS1_7vsmem_tE_param_2];
	ld.param.u32 	%r420, [_ZN3cub18CUB_300001_SM_10006detail6select23DeviceSelectSweepKernelINS2_10policy_hubIjbiLb0ELNS0_10SelectImplE1EE10Policy1000EPjPbS8_S8_NS0_13ScanTileStateIiLb1EEENS0_8NullTypeESC_iNS2_19streaming_context_tIlLb1EEELS5_1EEEvT0_T1_T2_T3_T4_T5_T6_T7_iT8_NS1_7vsmem_tE_param_8];
	mov.b64 	%rd208, _ZN3cub18CUB_300001_SM_10006detail6select23DeviceSelectSweepKernelINS2_10policy_hubIjbiLb0ELNS0_10SelectImplE1EE10Policy1000EPjPbS8_S8_NS0_13ScanTileStateIiLb1EEENS0_8NullTypeESC_iNS2_19streaming_context_tIlLb1EEELS5_1EEEvT0_T1_T2_T3_T4_T5_T6_T7_iT8_NS1_7vsmem_tE_param_9;
	mov.u64 	%rd1, %rd208;
	cvta.to.global.u64 	%rd2, %rd209;
	cvta.to.global.u64 	%rd3, %rd210;
	cvta.to.global.u64 	%rd4, %rd206;
	mov.u32 	%r421, %ctaid.x;
	mov.u32 	%r422, %nctaid.y;
	mov.u32 	%r423, %ctaid.y;
	mad.lo.s32 	%r1, %r421, %r422, %r423;
	mul.lo.s32 	%r2, %r1, 5376;
	add.s32 	%r424, %r420, -1;
	setp.ge.s32 	%p1, %r1, %r424;
	@%p1 bra 	$L__BB6_228;
	setp.ne.s32 	%p337, %r1, 0;
	@%p337 bra 	$L__BB6_108;
	mov.u64 	%rd561, %rd208;
	ld.param.u8 	%rs351, [%rd561];
	setp.eq.s16 	%p460, %rs351, 0;
	ld.param.u64 	%rd562, [%rd561+16];
	selp.b64 	%rd563, %rd562, 0, %p460;
	cvt.u64.u32 	%rd564, %r2;
	add.s64 	%rd565, %rd563, %rd564;
	mov.u32 	%r1317, %tid.x;
	and.b32  	%r1318, %r1317, 31;
	and.b32  	%r1319, %r1317, 992;
	mul.lo.s32 	%r1320, %r1319, 14;
	or.b32  	%r1321, %r1320, %r1318;
	cvt.u64.u32 	%rd566, %r1321;
	add.s64 	%rd567, %rd565, %rd566;
	shl.b64 	%rd568, %rd567, 2;
	add.s64 	%rd569, %rd2, %rd568;
	ld.global.u32 	%r1322, [%rd569];
	ld.global.u32 	%r1323, [%rd569+128];
	ld.global.u32 	%r1324, [%rd569+256];
	ld.global.u32 	%r1325, [%rd569+384];
	ld.global.u32 	%r1326, [%rd569+512];
	ld.global.u32 	%r1327, [%rd569+640];
	ld.global.u32 	%r1328, [%rd569+768];
	ld.global.u32 	%r1329, [%rd569+896];
	ld.global.u32 	%r1330, [%rd569+1024];
	ld.global.u32 	%r1331, [%rd569+1152];
	ld.global.u32 	%r1332, [%rd569+1280];
	ld.global.u32 	%r1333, [%rd569+1408];
	ld.global.u32 	%r1334, [%rd569+1536];
	ld.global.u32 	%r1335, [%rd569+1664];
	// begin inline asm
	mov.u32 %r1281, %laneid;
	// end inline asm
	shr.u32 	%r4, %r1317, 5;
	mad.lo.s32 	%r1336, %r4, 448, %r1281;
	shl.b32 	%r1337, %r1336, 2;
	mov.u32 	%r1338, _ZZN3cub18CUB_300001_SM_10006detail6select23DeviceSelectSweepKernelINS2_10policy_hubIjbiLb0ELNS0_10SelectImplE1EE10Policy1000EPjPbS8_S8_NS0_13ScanTileStateIiLb1EEENS0_8NullTypeESC_iNS2_19streaming_context_tIlLb1EEELS5_1EEEvT0_T1_T2_T3_T4_T5_T6_T7_iT8_NS1_7vsmem_tEE19static_temp_storage;
	add.s32 	%r1339, %r1338, %r1337;
	st.shared.u32 	[%r1339], %r1322;
	st.shared.u32 	[%r1339+128], %r1323;
	st.shared.u32 	[%r1339+256], %r1324;
	st.shared.u32 	[%r1339+384], %r1325;
	st.shared.u32 	[%r1339+512], %r1326;
	st.shared.u32 	[%r1339+640], %r1327;
	st.shared.u32 	[%r1339+768], %r1328;
	st.shared.u32 	[%r1339+896], %r1329;
	st.shared.u32 	[%r1339+1024], %r1330;
	st.shared.u32 	[%r1339+1152], %r1331;
	st.shared.u32 	[%r1339+1280], %r1332;
	st.shared.u32 	[%r1339+1408], %r1333;
	st.shared.u32 	[%r1339+1536], %r1334;
	st.shared.u32 	[%r1339+1664], %r1335;
	bar.warp.sync 	-1;
	mul.lo.s32 	%r1340, %r1281, 13;
	add.s32 	%r1341, %r1336, %r1340;
	shl.b32 	%r1342, %r1340, 2;
	add.s32 	%r1343, %r1339, %r1342;
	ld.shared.v2.u32 	{%r5, %r6}, [%r1343];
	ld.shared.v2.u32 	{%r7, %r8}, [%r1343+8];
	ld.shared.v2.u32 	{%r9, %r10}, [%r1343+16];
	ld.shared.v2.u32 	{%r11, %r12}, [%r1343+24];
	ld.shared.v2.u32 	{%r13, %r14}, [%r1343+32];
	ld.shared.v2.u32 	{%r15, %r16}, [%r1343+40];
	ld.shared.v2.u32 	{%r17, %r18}, [%r1343+48];
	bar.sync 	0;
	add.s64 	%rd570, %rd3, %rd567;
	ld.global.u8 	%rs352, [%rd570];
	ld.global.u8 	%rs353, [%rd570+32];
	ld.global.u8 	%rs354, [%rd570+64];
	ld.global.u8 	%rs355, [%rd570+96];
	ld.global.u8 	%rs356, [%rd570+128];
	ld.global.u8 	%rs357, [%rd570+160];
	ld.global.u8 	%rs358, [%rd570+192];
	ld.global.u8 	%rs359, [%rd570+224];
	ld.global.u8 	%rs360, [%rd570+256];
	ld.global.u8 	%rs361, [%rd570+288];
	ld.global.u8 	%rs362, [%rd570+320];
	ld.global.u8 	%rs363, [%rd570+352];
	ld.global.u8 	%rs364, [%rd570+384];
	ld.global.u8 	%rs365, [%rd570+416];
	mad.lo.s32 	%r1344, %r1336, -3, %r1339;
	st.shared.u8 	[%r1344], %rs352;
	st.shared.u8 	[%r1344+32], %rs353;
	st.shared.u8 	[%r1344+64], %rs354;
	st.shared.u8 	[%r1344+96], %rs355;
	st.shared.u8 	[%r1344+128], %rs356;
	st.shared.u8 	[%r1344+160], %rs357;
	st.shared.u8 	[%r1344+192], %rs358;
	st.shared.u8 	[%r1344+224], %rs359;
	st.shared.u8 	[%r1344+256], %rs360;
	st.shared.u8 	[%r1344+288], %rs361;
	st.shared.u8 	[%r1344+320], %rs362;
	st.shared.u8 	[%r1344+352], %rs363;
	st.shared.u8 	[%r1344+384], %rs364;
	st.shared.u8 	[%r1344+416], %rs365;
	bar.warp.sync 	-1;
	mad.lo.s32 	%r1345, %r1341, -3, %r1343;
	ld.shared.v2.u8 	{%rs1, %rs2}, [%r1345];
	ld.shared.v2.u8 	{%rs3, %rs4}, [%r1345+2];
	ld.shared.v2.u8 	{%rs5, %rs6}, [%r1345+4];
	ld.shared.v2.u8 	{%rs7, %rs8}, [%r1345+6];
	ld.shared.v2.u8 	{%rs9, %rs10}, [%r1345+8];
	ld.shared.v2.u8 	{%rs11, %rs12}, [%r1345+10];
	ld.shared.v2.u8 	{%rs13, %rs14}, [%r1345+12];
	setp.ne.s16 	%p461, %rs1, 0;
	selp.u32 	%r1346, 1, 0, %p461;
	setp.ne.s16 	%p462, %rs2, 0;
	selp.u32 	%r1347, 1, 0, %p462;
	setp.ne.s16 	%p463, %rs3, 0;
	selp.u32 	%r1348, 1, 0, %p463;
	setp.ne.s16 	%p464, %rs4, 0;
	selp.u32 	%r1349, 1, 0, %p464;
	setp.ne.s16 	%p465, %rs5, 0;
	selp.u32 	%r1350, 1, 0, %p465;
	setp.ne.s16 	%p466, %rs6, 0;
	selp.u32 	%r1351, 1, 0, %p466;
	setp.ne.s16 	%p467, %rs7, 0;
	selp.u32 	%r1352, 1, 0, %p467;
	setp.ne.s16 	%p468, %rs8, 0;
	selp.u32 	%r1353, 1, 0, %p468;
	setp.ne.s16 	%p469, %rs9, 0;
	selp.u32 	%r1354, 1, 0, %p469;
	setp.ne.s16 	%p470, %rs10, 0;
	selp.u32 	%r1355, 1, 0, %p470;
	setp.ne.s16 	%p471, %rs11, 0;
	selp.u32 	%r1356, 1, 0, %p471;
	setp.ne.s16 	%p472, %rs12, 0;
	selp.u32 	%r1357, 1, 0, %p472;
	setp.ne.s16 	%p473, %rs13, 0;
	selp.u32 	%r1358, 1, 0, %p473;
	setp.ne.s16 	%p474, %rs14, 0;
	selp.u32 	%r1359, 1, 0, %p474;
	bar.sync 	0;
	add.s32 	%r1360, %r1347, %r1346;
	add.s32 	%r1361, %r1360, %r1348;
	add.s32 	%r1362, %r1361, %r1349;
	add.s32 	%r1363, %r1362, %r1350;
	add.s32 	%r1364, %r1363, %r1351;
	add.s32 	%r1365, %r1364, %r1352;
	add.s32 	%r1366, %r1365, %r1353;
	add.s32 	%r1367, %r1366, %r1354;
	add.s32 	%r1368, %r1367, %r1355;
	add.s32 	%r1369, %r1368, %r1356;
	add.s32 	%r1370, %r1369, %r1357;
	add.s32 	%r19, %r1370, %r1358;
	add.s32 	%r1286, %r19, %r1359;
	mov.b32 	%r1284, 1;
	mov.b32 	%r1309, 0;
	mov.b32 	%r1311, -1;
	// begin inline asm
	{  .reg .s32 r0;  .reg .pred p;  shfl.sync.up.b32 r0|p, %r1286, %r1284, %r1309, %r1311;  @p add.s32 r0, r0, %r1286;  mov.s32 %r1282, r0;}
	// end inline asm
	mov.b32 	%r1290, 2;
	// begin inline asm
	{  .reg .s32 r0;  .reg .pred p;  shfl.sync.up.b32 r0|p, %r1282, %r1290, %r1309, %r1311;  @p add.s32 r0, r0, %r1282;  mov.s32 %r1288, r0;}
	// end inline asm
	mov.b32 	%r1296, 4;
	// begin inline asm
	{  .reg .s32 r0;  .reg .pred p;  shfl.sync.up.b32 r0|p, %r1288, %r1296, %r1309, %r1311;  @p add.s32 r0, r0, %r1288;  mov.s32 %r1294, r0;}
	// end inline asm
	mov.b32 	%r1302, 8;
	// begin inline asm
	{  .reg .s32 r0;  .reg .pred p;  shfl.sync.up.b32 r0|p, %r1294, %r1302, %r1309, %r1311;  @p add.s32 r0, r0, %r1294;  mov.s32 %r1300, r0;}
	// end inline asm
	mov.b32 	%r1308, 16;
	// begin inline asm
	{  .reg .s32 r0;  .reg .pred p;  shfl.sync.up.b32 r0|p, %r1300, %r1308, %r1309, %r1311;  @p add.s32 r0, r0, %r1300;  mov.s32 %r1306, r0;}
	// end inline asm
	setp.ne.s32 	%p475, %r1281, 31;
	@%p475 bra 	$L__BB6_4;
	shl.b32 	%r1371, %r4, 2;
	add.s32 	%r1373, %r1338, %r1371;
	st.shared.u32 	[%r1373], %r1306;
$L__BB6_4:
	bar.sync 	0;
	ld.shared.v4.u32 	{%r21, %r22, %r23, %r24}, [_ZZN3cub18CUB_300001_SM_10006detail6select23DeviceSelectSweepKernelINS2_10policy_hubIjbiLb0ELNS0_10SelectImplE1EE10Policy1000EPjPbS8_S8_NS0_13ScanTileStateIiLb1EEENS0_8NullTypeESC_iNS2_19streaming_context_tIlLb1EEELS5_1EEEvT0_T1_T2_T3_T4_T5_T6_T7_iT8_NS1_7vsmem_tEE19static_temp_storage];
	mov.u32 	%r1374, %tid.x;
	shr.u32 	%r1375, %r1374, 5;
	add.s32 	%r1376, %r22, %r21;
	setp.eq.s32 	%p476, %r1375, 2;
	selp.b32 	%r1377, %r1376, %r21, %p476;
	add.s32 	%r1378, %r1376, %r23;
	setp.eq.s32 	%p477, %r1375, 3;
	selp.b32 	%r1379, %r1378, %r1377, %p477;
	add.s32 	%r1380, %r1378, %r24;
	setp.eq.s32 	%p478, %r1375, 4;
	selp.b32 	%r1381, %r1380, %r1379, %p478;
	ld.shared.v4.u32 	{%r25, %r26, %r27, %r28}, [_ZZN3cub18CUB_300001_SM_10006detail6select23DeviceSelectSweepKernelINS2_10policy_hubIjbiLb0ELNS0_10SelectImplE1EE10Policy1000EPjPbS8_S8_NS0_13ScanTileStateIiLb1EEENS0_8NullTypeESC_iNS2_19streaming_context_tIlLb1EEELS5_1EEEvT0_T1_T2_T3_T4_T5_T6_T7_iT8_NS1_7vsmem_tEE19static_temp_storage+16];
	add.s32 	%r1382, %r1380, %r25;
	setp.eq.s32 	%p479, %r1375, 5;
	selp.b32 	%r1383, %r1382, %r1381, %p479;
	add.s32 	%r1384, %r1382, %r26;
	setp.eq.s32 	%p480, %r1375, 6;
	selp.b32 	%r1385, %r1384, %r1383, %p480;
	add.s32 	%r1386, %r1384, %r27;
	setp.eq.s32 	%p481, %r1375, 7;
	selp.b32 	%r1387, %r1386, %r1385, %p481;
	add.s32 	%r1388, %r1386, %r28;
	setp.eq.s32 	%p482, %r1375, 8;
	selp.b32 	%r1389, %r1388, %r1387, %p482;
	ld.shared.v4.u32 	{%r29, %r30, %r31, %r32}, [_ZZN3cub18CUB_300001_SM_10006detail6select23DeviceSelectSweepKernelINS2_10policy_hubIjbiLb0ELNS0_10SelectImplE1EE10Policy1000EPjPbS8_S8_NS0_13ScanTileStateIiLb1EEENS0_8NullTypeESC_iNS2_19streaming_context_tIlLb1EEELS5_1EEEvT0_T1_T2_T3_T4_T5_T6_T7_iT8_NS1_7vsmem_tEE19static_temp_storage+32];
	add.s32 	%r1390, %r1388, %r29;
	setp.eq.s32 	%p483, %r1375, 9;
	selp.b32 	%r1391, %r1390, %r1389, %p483;
	add.s32 	%r1392, %r1390, %r30;
	setp.eq.s32 	%p484, %r1375, 10;
	selp.b32 	%r1393, %r1392, %r1391, %p484;
	add.s32 	%r1394, %r1392, %r31;
	setp.eq.s32 	%p485, %r1375, 11;
	selp.b32 	%r1395, %r1394, %r1393, %p485;
	setp.lt.u32 	%p486, %r1374, 32;
	selp.b32 	%r1396, 0, %r1395, %p486;
	setp.eq.s32 	%p487, %r1281, 0;
	and.b16  	%rs366, %rs14, 255;
	setp.ne.s16 	%p488, %rs366, 0;
	selp.u32 	%r1397, 1, 0, %p488;
	add.s32 	%r1398, %r19, %r1397;
	sub.s32 	%r1399, %r1306, %r1398;
	selp.b32 	%r1400, 0, %r1399, %p487;
	add.s32 	%r33, %r1396, %r1400;
	and.b16  	%rs367, %rs1, 255;
	setp.ne.s16 	%p489, %rs367, 0;
	selp.u32 	%r1401, 1, 0, %p489;
	add.s32 	%r34, %r33, %r1401;
	and.b16  	%rs368, %rs2, 255;
	setp.ne.s16 	%p490, %rs368, 0;
	selp.u32 	%r1402, 1, 0, %p490;
	add.s32 	%r1403, %r1402, %r1401;
	add.s32 	%r35, %r1403, %r33;
	and.b16  	%rs369, %rs3, 255;
	setp.ne.s16 	%p491, %rs369, 0;
	selp.u32 	%r1404, 1, 0, %p491;
	add.s32 	%r36, %r35, %r1404;
	and.b16  	%rs370, %rs4, 255;
	setp.ne.s16 	%p492, %rs370, 0;
	selp.u32 	%r1405, 1, 0, %p492;
	add.s32 	%r37, %r36, %r1405;
	and.b16  	%rs371, %rs5, 255;
	setp.ne.s16 	%p493, %rs371, 0;
	selp.u32 	%r1406, 1, 0, %p493;
	add.s32 	%r38, %r37, %r1406;
	and.b16  	%rs372, %rs6, 255;
	setp.ne.s16 	%p494, %rs372, 0;
	selp.u32 	%r1407, 1, 0, %p494;
	add.s32 	%r39, %r38, %r1407;
	and.b16  	%rs373, %rs7, 255;
	setp.ne.s16 	%p495, %rs373, 0;
	selp.u32 	%r1408, 1, 0, %p495;
	add.s32 	%r40, %r39, %r1408;
	and.b16  	%rs374, %rs8, 255;
	setp.ne.s16 	%p496, %rs374, 0;
	selp.u32 	%r1409, 1, 0, %p496;
	add.s32 	%r41, %r40, %r1409;
	and.b16  	%rs375, %rs9, 255;
	setp.ne.s16 	%p497, %rs375, 0;
	selp.u32 	%r1410, 1, 0, %p497;
	add.s32 	%r42, %r41, %r1410;
	and.b16  	%rs376, %rs10, 255;
	setp.ne.s16 	%p498, %rs376, 0;
	selp.u32 	%r1411, 1, 0, %p498;
	add.s32 	%r43, %r42, %r1411;
	and.b16  	%rs377, %rs11, 255;
	setp.ne.s16 	%p499, %rs377, 0;
	selp.u32 	%r1412, 1, 0, %p499;
	add.s32 	%r44, %r43, %r1412;
	and.b16  	%rs378, %rs12, 255;
	setp.ne.s16 	%p500, %rs378, 0;
	selp.u32 	%r1413, 1, 0, %p500;
	add.s32 	%r45, %r44, %r1413;
	add.s32 	%r46, %r19, %r33;
	setp.ne.s32 	%p501, %r1374, 0;
	@%p501 bra 	$L__BB6_6;
	add.s64 	%rd571, %rd5, 256;
	add.s32 	%r1416, %r22, %r21;
	add.s32 	%r1417, %r1416, %r23;
	add.s32 	%r1418, %r1417, %r24;
	add.s32 	%r1419, %r1418, %r25;
	add.s32 	%r1420, %r1419, %r26;
	add.s32 	%r1421, %r1420, %r27;
	add.s32 	%r1422, %r1421, %r28;
	add.s32 	%r1423, %r1422, %r29;
	add.s32 	%r1424, %r1423, %r30;
	add.s32 	%r1425, %r1424, %r31;
	add.s32 	%r1415, %r1425, %r32;
	mov.b32 	%r1414, 101;
	// begin inline asm
	st.relaxed.gpu.v2.u32 [%rd571], {%r1414, %r1415};
	// end inline asm
$L__BB6_6:
	add.s32 	%r1426, %r22, %r21;
	add.s32 	%r1427, %r1426, %r23;
	add.s32 	%r1428, %r1427, %r24;
	add.s32 	%r1429, %r1428, %r25;
	add.s32 	%r1430, %r1429, %r26;
	add.s32 	%r1431, %r1430, %r27;
	add.s32 	%r1432, %r1431, %r28;
	add.s32 	%r1433, %r1432, %r29;
	add.s32 	%r1434, %r1433, %r30;
	add.s32 	%r1435, %r1434, %r31;
	add.s32 	%r1436, %r1435, %r32;
	setp.gt.s32 	%p502, %r1436, 384;
	@%p502 bra 	$L__BB6_63;
	and.b16  	%rs379, %rs1, 255;
	setp.ne.s16 	%p503, %rs379, 0;
	mov.u64 	%rd572, %rd208;
	ld.param.u8 	%rs15, [%rd572];
	ld.param.u64 	%rd573, [%rd572+24];
	cvta.to.global.u64 	%rd6, %rd573;
	@%p503 bra 	$L__BB6_8;
	bra.uni 	$L__BB6_11;
$L__BB6_8:
	setp.ne.s16 	%p504, %rs15, 0;
	mov.b64 	%rd688, 0;
	@%p504 bra 	$L__BB6_10;
	ld.global.u64 	%rd688, [%rd6];
$L__BB6_10:
	ld.param.u64 	%rd677, [_ZN3cub18CUB_300001_SM_10006detail6select23DeviceSelectSweepKernelINS2_10policy_hubIjbiLb0ELNS0_10SelectImplE1EE10Policy1000EPjPbS8_S8_NS0_13ScanTileStateIiLb1EEENS0_8NullTypeESC_iNS2_19streaming_context_tIlLb1EEELS5_1EEEvT0_T1_T2_T3_T4_T5_T6_T7_iT8_NS1_7vsmem_tE_param_2];
	cvt.s64.s32 	%rd575, %r33;
	add.s64 	%rd576, %rd688, %rd575;
	cvta.to.global.u64 	%rd577, %rd677;
	shl.b64 	%rd578, %rd576, 2;
	add.s64 	%rd579, %rd577, %rd578;
	st.global.u32 	[%rd579], %r5;
$L__BB6_11:
	ld.param.u64 	%rd678, [_ZN3cub18CUB_300001_SM_10006detail6select23DeviceSelectSweepKernelINS2_10policy_hubIjbiLb0ELNS0_10SelectImplE1EE10Policy1000EPjPbS8_S8_NS0_13ScanTileStateIiLb1EEENS0_8NullTypeESC_iNS2_19streaming_context_tIlLb1EEELS5_1EEEvT0_T1_T2_T3_T4_T5_T6_T7_iT8_NS1_7vsmem_tE_param_2];
	cvta.to.global.u64 	%rd27, %rd678;
	and.b16  	%rs381, %rs2, 255;
	setp.eq.s16 	%p505, %rs381, 0;
	@%p505 bra 	$L__BB6_15;
	setp.ne.s16 	%p506, %rs15, 0;
	mov.b64 	%rd689, 0;
	@%p506 bra 	$L__BB6_14;
	ld.global.u64 	%rd689, [%rd6];
$L__BB6_14:
	cvt.s64.s32 	%rd581, %r34;
	add.s64 	%rd582, %rd689, %rd581;
	shl.b64 	%rd583, %rd582, 2;
	add.s64 	%rd584, %rd27, %rd583;
	st.global.u32 	[%rd584], %r6;
$L__BB6_15:
	and.b16  	%rs383, %rs3, 255;
	setp.eq.s16 	%p507, %rs383, 0;
	@%p507 bra 	$L__BB6_19;
	setp.ne.s16 	%p508, %rs15, 0;
	mov.b64 	%rd690, 0;
	@%p508 bra 	$L__BB6_18;
	ld.global.u64 	%rd690, [%rd6];
$L__BB6_18:
	cvt.s64.s32 	%rd586, %r35;
	add.s64 	%rd587, %rd690, %rd586;
	shl.b64 	%rd588, %rd587, 2;
	add.s64 	%rd589, %rd27, %rd588;
	st.global.u32 	[%rd589], %r7;
$L__BB6_19:
	and.b16  	%rs385, %rs4, 255;
	setp.eq.s16 	%p509, %rs385, 0;
	@%p509 bra 	$L__BB6_23;
	setp.ne.s16 	%p510, %rs15, 0;
	mov.b64 	%rd691, 0;
	@%p510 bra 	$L__BB6_22;
	ld.global.u64 	%rd691, [%rd6];
$L__BB6_22:
	cvt.s64.s32 	%rd591, %r36;
	add.s64 	%rd592, %rd691, %rd591;
	shl.b64 	%rd593, %rd592, 2;
	add.s64 	%rd594, %rd27, %rd593;
	st.global.u32 	[%rd594], %r8;
$L__BB6_23:
	and.b16  	%rs387, %rs5, 255;
	setp.eq.s16 	%p511, %rs387, 0;
	@%p511 bra 	$L__BB6_27;
	setp.ne.s16 	%p512, %rs15, 0;
	mov.b64 	%rd692, 0;
	@%p512 bra 	$L__BB6_26;
	ld.global.u64 	%rd692, [%rd6];
$L__BB6_26:
	cvt.s64.s32 	%rd596, %r37;
	add.s64 	%rd597, %rd692, %rd596;
	shl.b64 	%rd598, %rd597, 2;
	add.s64 	%rd599, %rd27, %rd598;
	st.global.u32 	[%rd599], %r9;
$L__BB6_27:
	and.b16  	%rs389, %rs6, 255;
	setp.eq.s16 	%p513, %rs389, 0;
	@%p513 bra 	$L__BB6_31;
	setp.ne.s16 	%p514, %rs15, 0;
	mov.b64 	%rd693, 0;
	@%p514 bra 	$L__BB6_30;
	ld.global.u64 	%rd693, [%rd6];
$L__BB6_30:
	cvt.s64.s32 	%rd601, %r38;
	add.s64 	%rd602, %rd693, %rd601;
	shl.b64 	%rd603, %rd602, 2;
	add.s64 	%rd604, %rd27, %rd603;
	st.global.u32 	[%rd604], %r10;
$L__BB6_31:
	and.b16  	%rs391, %rs7, 255;
	setp.eq.s16 	%p515, %rs391, 0;
	@%p515 bra 	$L__BB6_35;
	setp.ne.s16 	%p516, %rs15, 0;
	mov.b64 	%rd694, 0;
	@%p516 bra 	$L__BB6_34;
	ld.global.u64 	%rd694, [%rd6];
$L__BB6_34:
	cvt.s64.s32 	%rd606, %r39;
	add.s64 	%rd607, %rd694, %rd606;
	shl.b64 	%rd608, %rd607, 2;
	add.s64 	%rd609, %rd27, %rd608;
	st.global.u32 	[%rd609], %r11;
$L__BB6_35:
	and.b16  	%rs393, %rs8, 255;
	setp.eq.s16 	%p517, %rs393, 0;
	@%p517 bra 	$L__BB6_39;
	setp.ne.s16 	%p518, %rs15, 0;
	mov.b64 	%rd695, 0;
	@%p518 bra 	$L__BB6_38;
	ld.global.u64 	%rd695, [%rd6];
$L__BB6_38:
	cvt.s64.s32 	%rd611, %r40;
	add.s64 	%rd612, %rd695, %rd611;
	shl.b64 	%rd613, %rd612, 2;
	add.s64 	%rd614, %rd27, %rd613;
	st.global.u32 	[%rd614], %r12;
$L__BB6_39:
	and.b16  	%rs395, %rs9, 255;
	setp.eq.s16 	%p519, %rs395, 0;
	@%p519 bra 	$L__BB6_43;
	setp.ne.s16 	%p520, %rs15, 0;
	mov.b64 	%rd696, 0;
	@%p520 bra 	$L__BB6_42;
	ld.global.u64 	%rd696, [%rd6];
$L__BB6_42:
	cvt.s64.s32 	%rd616, %r41;
	add.s64 	%rd617, %rd696, %rd616;
	shl.b64 	%rd618, %rd617, 2;
	add.s64 	%rd619, %rd27, %rd618;
	st.global.u32 	[%rd619], %r13;
$L__BB6_43:
	and.b16  	%rs397, %rs10, 255;
	setp.eq.s16 	%p521, %rs397, 0;
	@%p521 bra 	$L__BB6_47;
	setp.ne.s16 	%p522, %rs15, 0;
	mov.b64 	%rd697, 0;
	@%p522 bra 	$L__BB6_46;
	ld.global.u64 	%rd697, [%rd6];
$L__BB6_46:
	cvt.s64.s32 	%rd621, %r42;
	add.s64 	%rd622, %rd697, %rd621;
	shl.b64 	%rd623, %rd622, 2;
	add.s64 	%rd624, %rd27, %rd623;
	st.global.u32 	[%rd624], %r14;
$L__BB6_47:
	and.b16  	%rs399, %rs11, 255;
	setp.eq.s16 	%p523, %rs399, 0;
	@%p523 bra 	$L__BB6_51;
	setp.ne.s16 	%p524, %rs15, 0;
	mov.b64 	%rd698, 0;
	@%p524 bra 	$L__BB6_50;
	ld.global.u64 	%rd698, [%rd6];
$L__BB6_50:
	cvt.s64.s32 	%rd626, %r43;
	add.s64 	%rd627, %rd698, %rd626;
	shl.b64 	%rd628, %rd627, 2;
	add.s64 	%rd629, %rd27, %rd628;
	st.global.u32 	[%rd629], %r15;
$L__BB6_51:
	and.b16  	%rs401, %rs12, 255;
	setp.eq.s16 	%p525, %rs401, 0;
	@%p525 bra 	$L__BB6_55;
	setp.ne.s16 	%p526, %rs15, 0;
	mov.b64 	%rd699, 0;
	@%p526 bra 	$L__BB6_54;
	ld.global.u64 	%rd699, [%rd6];
$L__BB6_54:
	cvt.s64.s32 	%rd631, %r44;
	add.s64 	%rd632, %rd699, %rd631;
	shl.b64 	%rd633, %rd632, 2;
	add.s64 	%rd634, %rd27, %rd633;
	st.global.u32 	[%rd634], %r16;
$L__BB6_55:
	and.b16  	%rs403, %rs13, 255;
	setp.eq.s16 	%p527, %rs403, 0;
	@%p527 bra 	$L__BB6_59;
	setp.ne.s16 	%p528, %rs15, 0;
	mov.b64 	%rd700, 0;
	@%p528 bra 	$L__BB6_58;
	ld.global.u64 	%rd700, [%rd6];
$L__BB6_58:
	cvt.s64.s32 	%rd636, %r45;
	add.s64 	%rd637, %rd700, %rd636;
	shl.b64 	%rd638, %rd637, 2;
	add.s64 	%rd639, %rd27, %rd638;
	st.global.u32 	[%rd639], %r17;
$L__BB6_59:
	and.b16  	%rs405, %rs14, 255;
	setp.eq.s16 	%p529, %rs405, 0;
	@%p529 bra 	$L__BB6_573;
	setp.ne.s16 	%p530, %rs15, 0;
	mov.b64 	%rd701, 0;
	@%p530 bra 	$L__BB6_62;
	ld.global.u64 	%rd701, [%rd6];
$L__BB6_62:
	cvt.s64.s32 	%rd641, %r46;
	add.s64 	%rd642, %rd701, %rd641;
	shl.b64 	%rd643, %rd642, 2;
	add.s64 	%rd644, %rd27, %rd643;
	st.global.u32 	[%rd644], %r18;
	bra.uni 	$L__BB6_573;
$L__BB6_63:
	and.b16  	%rs407, %rs1, 255;
	setp.eq.s16 	%p531, %rs407, 0;
	bar.sync 	0;
	@%p531 bra 	$L__BB6_65;
	shl.b32 	%r1437, %r33, 2;
	mov.u32 	%r1438, _ZZN3cub18CUB_300001_SM_10006detail6select23DeviceSelectSweepKernelINS2_10policy_hubIjbiLb0ELNS0_10SelectImplE1EE10Policy1000EPjPbS8_S8_NS0_13ScanTileStateIiLb1EEENS0_8NullTypeESC_iNS2_19streaming_context_tIlLb1EEELS5_1EEEvT0_T1_T2_T3_T4_T5_T6_T7_iT8_NS1_7vsmem_tEE19static_temp_storage;
	add.s32 	%r1439, %r1438, %r1437;
	st.shared.u32 	[%r1439], %r5;
$L__BB6_65:
	and.b16  	%rs408, %rs2, 255;
	setp.eq.s16 	%p532, %rs408, 0;
	@%p532 bra 	$L__BB6_67;
	shl.b32 	%r1440, %r34, 2;
	mov.u32 	%r1441, _ZZN3cub18CUB_300001_SM_10006detail6select23DeviceSelectSweepKernelINS2_10policy_hubIjbiLb0ELNS0_10SelectImplE1EE10Policy1000EPjPbS8_S8_NS0_13ScanTileStateIiLb1EEENS0_8NullTypeESC_iNS2_19streaming_context_tIlLb1EEELS5_1EEEvT0_T1_T2_T3_T4_T5_T6_T7_iT8_NS1_7vsmem_tEE19static_temp_storage;
	add.s32 	%r1442, %r1441, %r1440;
	st.shared.u32 	[%r1442], %r6;
$L__BB6_67:
	and.b16  	%rs409, %rs3, 255;
	setp.eq.s16 	%p533, %rs409, 0;
	@%p533 bra 	$L__BB6_69;
	shl.b32 	%r1443, %r35, 2;
	mov.u32 	%r1444, _ZZN3cub18CUB_300001_SM_10006detail6select23DeviceSelectSweepKernelINS2_10policy_hubIjbiLb0ELNS0_10SelectImplE1EE10Policy1000EPjPbS8_S8_NS0_13ScanTileStateIiLb1EEENS0_8NullTypeESC_iNS2_19streaming_context_tIlLb1EEELS5_1EEEvT0_T1_T2_T3_T4_T5_T6_T7_iT8_NS1_7vsmem_tEE19static_temp_storage;
	add.s32 	%r1445, %r1444, %r1443;
	st.shared.u32 	[%r1445], %r7;
$L__BB6_69:
	and.b16  	%rs410, %rs4, 255;
	setp.eq.s16 	%p534, %rs410, 0;
	@%p534 bra 	$L__BB6_71;
	shl.b32 	%r1446, %r36, 2;
	mov.u32 	%r1447, _ZZN3cub18CUB_300001_SM_10006detail6select23DeviceSelectSweepKernelINS2_10policy_hubIjbiLb0ELNS0_10SelectImplE1EE10Policy1000EPjPbS8_S8_NS0_13ScanTileStateIiLb1EEENS0_8NullTypeESC_iNS2_19streaming_context_tIlLb1EEELS5_1EEEvT0_T1_T2_T3_T4_T5_T6_T7_iT8_NS1_7vsmem_tEE19static_temp_storage;
	add.s32 	%r1448, %r1447, %r1446;
	st.shared.u32 	[%r1448], %r8;
$L__BB6_71:
	and.b16  	%rs411, %rs5, 255;
	setp.eq.s16 	%p535, %rs411, 0;
	@%p535 bra 	$L__BB6_73;
	shl.b32 	%r1449, %r37, 2;
	mov.u32 	%r1450, _ZZN3cub18CUB_300001_SM_10006detail6select23DeviceSelectSweepKernelINS2_10policy_hubIjbiLb0ELNS0_10SelectImplE1EE10Policy1000EPjPbS8_S8_NS0_13ScanTileStateIiLb1EEENS0_8NullTypeESC_iNS2_19streaming_context_tIlLb1EEELS5_1EEEvT0_T1_T2_T3_T4_T5_T6_T7_iT8_NS1_7vsmem_tEE19static_temp_storage;
	add.s32 	%r1451, %r1450, %r1449;
	st.shared.u32 	[%r1451], %r9;
$L__BB6_73:
	and.b16  	%rs412, %rs6, 255;
	setp.eq.s16 	%p536, %rs412, 0;
	@%p536 bra 	$L__BB6_75;
	shl.b32 	%r1452, %r38, 2;
	mov.u32 	%r1453, _ZZN3cub18CUB_300001_SM_10006detail6select23DeviceSelectSweepKernelINS2_10policy_hubIjbiLb0ELNS0_10SelectImplE1EE10Policy1000EPjPbS8_S8_NS0_13ScanTileStateIiLb1EEENS0_8NullTypeESC_iNS2_19streaming_context_tIlLb1EEELS5_1EEEvT0_T1_T2_T3_T4_T5_T6_T7_iT8_NS1_7vsmem_tEE19static_temp_storage;
	add.s32 	%r1454, %r1453, %r1452;
	st.shared.u32 	[%r1454], %r10;
$L__BB6_75:
	and.b16  	%rs413, %rs7, 255;
	setp.eq.s16 	%p537, %rs413, 0;
	@%p537 bra 	$L__BB6_77;
	shl.b32 	%r1455, %r39, 2;
	mov.u32 	%r1456, _ZZN3cub18CUB_300001_SM_10006detail6select23DeviceSelectSweepKernelINS2_10policy_hubIjbiLb0ELNS0_10SelectImplE1EE10Policy1000EPjPbS8_S8_NS0_13ScanTileStateIiLb1EEENS0_8NullTypeESC_iNS2_19streaming_context_tIlLb1EEELS5_1EEEvT0_T1_T2_T3_T4_T5_T6_T7_iT8_NS1_7vsmem_tEE19static_temp_storage;
	add.s32 	%r1457, %r1456, %r1455;
	st.shared.u32 	[%r1457], %r11;
$L__BB6_77:
	and.b16  	%rs414, %rs8, 255;
	setp.eq.s16 	%p538, %rs414, 0;
	@%p538 bra 	$L__BB6_79;
	shl.b32 	%r1458, %r40, 2;
	mov.u32 	%r1459, _ZZN3cub18CUB_300001_SM_10006detail6select23DeviceSelectSweepKernelINS2_10policy_hubIjbiLb0ELNS0_10SelectImplE1EE10Policy1000EPjPbS8_S8_NS0_13ScanTileStateIiLb1EEENS0_8NullTypeESC_iNS2_19streaming_context_tIlLb1EEELS5_1EEEvT0_T1_T2_T3_T4_T5_T6_T7_iT8_NS1_7vsmem_tEE19static_temp_storage;
	add.s32 	%r1460, %r1459, %r1458;
	st.shared.u32 	[%r1460], %r12;
$L__BB6_79:
	and.b16  	%rs415, %rs9, 255;
	setp.eq.s16 	%p539, %rs415, 0;
	@%p539 bra 	$L__BB6_81;
	shl.b32 	%r1461, %r41, 2;
	mov.u32 	%r1462, _ZZN3cub18CUB_300001_SM_10006detail6select23DeviceSelectSweepKernelINS2_10policy_hubIjbiLb0ELNS0_10SelectImplE1EE10Policy1000EPjPbS8_S8_NS0_13ScanTileStateIiLb1EEENS0_8NullTypeESC_iNS2_19streaming_context_tIlLb1EEELS5_1EEEvT0_T1_T2_T3_T4_T5_T6_T7_iT8_NS1_7vsmem_tEE19static_temp_storage;
	add.s32 	%r1463, %r1462, %r1461;
	st.shared.u32 	[%r1463], %r13;
$L__BB6_81:
	and.b16  	%rs416, %rs10, 255;
	setp.eq.s16 	%p540, %rs416, 0;
	@%p540 bra 	$L__BB6_83;
	shl.b32 	%r1464, %r42, 2;
	mov.u32 	%r1465, _ZZN3cub18CUB_300001_SM_10006detail6select23DeviceSelectSweepKernelINS2_10policy_hubIjbiLb0ELNS0_10SelectImplE1EE10Policy1000EPjPbS8_S8_NS0_13ScanTileStateIiLb1EEENS0_8NullTypeESC_iNS2_19streaming_context_tIlLb1EEELS5_1EEEvT0_T1_T2_T3_T4_T5_T6_T7_iT8_NS1_7vsmem_tEE19static_temp_storage;
	add.s32 	%r1466, %r1465, %r1464;
	st.shared.u32 	[%r1466], %r14;
$L__BB6_83:
	and.b16  	%rs417, %rs11, 255;
	setp.eq.s16 	%p541, %rs417, 0;
	@%p541 bra 	$L__BB6_85;
	shl.b32 	%r1467, %r43, 2;
	mov.u32 	%r1468, _ZZN3cub18CUB_300001_SM_10006detail6select23DeviceSelectSweepKernelINS2_10policy_hubIjbiLb0ELNS0_10SelectImplE1EE10Policy1000EPjPbS8_S8_NS0_13ScanTileStateIiLb1EEENS0_8NullTypeESC_iNS2_19streaming_context_tIlLb1EEELS5_1EEEvT0_T1_T2_T3_T4_T5_T6_T7_iT8_NS1_7vsmem_tEE19static_temp_storage;
	add.s32 	%r1469, %r1468, %r1467;
	st.shared.u32 	[%r1469], %r15;
$L__BB6_85:
	and.b16  	%rs418, %rs12, 255;
	setp.eq.s16 	%p542, %rs418, 0;
	@%p542 bra 	$L__BB6_87;
	shl.b32 	%r1470, %r44, 2;
	mov.u32 	%r1471, _ZZN3cub18CUB_300001_SM_10006detail6select23DeviceSelectSweepKernelINS2_10policy_hubIjbiLb0ELNS0_10SelectImplE1EE10Policy1000EPjPbS8_S8_NS0_13ScanTileStateIiLb1EEENS0_8NullTypeESC_iNS2_19streaming_context_tIlLb1EEELS5_1EEEvT0_T1_T2_T3_T4_T5_T6_T7_iT8_NS1_7vsmem_tEE19static_temp_storage;
	add.s32 	%r1472, %r1471, %r1470;
	st.shared.u32 	[%r1472], %r16;
$L__BB6_87:
	and.b16  	%rs419, %rs13, 255;
	setp.eq.s16 	%p543, %rs419, 0;
	@%p543 bra 	$L__BB6_89;
	shl.b32 	%r1473, %r45, 2;
	mov.u32 	%r1474, _ZZN3cub18CUB_300001_SM_10006detail6select23DeviceSelectSweepKernelINS2_10policy_hubIjbiLb0ELNS0_10SelectImplE1EE10Policy1000EPjPbS8_S8_NS0_13ScanTileStateIiLb1EEENS0_8NullTypeESC_iNS2_19streaming_context_tIlLb1EEELS5_1EEEvT0_T1_T2_T3_T4_T5_T6_T7_iT8_NS1_7vsmem_tEE19static_temp_storage;
	add.s32 	%r1475, %r1474, %r1473;
	st.shared.u32 	[%r1475], %r17;
$L__BB6_89:
	and.b16  	%rs420, %rs14, 255;
	setp.eq.s16 	%p544, %rs420, 0;
	@%p544 bra 	$L__BB6_91;
	shl.b32 	%r1476, %r46, 2;
	mov.u32 	%r1477, _ZZN3cub18CUB_300001_SM_10006detail6select23DeviceSelectSweepKernelINS2_10policy_hubIjbiLb0ELNS0_10SelectImplE1EE10Policy1000EPjPbS8_S8_NS0_13ScanTileStateIiLb1EEENS0_8NullTypeESC_iNS2_19streaming_context_tIlLb1EEELS5_1EEEvT0_T1_T2_T3_T4_T5_T6_T7_iT8_NS1_7vsmem_tEE19static_temp_storage;
	add.s32 	%r1478, %r1477, %r1476;
	st.shared.u32 	[%r1478], %r18;
$L__BB6_91:
	bar.sync 	0;
	add.s32 	%r1479, %r22, %r21;
	add.s32 	%r1480, %r1479, %r23;
	add.s32 	%r1481, %r1480, %r24;
	add.s32 	%r1482, %r1481, %r25;
	add.s32 	%r1483, %r1482, %r26;
	add.s32 	%r1484, %r1483, %r27;
	add.s32 	%r1485, %r1484, %r28;
	add.s32 	%r1486, %r1485, %r29;
	add.s32 	%r1487, %r1486, %r30;
	add.s32 	%r1488, %r1487, %r31;
	add.s32 	%r47, %r1488, %r32;
	mov.u32 	%r1517, %tid.x;
	setp.ge.u32 	%p545, %r1517, %r47;
	@%p545 bra 	$L__BB6_573;
	ld.param.u64 	%rd679, [_ZN3cub18CUB_300001_SM_10006detail6select23DeviceSelectSweepKernelINS2_10policy_hubIjbiLb0ELNS0_10SelectImplE1EE10Policy1000EPjPbS8_S8_NS0_13ScanTileStateIiLb1EEENS0_8NullTypeESC_iNS2_19streaming_context_tIlLb1EEELS5_1EEEvT0_T1_T2_T3_T4_T5_T6_T7_iT8_NS1_7vsmem_tE_param_2];
	cvta.to.global.u64 	%rd7, %rd679;
	mov.u64 	%rd645, %rd208;
	ld.param.u8 	%rs16, [%rd645];
	ld.param.u64 	%rd646, [%rd645+24];
	cvta.to.global.u64 	%rd8, %rd646;
	add.s32 	%r1489, %r22, %r23;
	add.s32 	%r1490, %r1489, %r24;
	add.s32 	%r1491, %r1490, %r25;
	add.s32 	%r1492, %r1491, %r26;
	add.s32 	%r1493, %r1492, %r27;
	add.s32 	%r1494, %r1493, %r28;
	add.s32 	%r1495, %r1494, %r29;
	add.s32 	%r1496, %r1495, %r30;
	add.s32 	%r1497, %r1496, %r31;
	add.s32 	%r1498, %r1497, %r32;
	add.s32 	%r1499, %r1498, %r21;
	not.b32 	%r1500, %r1517;
	add.s32 	%r49, %r1499, %r1500;
	mul.hi.u32 	%r1501, %r49, -1431655765;
	shr.u32 	%r1502, %r1501, 8;
	add.s32 	%r50, %r1502, 1;
	and.b32  	%r1503, %r1502, 3;
	setp.eq.s32 	%p546, %r1503, 3;
	@%p546 bra 	$L__BB6_97;
	cvt.u64.u32 	%rd681, %r1517;
	shl.b32 	%r1504, %r1517, 2;
	mov.u32 	%r1505, _ZZN3cub18CUB_300001_SM_10006detail6select23DeviceSelectSweepKernelINS2_10policy_hubIjbiLb0ELNS0_10SelectImplE1EE10Policy1000EPjPbS8_S8_NS0_13ScanTileStateIiLb1EEENS0_8NullTypeESC_iNS2_19streaming_context_tIlLb1EEELS5_1EEEvT0_T1_T2_T3_T4_T5_T6_T7_iT8_NS1_7vsmem_tEE19static_temp_storage;
	add.s32 	%r1514, %r1505, %r1504;
	and.b32  	%r1506, %r50, 3;
	neg.s32 	%r1513, %r1506;
$L__BB6_94:
	.pragma "nounroll";
	setp.ne.s16 	%p547, %rs16, 0;
	ld.shared.u32 	%r55, [%r1514];
	mov.b64 	%rd682, 0;
	@%p547 bra 	$L__BB6_96;
	ld.global.u64 	%rd682, [%rd8];
$L__BB6_96:
	add.s64 	%rd648, %rd682, %rd681;
	shl.b64 	%rd649, %rd648, 2;
	add.s64 	%rd650, %rd7, %rd649;
	st.global.u32 	[%rd650], %r55;
	add.s64 	%rd681, %rd681, 384;
	cvt.u32.u64 	%r1517, %rd681;
	add.s32 	%r1514, %r1514, 1536;
	add.s32 	%r1513, %r1513, 1;
	setp.ne.s32 	%p548, %r1513, 0;
	@%p548 bra 	$L__BB6_94;
$L__BB6_97:
	setp.lt.u32 	%p549, %r49, 1152;
	@%p549 bra 	$L__BB6_573;
	mul.wide.u32 	%rd652, %r1517, 4;
	add.s64 	%rd14, %rd7, %rd652;
	shl.b32 	%r1507, %r1517, 2;
	mov.u32 	%r1508, _ZZN3cub18CUB_300001_SM_10006detail6select23DeviceSelectSweepKernelINS2_10policy_hubIjbiLb0ELNS0_10SelectImplE1EE10Policy1000EPjPbS8_S8_NS0_13ScanTileStateIiLb1EEENS0_8NullTypeESC_iNS2_19streaming_context_tIlLb1EEELS5_1EEEvT0_T1_T2_T3_T4_T5_T6_T7_iT8_NS1_7vsmem_tEE19static_temp_storage;
	add.s32 	%r1509, %r1507, %r1508;
	add.s32 	%r1516, %r1509, 3072;
	mov.b64 	%rd683, 0;
$L__BB6_99:
	setp.ne.s16 	%p550, %rs16, 0;
	ld.shared.u32 	%r63, [%r1516+-3072];
	mov.b64 	%rd684, 0;
	@%p550 bra 	$L__BB6_101;
	ld.global.u64 	%rd684, [%rd8];
$L__BB6_101:
	setp.ne.s16 	%p551, %rs16, 0;
	shl.b64 	%rd655, %rd684, 2;
	add.s64 	%rd656, %rd683, %rd655;
	add.s64 	%rd657, %rd14, %rd656;
	st.global.u32 	[%rd657], %r63;
	ld.shared.u32 	%r64, [%r1516+-1536];
	mov.b64 	%rd685, 0;
	@%p551 bra 	$L__BB6_103;
	ld.global.u64 	%rd685, [%rd8];
$L__BB6_103:
	setp.ne.s16 	%p552, %rs16, 0;
	shl.b64 	%rd659, %rd685, 2;
	add.s64 	%rd660, %rd683, %rd659;
	add.s64 	%rd661, %rd14, %rd660;
	st.global.u32 	[%rd661+1536], %r64;
	ld.shared.u32 	%r65, [%r1516];
	mov.b64 	%rd686, 0;
	@%p552 bra 	$L__BB6_105;
	ld.global.u64 	%rd686, [%rd8];
$L__BB6_105:
	setp.ne.s16 	%p553, %rs16, 0;
	shl.b64 	%rd663, %rd686, 2;
	add.s64 	%rd664, %rd683, %rd663;
	add.s64 	%rd665, %rd14, %rd664;
	st.global.u32 	[%rd665+3072], %r65;
	ld.shared.u32 	%r66, [%r1516+1536];
	mov.b64 	%rd687, 0;
	@%p553 bra 	$L__BB6_107;
	ld.global.u64 	%rd687, [%rd8];
$L__BB6_107:
	shl.b64 	%rd666, %rd687, 2;
	add.s64 	%rd667, %rd683, %rd666;
	add.s64 	%rd668, %rd14, %rd667;
	st.global.u32 	[%rd668+4608], %r66;
	add.s32 	%r1517, %r1517, 1536;
	add.s64 	%rd683, %rd683, 6144;
	add.s32 	%r1516, %r1516, 6144;
	setp.lt.s32 	%p554, %r1517, %r47;
	@%p554 bra 	$L__BB6_99;
	bra.uni 	$L__BB6_573;
$L__BB6_108:
	mov.u64 	%rd446, %rd208;
	ld.param.u8 	%rs276, [%rd446];
	setp.eq.s16 	%p338, %rs276, 0;
	ld.param.u64 	%rd447, [%rd446+16];
	selp.b64 	%rd448, %rd447, 0, %p338;
	cvt.s64.s32 	%rd449, %r2;
	add.s64 	%rd450, %rd448, %rd449;
	mov.u32 	%r1532, %tid.x;
	and.b32  	%r1001, %r1532, 31;
	and.b32  	%r1002, %r1532, 992;
	mul.lo.s32 	%r1003, %r1002, 14;
	or.b32  	%r1004, %r1003, %r1001;
	cvt.u64.u32 	%rd451, %r1004;
	add.s64 	%rd452, %rd450, %rd451;
	shl.b64 	%rd453, %rd452, 2;
	add.s64 	%rd454, %rd2, %rd453;
	ld.global.u32 	%r1005, [%rd454];
	ld.global.u32 	%r1006, [%rd454+128];
	ld.global.u32 	%r1007, [%rd454+256];
	ld.global.u32 	%r1008, [%rd454+384];
	ld.global.u32 	%r1009, [%rd454+512];
	ld.global.u32 	%r1010, [%rd454+640];
	ld.global.u32 	%r1011, [%rd454+768];
	ld.global.u32 	%r1012, [%rd454+896];
	ld.global.u32 	%r1013, [%rd454+1024];
	ld.global.u32 	%r1014, [%rd454+1152];
	ld.global.u32 	%r1015, [%rd454+1280];
	ld.global.u32 	%r1016, [%rd454+1408];
	ld.global.u32 	%r1017, [%rd454+1536];
	ld.global.u32 	%r1018, [%rd454+1664];
	// begin inline asm
	mov.u32 %r969, %laneid;
	// end inline asm
	shr.u32 	%r71, %r1532, 5;
	mad.lo.s32 	%r1019, %r71, 448, %r969;
	shl.b32 	%r1020, %r1019, 2;
	mov.u32 	%r1021, _ZZN3cub18CUB_300001_SM_10006detail6select23DeviceSelectSweepKernelINS2_10policy_hubIjbiLb0ELNS0_10SelectImplE1EE10Policy1000EPjPbS8_S8_NS0_13ScanTileStateIiLb1EEENS0_8NullTypeESC_iNS2_19streaming_context_tIlLb1EEELS5_1EEEvT0_T1_T2_T3_T4_T5_T6_T7_iT8_NS1_7vsmem_tEE19static_temp_storage;
	add.s32 	%r1022, %r1021, %r1020;
	st.shared.u32 	[%r1022], %r1005;
	st.shared.u32 	[%r1022+128], %r1006;
	st.shared.u32 	[%r1022+256], %r1007;
	st.shared.u32 	[%r1022+384], %r1008;
	st.shared.u32 	[%r1022+512], %r1009;
	st.shared.u32 	[%r1022+640], %r1010;
	st.shared.u32 	[%r1022+768], %r1011;
	st.shared.u32 	[%r1022+896], %r1012;
	st.shared.u32 	[%r1022+1024], %r1013;
	st.shared.u32 	[%r1022+1152], %r1014;
	st.shared.u32 	[%r1022+1280], %r1015;
	st.shared.u32 	[%r1022+1408], %r1016;
	st.shared.u32 	[%r1022+1536], %r1017;
	st.shared.u32 	[%r1022+1664], %r1018;
	bar.warp.sync 	-1;
	mul.lo.s32 	%r1023, %r969, 13;
	add.s32 	%r1024, %r1019, %r1023;
	shl.b32 	%r1025, %r1023, 2;
	add.s32 	%r1026, %r1022, %r1025;
	ld.shared.v2.u32 	{%r72, %r73}, [%r1026];
	ld.shared.v2.u32 	{%r74, %r75}, [%r1026+8];
	ld.shared.v2.u32 	{%r76, %r77}, [%r1026+16];
	ld.shared.v2.u32 	{%r78, %r79}, [%r1026+24];
	ld.shared.v2.u32 	{%r80, %r81}, [%r1026+32];
	ld.shared.v2.u32 	{%r82, %r83}, [%r1026+40];
	ld.shared.v2.u32 	{%r84, %r85}, [%r1026+48];
	bar.sync 	0;
	add.s64 	%rd455, %rd3, %rd452;
	ld.global.u8 	%rs277, [%rd455];
	ld.global.u8 	%rs278, [%rd455+32];
	ld.global.u8 	%rs279, [%rd455+64];
	ld.global.u8 	%rs280, [%rd455+96];
	ld.global.u8 	%rs281, [%rd455+128];
	ld.global.u8 	%rs282, [%rd455+160];
	ld.global.u8 	%rs283, [%rd455+192];
	ld.global.u8 	%rs284, [%rd455+224];
	ld.global.u8 	%rs285, [%rd455+256];
	ld.global.u8 	%rs286, [%rd455+288];
	ld.global.u8 	%rs287, [%rd455+320];
	ld.global.u8 	%rs288, [%rd455+352];
	ld.global.u8 	%rs289, [%rd455+384];
	ld.global.u8 	%rs290, [%rd455+416];
	mad.lo.s32 	%r1027, %r1019, -3, %r1022;
	st.shared.u8 	[%r1027], %rs277;
	st.shared.u8 	[%r1027+32], %rs278;
	st.shared.u8 	[%r1027+64], %rs279;
	st.shared.u8 	[%r1027+96], %rs280;
	st.shared.u8 	[%r1027+128], %rs281;
	st.shared.u8 	[%r1027+160], %rs282;
	st.shared.u8 	[%r1027+192], %rs283;
	st.shared.u8 	[%r1027+224], %rs284;
	st.shared.u8 	[%r1027+256], %rs285;
	st.shared.u8 	[%r1027+288], %rs286;
	st.shared.u8 	[%r1027+320], %rs287;
	st.shared.u8 	[%r1027+352], %rs288;
	st.shared.u8 	[%r1027+384], %rs289;
	st.shared.u8 	[%r1027+416], %rs290;
	bar.warp.sync 	-1;
	mad.lo.s32 	%r1028, %r1024, -3, %r1026;
	ld.shared.v2.u8 	{%rs17, %rs18}, [%r1028];
	ld.shared.v2.u8 	{%rs19, %rs20}, [%r1028+2];
	ld.shared.v2.u8 	{%rs21, %rs22}, [%r1028+4];
	ld.shared.v2.u8 	{%rs23, %rs24}, [%r1028+6];
	ld.shared.v2.u8 	{%rs25, %rs26}, [%r1028+8];
	ld.shared.v2.u8 	{%rs27, %rs28}, [%r1028+10];
	ld.shared.v2.u8 	{%rs29, %rs30}, [%r1028+12];
	setp.ne.s16 	%p339, %rs17, 0;
	selp.u32 	%r1029, 1, 0, %p339;
	setp.ne.s16 	%p340, %rs18, 0;
	selp.u32 	%r1030, 1, 0, %p340;
	setp.ne.s16 	%p341, %rs19, 0;
	selp.u32 	%r1031, 1, 0, %p341;
	setp.ne.s16 	%p342, %rs20, 0;
	selp.u32 	%r1032, 1, 0, %p342;
	setp.ne.s16 	%p343, %rs21, 0;
	selp.u32 	%r1033, 1, 0, %p343;
	setp.ne.s16 	%p344, %rs22, 0;
	selp.u32 	%r1034, 1, 0, %p344;
	setp.ne.s16 	%p345, %rs23, 0;
	selp.u32 	%r1035, 1, 0, %p345;
	setp.ne.s16 	%p346, %rs24, 0;
	selp.u32 	%r1036, 1, 0, %p346;
	setp.ne.s16 	%p347, %rs25, 0;
	selp.u32 	%r1037, 1, 0, %p347;
	setp.ne.s16 	%p348, %rs26, 0;
	selp.u32 	%r1038, 1, 0, %p348;
	setp.ne.s16 	%p349, %rs27, 0;
	selp.u32 	%r1039, 1, 0, %p349;
	setp.ne.s16 	%p350, %rs28, 0;
	selp.u32 	%r1040, 1, 0, %p350;
	setp.ne.s16 	%p351, %rs29, 0;
	selp.u32 	%r1041, 1, 0, %p351;
	setp.ne.s16 	%p352, %rs30, 0;
	selp.u32 	%r1042, 1, 0, %p352;
	bar.sync 	0;
	add.s32 	%r1043, %r1030, %r1029;
	add.s32 	%r1044, %r1043, %r1031;
	add.s32 	%r1045, %r1044, %r1032;
	add.s32 	%r1046, %r1045, %r1033;
	add.s32 	%r1047, %r1046, %r1034;
	add.s32 	%r1048, %r1047, %r1035;
	add.s32 	%r1049, %r1048, %r1036;
	add.s32 	%r1050, %r1049, %r1037;
	add.s32 	%r1051, %r1050, %r1038;
	add.s32 	%r1052, %r1051, %r1039;
	add.s32 	%r1053, %r1052, %r1040;
	add.s32 	%r1054, %r1053, %r1041;
	add.s32 	%r974, %r1054, %r1042;
	mov.b32 	%r972, 1;
	mov.b32 	%r997, 0;
	mov.b32 	%r999, -1;
	// begin inline asm
	{  .reg .s32 r0;  .reg .pred p;  shfl.sync.up.b32 r0|p, %r974, %r972, %r997, %r999;  @p add.s32 r0, r0, %r974;  mov.s32 %r970, r0;}
	// end inline asm
	mov.b32 	%r978, 2;
	// begin inline asm
	{  .reg .s32 r0;  .reg .pred p;  shfl.sync.up.b32 r0|p, %r970, %r978, %r997, %r999;  @p add.s32 r0, r0, %r970;  mov.s32 %r976, r0;}
	// end inline asm
	mov.b32 	%r984, 4;
	// begin inline asm
	{  .reg .s32 r0;  .reg .pred p;  shfl.sync.up.b32 r0|p, %r976, %r984, %r997, %r999;  @p add.s32 r0, r0, %r976;  mov.s32 %r982, r0;}
	// end inline asm
	mov.b32 	%r990, 8;
	// begin inline asm
	{  .reg .s32 r0;  .reg .pred p;  shfl.sync.up.b32 r0|p, %r982, %r990, %r997, %r999;  @p add.s32 r0, r0, %r982;  mov.s32 %r988, r0;}
	// end inline asm
	mov.b32 	%r996, 16;
	// begin inline asm
	{  .reg .s32 r0;  .reg .pred p;  shfl.sync.up.b32 r0|p, %r988, %r996, %r997, %r999;  @p add.s32 r0, r0, %r988;  mov.s32 %r994, r0;}
	// end inline asm
	setp.ne.s32 	%p353, %r969, 31;
	@%p353 bra 	$L__BB6_110;
	shl.b32 	%r1055, %r71, 2;
	add.s32 	%r1057, %r1021, %r1055;
	st.shared.u32 	[%r1057], %r994;
$L__BB6_110:
	sub.s32 	%r1058, %r994, %r974;
	bar.sync 	0;
	ld.shared.v4.u32 	{%r1059, %r1060, %r1061, %r1062}, [_ZZN3cub18CUB_300001_SM_10006detail6select23DeviceSelectSweepKernelINS2_10policy_hubIjbiLb0ELNS0_10SelectImplE1EE10Policy1000EPjPbS8_S8_NS0_13ScanTileStateIiLb1EEENS0_8NullTypeESC_iNS2_19streaming_context_tIlLb1EEELS5_1EEEvT0_T1_T2_T3_T4_T5_T6_T7_iT8_NS1_7vsmem_tEE19static_temp_storage];
	add.s32 	%r1063, %r1060, %r1059;
	setp.eq.s32 	%p354, %r71, 2;
	selp.b32 	%r1064, %r1063, %r1059, %p354;
	add.s32 	%r1065, %r1063, %r1061;
	setp.eq.s32 	%p355, %r71, 3;
	selp.b32 	%r1066, %r1065, %r1064, %p355;
	add.s32 	%r1067, %r1065, %r1062;
	setp.eq.s32 	%p356, %r71, 4;
	selp.b32 	%r1068, %r1067, %r1066, %p356;
	ld.shared.v4.u32 	{%r1069, %r1070, %r1071, %r1072}, [_ZZN3cub18CUB_300001_SM_10006detail6select23DeviceSelectSweepKernelINS2_10policy_hubIjbiLb0ELNS0_10SelectImplE1EE10Policy1000EPjPbS8_S8_NS0_13ScanTileStateIiLb1EEENS0_8NullTypeESC_iNS2_19streaming_context_tIlLb1EEELS5_1EEEvT0_T1_T2_T3_T4_T5_T6_T7_iT8_NS1_7vsmem_tEE19static_temp_storage+16];
	add.s32 	%r1073, %r1067, %r1069;
	setp.eq.s32 	%p357, %r71, 5;
	selp.b32 	%r1074, %r1073, %r1068, %p357;
	add.s32 	%r1075, %r1073, %r1070;
	setp.eq.s32 	%p358, %r71, 6;
	selp.b32 	%r1076, %r1075, %r1074, %p358;
	add.s32 	%r1077, %r1075, %r1071;
	setp.eq.s32 	%p359, %r71, 7;
	selp.b32 	%r1078, %r1077, %r1076, %p359;
	add.s32 	%r1079, %r1077, %r1072;
	setp.eq.s32 	%p360, %r71, 8;
	selp.b32 	%r1080, %r1079, %r1078, %p360;
	ld.shared.v4.u32 	{%r1081, %r1082, %r1083, %r1084}, [_ZZN3cub18CUB_300001_SM_10006detail6select23DeviceSelectSweepKernelINS2_10policy_hubIjbiLb0ELNS0_10SelectImplE1EE10Policy1000EPjPbS8_S8_NS0_13ScanTileStateIiLb1EEENS0_8NullTypeESC_iNS2_19streaming_context_tIlLb1EEELS5_1EEEvT0_T1_T2_T3_T4_T5_T6_T7_iT8_NS1_7vsmem_tEE19static_temp_storage+32];
	add.s32 	%r1085, %r1079, %r1081;
	setp.eq.s32 	%p361, %r71, 9;
	selp.b32 	%r1086, %r1085, %r1080, %p361;
	add.s32 	%r1087, %r1085, %r1082;
	setp.eq.s32 	%p362, %r71, 10;
	selp.b32 	%r1088, %r1087, %r1086, %p362;
	add.s32 	%r1089, %r1087, %r1083;
	setp.eq.s32 	%p363, %r71, 11;
	selp.b32 	%r1090, %r1089, %r1088, %p363;
	add.s32 	%r88, %r1089, %r1084;
	setp.gt.u32 	%p364, %r1532, 31;
	setp.lt.u32 	%p365, %r1532, 32;
	setp.eq.s32 	%p366, %r969, 0;
	selp.b32 	%r1091, 0, %r1058, %p366;
	add.s32 	%r1528, %r1090, %r1091;
	selp.b32 	%r90, %r1058, %r1528, %p365;
	@%p364 bra 	$L__BB6_126;
	setp.ne.s32 	%p367, %r1532, 0;
	mul.wide.s32 	%rd456, %r1, 8;
	add.s64 	%rd54, %rd5, %rd456;
	@%p367 bra 	$L__BB6_113;
	st.shared.u32 	[_ZZN3cub18CUB_300001_SM_10006detail6select23DeviceSelectSweepKernelINS2_10policy_hubIjbiLb0ELNS0_10SelectImplE1EE10Policy1000EPjPbS8_S8_NS0_13ScanTileStateIiLb1EEENS0_8NullTypeESC_iNS2_19streaming_context_tIlLb1EEELS5_1EEEvT0_T1_T2_T3_T4_T5_T6_T7_iT8_NS1_7vsmem_tEE19static_temp_storage+76], %r88;
	add.s64 	%rd457, %rd54, 256;
	mov.b32 	%r1092, 100;
	// begin inline asm
	st.relaxed.gpu.v2.u32 [%rd457], {%r1092, %r88};
	// end inline asm
$L__BB6_113:
	not.b32 	%r1098, %r1532;
	add.s32 	%r1524, %r1, %r1098;
	mov.b32 	%r1094, 635;
	// begin inline asm
	nanosleep.u32 %r1094;
	// end inline asm
	mul.wide.s32 	%rd459, %r1524, 8;
	add.s64 	%rd460, %rd5, %rd459;
	add.s64 	%rd458, %rd460, 256;
	// begin inline asm
	ld.relaxed.gpu.v2.u32 {%r1525, %r1519}, [%rd458];
	// end inline asm
	mov.b32 	%r1520, 262;
$L__BB6_114:
	setp.eq.s32 	%p368, %r1525, 99;
	mov.b32 	%r1099, -1;
	vote.sync.any.pred 	%p369, %p368, %r1099;
	not.pred 	%p370, %p369;
	@%p370 bra 	$L__BB6_116;
	// begin inline asm
	nanosleep.u32 %r1520;
	// end inline asm
	shr.u32 	%r1520, %r1520, 1;
	// begin inline asm
	ld.relaxed.gpu.v2.u32 {%r1525, %r1519}, [%rd458];
	// end inline asm
	bra.uni 	$L__BB6_114;
$L__BB6_116:
	setp.eq.s32 	%p371, %r1525, 101;
	mov.b32 	%r1126, -1;
	vote.sync.ballot.b32 	%r1128, %p371, %r1126;
	// begin inline asm
	mov.u32 %r1101, %lanemask_ge;
	// end inline asm
	and.b32  	%r1129, %r1128, %r1101;
	or.b32  	%r1130, %r1129, -2147483648;
	add.s32 	%r1131, %r1130, -1;
	not.b32 	%r1132, %r1130;
	and.b32  	%r1133, %r1132, %r1131;
	popc.b32 	%r1105, %r1133;
	mov.b32 	%r1104, 1;
	// begin inline asm
	shfl.sync.down.b32 %r1102, %r1519, %r1104, %r1105, %r1126;
	// end inline asm
	setp.lt.s32 	%p373, %r969, %r1105;
	selp.b32 	%r1134, %r1102, 0, %p373;
	add.s32 	%r1108, %r1134, %r1519;
	mov.b32 	%r1109, 2;
	// begin inline asm
	shfl.sync.down.b32 %r1107, %r1108, %r1109, %r1105, %r1126;
	// end inline asm
	add.s32 	%r1135, %r969, 2;
	setp.gt.s32 	%p374, %r1135, %r1105;
	selp.b32 	%r1136, 0, %r1107, %p374;
	add.s32 	%r1113, %r1108, %r1136;
	mov.b32 	%r1114, 4;
	// begin inline asm
	shfl.sync.down.b32 %r1112, %r1113, %r1114, %r1105, %r1126;
	// end inline asm
	add.s32 	%r103, %r969, 4;
	setp.gt.s32 	%p375, %r103, %r1105;
	selp.b32 	%r1137, 0, %r1112, %p375;
	add.s32 	%r1118, %r1113, %r1137;
	mov.b32 	%r1119, 8;
	// begin inline asm
	shfl.sync.down.b32 %r1117, %r1118, %r1119, %r1105, %r1126;
	// end inline asm
	add.s32 	%r1138, %r969, 8;
	setp.gt.s32 	%p376, %r1138, %r1105;
	selp.b32 	%r1139, 0, %r1117, %p376;
	add.s32 	%r1123, %r1118, %r1139;
	mov.b32 	%r1124, 16;
	// begin inline asm
	shfl.sync.down.b32 %r1122, %r1123, %r1124, %r1105, %r1126;
	// end inline asm
	add.s32 	%r1140, %r969, 16;
	setp.gt.s32 	%p377, %r1140, %r1105;
	selp.b32 	%r1141, 0, %r1122, %p377;
	add.s32 	%r1521, %r1123, %r1141;
	add.s64 	%rd56, %rd5, 256;
	mov.b32 	%r1522, 262;
$L__BB6_117:
	setp.ne.s32 	%p378, %r1525, 101;
	mov.b32 	%r1142, -1;
	vote.sync.all.pred 	%p379, %p378, %r1142;
	not.pred 	%p380, %p379;
	@%p380 bra 	$L__BB6_122;
	shr.u32 	%r1522, %r1522, 1;
	mul.wide.s32 	%rd557, %r1524, 8;
	add.s64 	%rd558, %rd56, %rd557;
	add.s64 	%rd556, %rd558, -256;
	// begin inline asm
	ld.relaxed.gpu.v2.u32 {%r1525, %r1526}, [%rd556];
	// end inline asm
	mov.u32 	%r1527, %r1522;
$L__BB6_119:
	setp.eq.s32 	%p450, %r1525, 99;
	mov.b32 	%r1233, -1;
	vote.sync.any.pred 	%p451, %p450, %r1233;
	not.pred 	%p452, %p451;
	@%p452 bra 	$L__BB6_121;
	// begin inline asm
	nanosleep.u32 %r1527;
	// end inline asm
	shr.u32 	%r1527, %r1527, 1;
	// begin inline asm
	ld.relaxed.gpu.v2.u32 {%r1525, %r1526}, [%rd556];
	// end inline asm
	bra.uni 	$L__BB6_119;
$L__BB6_121:
	setp.eq.s32 	%p453, %r1525, 101;
	mov.b32 	%r1259, -1;
	vote.sync.ballot.b32 	%r1260, %p453, %r1259;
	and.b32  	%r1261, %r1260, %r1101;
	or.b32  	%r1262, %r1261, -2147483648;
	add.s32 	%r1263, %r1262, -1;
	not.b32 	%r1264, %r1262;
	and.b32  	%r1265, %r1264, %r1263;
	popc.b32 	%r1238, %r1265;
	mov.b32 	%r1237, 1;
	// begin inline asm
	shfl.sync.down.b32 %r1235, %r1526, %r1237, %r1238, %r1259;
	// end inline asm
	setp.lt.s32 	%p455, %r969, %r1238;
	selp.b32 	%r1266, %r1235, 0, %p455;
	add.s32 	%r1241, %r1266, %r1526;
	mov.b32 	%r1242, 2;
	// begin inline asm
	shfl.sync.down.b32 %r1240, %r1241, %r1242, %r1238, %r1259;
	// end inline asm
	setp.gt.s32 	%p456, %r1135, %r1238;
	selp.b32 	%r1268, 0, %r1240, %p456;
	add.s32 	%r1246, %r1241, %r1268;
	mov.b32 	%r1247, 4;
	// begin inline asm
	shfl.sync.down.b32 %r1245, %r1246, %r1247, %r1238, %r1259;
	// end inline asm
	setp.gt.s32 	%p457, %r103, %r1238;
	selp.b32 	%r1269, 0, %r1245, %p457;
	add.s32 	%r1251, %r1246, %r1269;
	mov.b32 	%r1252, 8;
	// begin inline asm
	shfl.sync.down.b32 %r1250, %r1251, %r1252, %r1238, %r1259;
	// end inline asm
	setp.gt.s32 	%p458, %r1138, %r1238;
	selp.b32 	%r1271, 0, %r1250, %p458;
	add.s32 	%r1256, %r1251, %r1271;
	mov.b32 	%r1257, 16;
	// begin inline asm
	shfl.sync.down.b32 %r1255, %r1256, %r1257, %r1238, %r1259;
	// end inline asm
	setp.gt.s32 	%p459, %r1140, %r1238;
	selp.b32 	%r1273, 0, %r1255, %p459;
	add.s32 	%r1274, %r1273, %r1521;
	add.s32 	%r1521, %r1274, %r1256;
	add.s32 	%r1524, %r1524, -32;
	bra.uni 	$L__BB6_117;
$L__BB6_122:
	setp.ne.s32 	%p381, %r1532, 0;
	@%p381 bra 	$L__BB6_124;
	add.s32 	%r1145, %r1521, %r88;
	add.s64 	%rd461, %rd54, 256;
	mov.b32 	%r1144, 101;
	// begin inline asm
	st.relaxed.gpu.v2.u32 [%rd461], {%r1144, %r1145};
	// end inline asm
	st.shared.u32 	[_ZZN3cub18CUB_300001_SM_10006detail6select23DeviceSelectSweepKernelINS2_10policy_hubIjbiLb0ELNS0_10SelectImplE1EE10Policy1000EPjPbS8_S8_NS0_13ScanTileStateIiLb1EEENS0_8NullTypeESC_iNS2_19streaming_context_tIlLb1EEELS5_1EEEvT0_T1_T2_T3_T4_T5_T6_T7_iT8_NS1_7vsmem_tEE19static_temp_storage+68], %r1521;
	st.shared.u32 	[_ZZN3cub18CUB_300001_SM_10006detail6select23DeviceSelectSweepKernelINS2_10policy_hubIjbiLb0ELNS0_10SelectImplE1EE10Policy1000EPjPbS8_S8_NS0_13ScanTileStateIiLb1EEENS0_8NullTypeESC_iNS2_19streaming_context_tIlLb1EEELS5_1EEEvT0_T1_T2_T3_T4_T5_T6_T7_iT8_NS1_7vsmem_tEE19static_temp_storage+72], %r1145;
$L__BB6_124:
	setp.ne.s32 	%p382, %r969, 0;
	mov.u32 	%r1528, %r90;
	@%p382 bra 	$L__BB6_126;
	st.shared.u32 	[_ZZN3cub18CUB_300001_SM_10006detail6select23DeviceSelectSweepKernelINS2_10policy_hubIjbiLb0ELNS0_10SelectImplE1EE10Policy1000EPjPbS8_S8_NS0_13ScanTileStateIiLb1EEENS0_8NullTypeESC_iNS2_19streaming_context_tIlLb1EEELS5_1EEEvT0_T1_T2_T3_T4_T5_T6_T7_iT8_NS1_7vsmem_tEE19static_temp_storage+60], %r1521;
	mov.u32 	%r1528, %r1521;
$L__BB6_126:
	mov.u64 	%rd58, %rd208;
	bar.sync 	0;
	setp.eq.s32 	%p383, %r1532, 0;
	ld.shared.u32 	%r1146, [_ZZN3cub18CUB_300001_SM_10006detail6select23DeviceSelectSweepKernelINS2_10policy_hubIjbiLb0ELNS0_10SelectImplE1EE10Policy1000EPjPbS8_S8_NS0_13ScanTileStateIiLb1EEENS0_8NullTypeESC_iNS2_19streaming_context_tIlLb1EEELS5_1EEEvT0_T1_T2_T3_T4_T5_T6_T7_iT8_NS1_7vsmem_tEE19static_temp_storage+60];
	.pragma "used_bytes_mask 61680";
	ld.shared.v4.u32 	{%r1147, %r123, %r1148, %r124}, [_ZZN3cub18CUB_300001_SM_10006detail6select23DeviceSelectSweepKernelINS2_10policy_hubIjbiLb0ELNS0_10SelectImplE1EE10Policy1000EPjPbS8_S8_NS0_13ScanTileStateIiLb1EEENS0_8NullTypeESC_iNS2_19streaming_context_tIlLb1EEELS5_1EEEvT0_T1_T2_T3_T4_T5_T6_T7_iT8_NS1_7vsmem_tEE19static_temp_storage+64];
	selp.b32 	%r1149, 0, %r1146, %p383;
	add.s32 	%r125, %r1149, %r1528;
	and.b16  	%rs291, %rs17, 255;
	setp.ne.s16 	%p384, %rs291, 0;
	selp.u32 	%r1150, 1, 0, %p384;
	add.s32 	%r126, %r125, %r1150;
	and.b16  	%rs292, %rs18, 255;
	setp.ne.s16 	%p385, %rs292, 0;
	selp.u32 	%r1151, 1, 0, %p385;
	add.s32 	%r1152, %r1151, %r1150;
	add.s32 	%r127, %r1152, %r125;
	and.b16  	%rs293, %rs19, 255;
	setp.ne.s16 	%p386, %rs293, 0;
	selp.u32 	%r1153, 1, 0, %p386;
	add.s32 	%r128, %r127, %r1153;
	and.b16  	%rs294, %rs20, 255;
	setp.ne.s16 	%p387, %rs294, 0;
	selp.u32 	%r1154, 1, 0, %p387;
	add.s32 	%r129, %r128, %r1154;
	and.b16  	%rs295, %rs21, 255;
	setp.ne.s16 	%p388, %rs295, 0;
	selp.u32 	%r1155, 1, 0, %p388;
	add.s32 	%r130, %r129, %r1155;
	and.b16  	%rs296, %rs22, 255;
	setp.ne.s16 	%p389, %rs296, 0;
	selp.u32 	%r1156, 1, 0, %p389;
	add.s32 	%r131, %r130, %r1156;
	and.b16  	%rs297, %rs23, 255;
	setp.ne.s16 	%p390, %rs297, 0;
	selp.u32 	%r1157, 1, 0, %p390;
	add.s32 	%r132, %r131, %r1157;
	and.b16  	%rs298, %rs24, 255;
	setp.ne.s16 	%p391, %rs298, 0;
	selp.u32 	%r1158, 1, 0, %p391;
	add.s32 	%r133, %r132, %r1158;
	and.b16  	%rs299, %rs25, 255;
	setp.ne.s16 	%p392, %rs299, 0;
	selp.u32 	%r1159, 1, 0, %p392;
	add.s32 	%r134, %r133, %r1159;
	and.b16  	%rs300, %rs26, 255;
	setp.ne.s16 	%p393, %rs300, 0;
	selp.u32 	%r1160, 1, 0, %p393;
	add.s32 	%r135, %r134, %r1160;
	and.b16  	%rs301, %rs27, 255;
	setp.ne.s16 	%p394, %rs301, 0;
	selp.u32 	%r1161, 1, 0, %p394;
	add.s32 	%r136, %r135, %r1161;
	and.b16  	%rs302, %rs28, 255;
	setp.ne.s16 	%p395, %rs302, 0;
	selp.u32 	%r1162, 1, 0, %p395;
	add.s32 	%r137, %r136, %r1162;
	and.b16  	%rs303, %rs29, 255;
	setp.ne.s16 	%p396, %rs303, 0;
	selp.u32 	%r1163, 1, 0, %p396;
	add.s32 	%r138, %r137, %r1163;
	setp.gt.s32 	%p397, %r124, 384;
	@%p397 bra 	$L__BB6_183;
	ld.param.u8 	%rs31, [%rd58];
	ld.param.u64 	%rd462, [%rd58+24];
	cvta.to.global.u64 	%rd59, %rd462;
	@%p384 bra 	$L__BB6_128;
	bra.uni 	$L__BB6_131;
$L__BB6_128:
	setp.ne.s16 	%p399, %rs31, 0;
	mov.b64 	%rd707, 0;
	@%p399 bra 	$L__BB6_130;
	ld.global.u64 	%rd707, [%rd59];
$L__BB6_130:
	ld.param.u64 	%rd674, [_ZN3cub18CUB_300001_SM_10006detail6select23DeviceSelectSweepKernelINS2_10policy_hubIjbiLb0ELNS0_10SelectImplE1EE10Policy1000EPjPbS8_S8_NS0_13ScanTileStateIiLb1EEENS0_8NullTypeESC_iNS2_19streaming_context_tIlLb1EEELS5_1EEEvT0_T1_T2_T3_T4_T5_T6_T7_iT8_NS1_7vsmem_tE_param_2];
	cvt.s64.s32 	%rd464, %r125;
	add.s64 	%rd465, %rd707, %rd464;
	cvta.to.global.u64 	%rd466, %rd674;
	shl.b64 	%rd467, %rd465, 2;
	add.s64 	%rd468, %rd466, %rd467;
	st.global.u32 	[%rd468], %r72;
$L__BB6_131:
	ld.param.u64 	%rd675, [_ZN3cub18CUB_300001_SM_10006detail6select23DeviceSelectSweepKernelINS2_10policy_hubIjbiLb0ELNS0_10SelectImplE1EE10Policy1000EPjPbS8_S8_NS0_13ScanTileStateIiLb1EEENS0_8NullTypeESC_iNS2_19streaming_context_tIlLb1EEELS5_1EEEvT0_T1_T2_T3_T4_T5_T6_T7_iT8_NS1_7vsmem_tE_param_2];
	cvta.to.global.u64 	%rd75, %rd675;
	setp.eq.s16 	%p400, %rs292, 0;
	@%p400 bra 	$L__BB6_135;
	setp.ne.s16 	%p401, %rs31, 0;
	mov.b64 	%rd708, 0;
	@%p401 bra 	$L__BB6_134;
	ld.global.u64 	%rd708, [%rd59];
$L__BB6_134:
	cvt.s64.s32 	%rd470, %r126;
	add.s64 	%rd471, %rd708, %rd470;
	shl.b64 	%rd472, %rd471, 2;
	add.s64 	%rd473, %rd75, %rd472;
	st.global.u32 	[%rd473], %r73;
$L__BB6_135:
	setp.eq.s16 	%p402, %rs293, 0;
	@%p402 bra 	$L__BB6_139;
	setp.ne.s16 	%p403, %rs31, 0;
	mov.b64 	%rd709, 0;
	@%p403 bra 	$L__BB6_138;
	ld.global.u64 	%rd709, [%rd59];
$L__BB6_138:
	cvt.s64.s32 	%rd475, %r127;
	add.s64 	%rd476, %rd709, %rd475;
	shl.b64 	%rd477, %rd476, 2;
	add.s64 	%rd478, %rd75, %rd477;
	st.global.u32 	[%rd478], %r74;
$L__BB6_139:
	setp.eq.s16 	%p404, %rs294, 0;
	@%p404 bra 	$L__BB6_143;
	setp.ne.s16 	%p405, %rs31, 0;
	mov.b64 	%rd710, 0;
	@%p405 bra 	$L__BB6_142;
	ld.global.u64 	%rd710, [%rd59];
$L__BB6_142:
	cvt.s64.s32 	%rd480, %r128;
	add.s64 	%rd481, %rd710, %rd480;
	shl.b64 	%rd482, %rd481, 2;
	add.s64 	%rd483, %rd75, %rd482;
	st.global.u32 	[%rd483], %r75;
$L__BB6_143:
	setp.eq.s16 	%p406, %rs295, 0;
	@%p406 bra 	$L__BB6_147;
	setp.ne.s16 	%p407, %rs31, 0;
	mov.b64 	%rd711, 0;
	@%p407 bra 	$L__BB6_146;
	ld.global.u64 	%rd711, [%rd59];
$L__BB6_146:
	cvt.s64.s32 	%rd485, %r129;
	add.s64 	%rd486, %rd711, %rd485;
	shl.b64 	%rd487, %rd486, 2;
	add.s64 	%rd488, %rd75, %rd487;
	st.global.u32 	[%rd488], %r76;
$L__BB6_147:
	setp.eq.s16 	%p408, %rs296, 0;
	@%p408 bra 	$L__BB6_151;
	setp.ne.s16 	%p409, %rs31, 0;
	mov.b64 	%rd712, 0;
	@%p409 bra 	$L__BB6_150;
	ld.global.u64 	%rd712, [%rd59];
$L__BB6_150:
	cvt.s64.s32 	%rd490, %r130;
	add.s64 	%rd491, %rd712, %rd490;
	shl.b64 	%rd492, %rd491, 2;
	add.s64 	%rd493, %rd75, %rd492;
	st.global.u32 	[%rd493], %r77;
$L__BB6_151:
	setp.eq.s16 	%p410, %rs297, 0;
	@%p410 bra 	$L__BB6_155;
	setp.ne.s16 	%p411, %rs31, 0;
	mov.b64 	%rd713, 0;
	@%p411 bra 	$L__BB6_154;
	ld.global.u64 	%rd713, [%rd59];
$L__BB6_154:
	cvt.s64.s32 	%rd495, %r131;
	add.s64 	%rd496, %rd713, %rd495;
	shl.b64 	%rd497, %rd496, 2;
	add.s64 	%rd498, %rd75, %rd497;
	st.global.u32 	[%rd498], %r78;
$L__BB6_155:
	setp.eq.s16 	%p412, %rs298, 0;
	@%p412 bra 	$L__BB6_159;
	setp.ne.s16 	%p413, %rs31, 0;
	mov.b64 	%rd714, 0;
	@%p413 bra 	$L__BB6_158;
	ld.global.u64 	%rd714, [%rd59];
$L__BB6_158:
	cvt.s64.s32 	%rd500, %r132;
	add.s64 	%rd501, %rd714, %rd500;
	shl.b64 	%rd502, %rd501, 2;
	add.s64 	%rd503, %rd75, %rd502;
	st.global.u32 	[%rd503], %r79;
$L__BB6_159:
	setp.eq.s16 	%p414, %rs299, 0;
	@%p414 bra 	$L__BB6_163;
	setp.ne.s16 	%p415, %rs31, 0;
	mov.b64 	%rd715, 0;
	@%p415 bra 	$L__BB6_162;
	ld.global.u64 	%rd715, [%rd59];
$L__BB6_162:
	cvt.s64.s32 	%rd505, %r133;
	add.s64 	%rd506, %rd715, %rd505;
	shl.b64 	%rd507, %rd506, 2;
	add.s64 	%rd508, %rd75, %rd507;
	st.global.u32 	[%rd508], %r80;
$L__BB6_163:
	setp.eq.s16 	%p416, %rs300, 0;
	@%p416 bra 	$L__BB6_167;
	setp.ne.s16 	%p417, %rs31, 0;
	mov.b64 	%rd716, 0;
	@%p417 bra 	$L__BB6_166;
	ld.global.u64 	%rd716, [%rd59];
$L__BB6_166:
	cvt.s64.s32 	%rd510, %r134;
	add.s64 	%rd511, %rd716, %rd510;
	shl.b64 	%rd512, %rd511, 2;
	add.s64 	%rd513, %rd75, %rd512;
	st.global.u32 	[%rd513], %r81;
$L__BB6_167:
	setp.eq.s16 	%p418, %rs301, 0;
	@%p418 bra 	$L__BB6_171;
	setp.ne.s16 	%p419, %rs31, 0;
	mov.b64 	%rd717, 0;
	@%p419 bra 	$L__BB6_170;
	ld.global.u64 	%rd717, [%rd59];
$L__BB6_170:
	cvt.s64.s32 	%rd515, %r135;
	add.s64 	%rd516, %rd717, %rd515;
	shl.b64 	%rd517, %rd516, 2;
	add.s64 	%rd518, %rd75, %rd517;
	st.global.u32 	[%rd518], %r82;
$L__BB6_171:
	setp.eq.s16 	%p420, %rs302, 0;
	@%p420 bra 	$L__BB6_175;
	setp.ne.s16 	%p421, %rs31, 0;
	mov.b64 	%rd718, 0;
	@%p421 bra 	$L__BB6_174;
	ld.global.u64 	%rd718, [%rd59];
$L__BB6_174:
	cvt.s64.s32 	%rd520, %r136;
	add.s64 	%rd521, %rd718, %rd520;
	shl.b64 	%rd522, %rd521, 2;
	add.s64 	%rd523, %rd75, %rd522;
	st.global.u32 	[%rd523], %r83;
$L__BB6_175:
	setp.eq.s16 	%p422, %rs303, 0;
	@%p422 bra 	$L__BB6_179;
	setp.ne.s16 	%p423, %rs31, 0;
	mov.b64 	%rd719, 0;
	@%p423 bra 	$L__BB6_178;
	ld.global.u64 	%rd719, [%rd59];
$L__BB6_178:
	cvt.s64.s32 	%rd525, %r137;
	add.s64 	%rd526, %rd719, %rd525;
	shl.b64 	%rd527, %rd526, 2;
	add.s64 	%rd528, %rd75, %rd527;
	st.global.u32 	[%rd528], %r84;
$L__BB6_179:
	and.b16  	%rs330, %rs30, 255;
	setp.eq.s16 	%p424, %rs330, 0;
	@%p424 bra 	$L__BB6_573;
	setp.ne.s16 	%p425, %rs31, 0;
	mov.b64 	%rd720, 0;
	@%p425 bra 	$L__BB6_182;
	ld.global.u64 	%rd720, [%rd59];
$L__BB6_182:
	cvt.s64.s32 	%rd530, %r138;
	add.s64 	%rd531, %rd720, %rd530;
	shl.b64 	%rd532, %rd531, 2;
	add.s64 	%rd533, %rd75, %rd532;
	st.global.u32 	[%rd533], %r85;
	bra.uni 	$L__BB6_573;
$L__BB6_183:
	setp.eq.s16 	%p426, %rs291, 0;
	bar.sync 	0;
	@%p426 bra 	$L__BB6_185;
	sub.s32 	%r1164, %r125, %r123;
	shl.b32 	%r1165, %r1164, 2;
	add.s32 	%r1167, %r1021, %r1165;
	st.shared.u32 	[%r1167], %r72;
$L__BB6_185:
	setp.eq.s16 	%p427, %rs292, 0;
	@%p427 bra 	$L__BB6_187;
	sub.s32 	%r1168, %r126, %r123;
	shl.b32 	%r1169, %r1168, 2;
	add.s32 	%r1171, %r1021, %r1169;
	st.shared.u32 	[%r1171], %r73;
$L__BB6_187:
	setp.eq.s16 	%p428, %rs293, 0;
	@%p428 bra 	$L__BB6_189;
	sub.s32 	%r1172, %r127, %r123;
	shl.b32 	%r1173, %r1172, 2;
	add.s32 	%r1175, %r1021, %r1173;
	st.shared.u32 	[%r1175], %r74;
$L__BB6_189:
	setp.eq.s16 	%p429, %rs294, 0;
	@%p429 bra 	$L__BB6_191;
	sub.s32 	%r1176, %r128, %r123;
	shl.b32 	%r1177, %r1176, 2;
	add.s32 	%r1179, %r1021, %r1177;
	st.shared.u32 	[%r1179], %r75;
$L__BB6_191:
	setp.eq.s16 	%p430, %rs295, 0;
	@%p430 bra 	$L__BB6_193;
	sub.s32 	%r1180, %r129, %r123;
	shl.b32 	%r1181, %r1180, 2;
	add.s32 	%r1183, %r1021, %r1181;
	st.shared.u32 	[%r1183], %r76;
$L__BB6_193:
	setp.eq.s16 	%p431, %rs296, 0;
	@%p431 bra 	$L__BB6_195;
	sub.s32 	%r1184, %r130, %r123;
	shl.b32 	%r1185, %r1184, 2;
	add.s32 	%r1187, %r1021, %r1185;
	st.shared.u32 	[%r1187], %r77;
$L__BB6_195:
	setp.eq.s16 	%p432, %rs297, 0;
	@%p432 bra 	$L__BB6_197;
	sub.s32 	%r1188, %r131, %r123;
	shl.b32 	%r1189, %r1188, 2;
	add.s32 	%r1191, %r1021, %r1189;
	st.shared.u32 	[%r1191], %r78;
$L__BB6_197:
	setp.eq.s16 	%p433, %rs298, 0;
	@%p433 bra 	$L__BB6_199;
	sub.s32 	%r1192, %r132, %r123;
	shl.b32 	%r1193, %r1192, 2;
	add.s32 	%r1195, %r1021, %r1193;
	st.shared.u32 	[%r1195], %r79;
$L__BB6_199:
	setp.eq.s16 	%p434, %rs299, 0;
	@%p434 bra 	$L__BB6_201;
	sub.s32 	%r1196, %r133, %r123;
	shl.b32 	%r1197, %r1196, 2;
	add.s32 	%r1199, %r1021, %r1197;
	st.shared.u32 	[%r1199], %r80;
$L__BB6_201:
	setp.eq.s16 	%p435, %rs300, 0;
	@%p435 bra 	$L__BB6_203;
	sub.s32 	%r1200, %r134, %r123;
	shl.b32 	%r1201, %r1200, 2;
	add.s32 	%r1203, %r1021, %r1201;
	st.shared.u32 	[%r1203], %r81;
$L__BB6_203:
	setp.eq.s16 	%p436, %rs301, 0;
	@%p436 bra 	$L__BB6_205;
	sub.s32 	%r1204, %r135, %r123;
	shl.b32 	%r1205, %r1204, 2;
	add.s32 	%r1207, %r1021, %r1205;
	st.shared.u32 	[%r1207], %r82;
$L__BB6_205:
	setp.eq.s16 	%p437, %rs302, 0;
	@%p437 bra 	$L__BB6_207;
	sub.s32 	%r1208, %r136, %r123;
	shl.b32 	%r1209, %r1208, 2;
	add.s32 	%r1211, %r1021, %r1209;
	st.shared.u32 	[%r1211], %r83;
$L__BB6_207:
	setp.eq.s16 	%p438, %rs303, 0;
	@%p438 bra 	$L__BB6_209;
	sub.s32 	%r1212, %r137, %r123;
	shl.b32 	%r1213, %r1212, 2;
	add.s32 	%r1215, %r1021, %r1213;
	st.shared.u32 	[%r1215], %r84;
$L__BB6_209:
	and.b16  	%rs345, %rs30, 255;
	setp.eq.s16 	%p439, %rs345, 0;
	@%p439 bra 	$L__BB6_211;
	sub.s32 	%r1216, %r138, %r123;
	shl.b32 	%r1217, %r1216, 2;
	add.s32 	%r1219, %r1021, %r1217;
	st.shared.u32 	[%r1219], %r85;
$L__BB6_211:
	bar.sync 	0;
	setp.ge.s32 	%p440, %r1532, %r124;
	@%p440 bra 	$L__BB6_573;
	ld.param.u64 	%rd676, [_ZN3cub18CUB_300001_SM_10006detail6select23DeviceSelectSweepKernelINS2_10policy_hubIjbiLb0ELNS0_10SelectImplE1EE10Policy1000EPjPbS8_S8_NS0_13ScanTileStateIiLb1EEENS0_8NullTypeESC_iNS2_19streaming_context_tIlLb1EEELS5_1EEEvT0_T1_T2_T3_T4_T5_T6_T7_iT8_NS1_7vsmem_tE_param_2];
	cvta.to.global.u64 	%rd60, %rd676;
	ld.param.u8 	%rs32, [%rd58];
	ld.param.u64 	%rd534, [%rd58+24];
	cvta.to.global.u64 	%rd61, %rd534;
	not.b32 	%r1220, %r1532;
	add.s32 	%r139, %r124, %r1220;
	mul.hi.u32 	%r1221, %r139, -1431655765;
	shr.u32 	%r1222, %r1221, 8;
	add.s32 	%r140, %r1222, 1;
	and.b32  	%r1223, %r1222, 3;
	setp.eq.s32 	%p441, %r1223, 3;
	@%p441 bra 	$L__BB6_217;
	and.b32  	%r1224, %r140, 3;
	add.s32 	%r1531, %r123, %r1532;
	shl.b32 	%r1225, %r1532, 2;
	add.s32 	%r1530, %r1021, %r1225;
	neg.s32 	%r1529, %r1224;
	mad.lo.s32 	%r1532, %r1224, 384, %r1532;
$L__BB6_214:
	.pragma "nounroll";
	setp.ne.s16 	%p442, %rs32, 0;
	ld.shared.u32 	%r148, [%r1530];
	mov.b64 	%rd702, 0;
	@%p442 bra 	$L__BB6_216;
	ld.global.u64 	%rd702, [%rd61];
$L__BB6_216:
	cvt.s64.s32 	%rd536, %r1531;
	add.s64 	%rd537, %rd702, %rd536;
	shl.b64 	%rd538, %rd537, 2;
	add.s64 	%rd539, %rd60, %rd538;
	st.global.u32 	[%rd539], %r148;
	add.s32 	%r1531, %r1531, 384;
	add.s32 	%r1530, %r1530, 1536;
	add.s32 	%r1529, %r1529, 1;
	setp.ne.s32 	%p443, %r1529, 0;
	@%p443 bra 	$L__BB6_214;
$L__BB6_217:
	setp.lt.u32 	%p444, %r139, 1152;
	@%p444 bra 	$L__BB6_573;
	add.s32 	%r1534, %r123, %r1532;
	shl.b32 	%r1227, %r1532, 2;
	add.s32 	%r1229, %r1227, %r1021;
	add.s32 	%r1533, %r1229, 3072;
$L__BB6_219:
	setp.ne.s16 	%p445, %rs32, 0;
	cvt.s64.s32 	%rd64, %r1534;
	ld.shared.u32 	%r158, [%r1533+-3072];
	mov.b64 	%rd703, 0;
	@%p445 bra 	$L__BB6_221;
	ld.global.u64 	%rd703, [%rd61];
$L__BB6_221:
	setp.ne.s16 	%p446, %rs32, 0;
	add.s64 	%rd542, %rd703, %rd64;
	shl.b64 	%rd543, %rd542, 2;
	add.s64 	%rd544, %rd60, %rd543;
	st.global.u32 	[%rd544], %r158;
	ld.shared.u32 	%r159, [%r1533+-1536];
	mov.b64 	%rd704, 0;
	@%p446 bra 	$L__BB6_223;
	ld.global.u64 	%rd704, [%rd61];
$L__BB6_223:
	setp.ne.s16 	%p447, %rs32, 0;
	add.s64 	%rd546, %rd704, %rd64;
	shl.b64 	%rd547, %rd546, 2;
	add.s64 	%rd548, %rd60, %rd547;
	st.global.u32 	[%rd548+1536], %r159;
	ld.shared.u32 	%r160, [%r1533];
	mov.b64 	%rd705, 0;
	@%p447 bra 	$L__BB6_225;
	ld.global.u64 	%rd705, [%rd61];
$L__BB6_225:
	setp.ne.s16 	%p448, %rs32, 0;
	add.s64 	%rd550, %rd705, %rd64;
	shl.b64 	%rd551, %rd550, 2;
	add.s64 	%rd552, %rd60, %rd551;
	st.global.u32 	[%rd552+3072], %r160;
	ld.shared.u32 	%r161, [%r1533+1536];
	mov.b64 	%rd706, 0;
	@%p448 bra 	$L__BB6_227;
	ld.global.u64 	%rd706, [%rd61];
$L__BB6_227:
	cvt.u32.u64 	%r1230, %rd64;
	add.s64 	%rd553, %rd706, %rd64;
	shl.b64 	%rd554, %rd553, 2;
	add.s64 	%rd555, %rd60, %rd554;
	st.global.u32 	[%rd555+4608], %r161;
	add.s32 	%r1532, %r1532, 1536;
	add.s32 	%r1534, %r1230, 1536;
	add.s32 	%r1533, %r1533, 6144;
	setp.lt.s32 	%p449, %r1532, %r124;
	@%p449 bra 	$L__BB6_219;
	bra.uni 	$L__BB6_573;
$L__BB6_228:
	ld.param.u32 	%r1510, [_ZN3cub18CUB_300001_SM_10006detail6select23DeviceSelectSweepKernelINS2_10policy_hubIjbiLb0ELNS0_10SelectImplE1EE10Policy1000EPjPbS8_S8_NS0_13ScanTileStateIiLb1EEENS0_8NullTypeESC_iNS2_19streaming_context_tIlLb1EEELS5_1EEEvT0_T1_T2_T3_T4_T5_T6_T7_iT8_NS1_7vsmem_tE_param_7];
	sub.s32 	%r165, %r1510, %r2;
	setp.ne.s32 	%p2, %r1, 0;
	@%p2 bra 	$L__BB6_389;
	ld.param.u8 	%rs197, [%rd1];
	setp.eq.s16 	%p182, %rs197, 0;
	ld.param.u64 	%rd330, [%rd1+16];
	selp.b64 	%rd331, %rd330, 0, %p182;
	cvt.u64.u32 	%rd102, %r2;
	add.s64 	%rd332, %rd331, %rd102;
	mov.u32 	%r166, %tid.x;
	and.b32  	%r765, %r166, 31;
	and.b32  	%r766, %r166, 992;
	mul.lo.s32 	%r767, %r766, 14;
	or.b32  	%r768, %r767, %r765;
	setp.ge.s32 	%p183, %r768, %r165;
	cvt.u64.u32 	%rd103, %r768;
	add.s64 	%rd333, %rd332, %rd103;
	shl.b64 	%rd334, %rd333, 2;
	add.s64 	%rd104, %rd2, %rd334;
	@%p183 bra 	$L__BB6_231;
	ld.global.u32 	%r1536, [%rd104];
$L__BB6_231:
	cvt.u32.u64 	%r770, %rd103;
	add.s32 	%r169, %r770, 32;
	setp.ge.s32 	%p184, %r169, %r165;
	@%p184 bra 	$L__BB6_233;
	ld.global.u32 	%r1537, [%rd104+128];
$L__BB6_233:
	add.s32 	%r172, %r770, 64;
	setp.ge.s32 	%p185, %r172, %r165;
	@%p185 bra 	$L__BB6_235;
	ld.global.u32 	%r1538, [%rd104+256];
$L__BB6_235:
	add.s32 	%r175, %r770, 96;
	setp.ge.s32 	%p186, %r175, %r165;
	@%p186 bra 	$L__BB6_237;
	ld.global.u32 	%r1539, [%rd104+384];
$L__BB6_237:
	add.s32 	%r178, %r770, 128;
	setp.ge.s32 	%p187, %r178, %r165;
	@%p187 bra 	$L__BB6_239;
	ld.global.u32 	%r1540, [%rd104+512];
$L__BB6_239:
	add.s32 	%r181, %r770, 160;
	setp.ge.s32 	%p188, %r181, %r165;
	@%p188 bra 	$L__BB6_241;
	ld.global.u32 	%r1541, [%rd104+640];
$L__BB6_241:
	add.s32 	%r184, %r770, 192;
	setp.ge.s32 	%p189, %r184, %r165;
	@%p189 bra 	$L__BB6_243;
	ld.global.u32 	%r1542, [%rd104+768];
$L__BB6_243:
	add.s32 	%r187, %r770, 224;
	setp.ge.s32 	%p190, %r187, %r165;
	@%p190 bra 	$L__BB6_245;
	ld.global.u32 	%r1543, [%rd104+896];
$L__BB6_245:
	add.s32 	%r190, %r770, 256;
	setp.ge.s32 	%p191, %r190, %r165;
	@%p191 bra 	$L__BB6_247;
	ld.global.u32 	%r1544, [%rd104+1024];
$L__BB6_247:
	add.s32 	%r193, %r770, 288;
	setp.ge.s32 	%p192, %r193, %r165;
	@%p192 bra 	$L__BB6_249;
	ld.global.u32 	%r1545, [%rd104+1152];
$L__BB6_249:
	add.s32 	%r196, %r770, 320;
	setp.ge.s32 	%p193, %r196, %r165;
	@%p193 bra 	$L__BB6_251;
	ld.global.u32 	%r1546, [%rd104+1280];
$L__BB6_251:
	add.s32 	%r199, %r770, 352;
	setp.ge.s32 	%p194, %r199, %r165;
	@%p194 bra 	$L__BB6_253;
	ld.global.u32 	%r1547, [%rd104+1408];
$L__BB6_253:
	add.s32 	%r202, %r770, 384;
	setp.ge.s32 	%p195, %r202, %r165;
	@%p195 bra 	$L__BB6_255;
	ld.global.u32 	%r1548, [%rd104+1536];
$L__BB6_255:
	add.s32 	%r205, %r770, 416;
	setp.ge.s32 	%p196, %r205, %r165;
	@%p196 bra 	$L__BB6_257;
	ld.global.u32 	%r1549, [%rd104+1664];
$L__BB6_257:
	setp.ge.s32 	%p197, %r770, %r165;
	// begin inline asm
	mov.u32 %r795, %laneid;
	// end inline asm
	shr.u32 	%r209, %r166, 5;
	mad.lo.s32 	%r210, %r209, 448, %r795;
	shl.b32 	%r797, %r210, 2;
	mov.u32 	%r798, _ZZN3cub18CUB_300001_SM_10006detail6select23DeviceSelectSweepKernelINS2_10policy_hubIjbiLb0ELNS0_10SelectImplE1EE10Policy1000EPjPbS8_S8_NS0_13ScanTileStateIiLb1EEENS0_8NullTypeESC_iNS2_19streaming_context_tIlLb1EEELS5_1EEEvT0_T1_T2_T3_T4_T5_T6_T7_iT8_NS1_7vsmem_tEE19static_temp_storage;
	add.s32 	%r211, %r798, %r797;
	st.shared.u32 	[%r211], %r1536;
	st.shared.u32 	[%r211+128], %r1537;
	st.shared.u32 	[%r211+256], %r1538;
	st.shared.u32 	[%r211+384], %r1539;
	st.shared.u32 	[%r211+512], %r1540;
	st.shared.u32 	[%r211+640], %r1541;
	st.shared.u32 	[%r211+768], %r1542;
	st.shared.u32 	[%r211+896], %r1543;
	st.shared.u32 	[%r211+1024], %r1544;
	st.shared.u32 	[%r211+1152], %r1545;
	st.shared.u32 	[%r211+1280], %r1546;
	st.shared.u32 	[%r211+1408], %r1547;
	st.shared.u32 	[%r211+1536], %r1548;
	st.shared.u32 	[%r211+1664], %r1549;
	bar.warp.sync 	-1;
	mul.lo.s32 	%r212, %r795, 13;
	shl.b32 	%r799, %r212, 2;
	add.s32 	%r213, %r211, %r799;
	ld.shared.v2.u32 	{%r214, %r215}, [%r213];
	ld.shared.v2.u32 	{%r216, %r217}, [%r213+8];
	ld.shared.v2.u32 	{%r218, %r219}, [%r213+16];
	ld.shared.v2.u32 	{%r220, %r221}, [%r213+24];
	ld.shared.v2.u32 	{%r222, %r223}, [%r213+32];
	ld.shared.v2.u32 	{%r224, %r225}, [%r213+40];
	ld.shared.v2.u32 	{%r226, %r227}, [%r213+48];
	bar.sync 	0;
	setp.eq.s16 	%p198, %rs197, 0;
	selp.b64 	%rd336, %rd330, 0, %p198;
	add.s64 	%rd337, %rd336, %rd102;
	add.s64 	%rd338, %rd337, %rd103;
	add.s64 	%rd105, %rd3, %rd338;
	mov.b16 	%rs426, 1;
	@%p197 bra 	$L__BB6_259;
	ld.global.u8 	%rs426, [%rd105];
$L__BB6_259:
	setp.ge.s32 	%p199, %r169, %r165;
	mov.b16 	%rs427, 1;
	@%p199 bra 	$L__BB6_261;
	ld.global.u8 	%rs427, [%rd105+32];
$L__BB6_261:
	setp.ge.s32 	%p200, %r172, %r165;
	mov.b16 	%rs428, 1;
	@%p200 bra 	$L__BB6_263;
	ld.global.u8 	%rs428, [%rd105+64];
$L__BB6_263:
	setp.ge.s32 	%p201, %r175, %r165;
	mov.b16 	%rs429, 1;
	@%p201 bra 	$L__BB6_265;
	ld.global.u8 	%rs429, [%rd105+96];
$L__BB6_265:
	setp.ge.s32 	%p202, %r178, %r165;
	mov.b16 	%rs430, 1;
	@%p202 bra 	$L__BB6_267;
	ld.global.u8 	%rs430, [%rd105+128];
$L__BB6_267:
	setp.ge.s32 	%p203, %r181, %r165;
	mov.b16 	%rs431, 1;
	@%p203 bra 	$L__BB6_269;
	ld.global.u8 	%rs431, [%rd105+160];
$L__BB6_269:
	setp.ge.s32 	%p204, %r184, %r165;
	mov.b16 	%rs432, 1;
	@%p204 bra 	$L__BB6_271;
	ld.global.u8 	%rs432, [%rd105+192];
$L__BB6_271:
	setp.ge.s32 	%p205, %r187, %r165;
	mov.b16 	%rs433, 1;
	@%p205 bra 	$L__BB6_273;
	ld.global.u8 	%rs433, [%rd105+224];
$L__BB6_273:
	setp.ge.s32 	%p206, %r190, %r165;
	mov.b16 	%rs434, 1;
	@%p206 bra 	$L__BB6_275;
	ld.global.u8 	%rs434, [%rd105+256];
$L__BB6_275:
	setp.ge.s32 	%p207, %r193, %r165;
	mov.b16 	%rs435, 1;
	@%p207 bra 	$L__BB6_277;
	ld.global.u8 	%rs435, [%rd105+288];
$L__BB6_277:
	setp.ge.s32 	%p208, %r196, %r165;
	mov.b16 	%rs436, 1;
	@%p208 bra 	$L__BB6_279;
	ld.global.u8 	%rs436, [%rd105+320];
$L__BB6_279:
	setp.ge.s32 	%p209, %r199, %r165;
	mov.b16 	%rs437, 1;
	@%p209 bra 	$L__BB6_281;
	ld.global.u8 	%rs437, [%rd105+352];
$L__BB6_281:
	setp.ge.s32 	%p210, %r202, %r165;
	mov.b16 	%rs438, 1;
	@%p210 bra 	$L__BB6_283;
	ld.global.u8 	%rs438, [%rd105+384];
$L__BB6_283:
	setp.ge.s32 	%p211, %r205, %r165;
	mov.b16 	%rs439, 1;
	@%p211 bra 	$L__BB6_285;
	ld.global.u8 	%rs439, [%rd105+416];
$L__BB6_285:
	mad.lo.s32 	%r830, %r210, -3, %r211;
	st.shared.u8 	[%r830], %rs426;
	st.shared.u8 	[%r830+32], %rs427;
	st.shared.u8 	[%r830+64], %rs428;
	st.shared.u8 	[%r830+96], %rs429;
	st.shared.u8 	[%r830+128], %rs430;
	st.shared.u8 	[%r830+160], %rs431;
	st.shared.u8 	[%r830+192], %rs432;
	st.shared.u8 	[%r830+224], %rs433;
	st.shared.u8 	[%r830+256], %rs434;
	st.shared.u8 	[%r830+288], %rs435;
	st.shared.u8 	[%r830+320], %rs436;
	st.shared.u8 	[%r830+352], %rs437;
	st.shared.u8 	[%r830+384], %rs438;
	st.shared.u8 	[%r830+416], %rs439;
	bar.warp.sync 	-1;
	add.s32 	%r831, %r210, %r212;
	mad.lo.s32 	%r832, %r831, -3, %r213;
	ld.shared.v2.u8 	{%rs61, %rs62}, [%r832];
	ld.shared.v2.u8 	{%rs63, %rs64}, [%r832+2];
	ld.shared.v2.u8 	{%rs65, %rs66}, [%r832+4];
	ld.shared.v2.u8 	{%rs67, %rs68}, [%r832+6];
	ld.shared.v2.u8 	{%rs69, %rs70}, [%r832+8];
	ld.shared.v2.u8 	{%rs71, %rs72}, [%r832+10];
	ld.shared.v2.u8 	{%rs73, %rs74}, [%r832+12];
	setp.ne.s16 	%p212, %rs61, 0;
	selp.u32 	%r833, 1, 0, %p212;
	setp.ne.s16 	%p213, %rs62, 0;
	selp.u32 	%r834, 1, 0, %p213;
	setp.ne.s16 	%p214, %rs63, 0;
	selp.u32 	%r835, 1, 0, %p214;
	setp.ne.s16 	%p215, %rs64, 0;
	selp.u32 	%r836, 1, 0, %p215;
	setp.ne.s16 	%p216, %rs65, 0;
	selp.u32 	%r837, 1, 0, %p216;
	setp.ne.s16 	%p217, %rs66, 0;
	selp.u32 	%r838, 1, 0, %p217;
	setp.ne.s16 	%p218, %rs67, 0;
	selp.u32 	%r839, 1, 0, %p218;
	setp.ne.s16 	%p219, %rs68, 0;
	selp.u32 	%r840, 1, 0, %p219;
	setp.ne.s16 	%p220, %rs69, 0;
	selp.u32 	%r841, 1, 0, %p220;
	setp.ne.s16 	%p221, %rs70, 0;
	selp.u32 	%r842, 1, 0, %p221;
	setp.ne.s16 	%p222, %rs71, 0;
	selp.u32 	%r843, 1, 0, %p222;
	setp.ne.s16 	%p223, %rs72, 0;
	selp.u32 	%r844, 1, 0, %p223;
	setp.ne.s16 	%p224, %rs73, 0;
	selp.u32 	%r845, 1, 0, %p224;
	setp.ne.s16 	%p225, %rs74, 0;
	selp.u32 	%r846, 1, 0, %p225;
	bar.sync 	0;
	add.s32 	%r847, %r834, %r833;
	add.s32 	%r848, %r847, %r835;
	add.s32 	%r849, %r848, %r836;
	add.s32 	%r850, %r849, %r837;
	add.s32 	%r851, %r850, %r838;
	add.s32 	%r852, %r851, %r839;
	add.s32 	%r853, %r852, %r840;
	add.s32 	%r854, %r853, %r841;
	add.s32 	%r855, %r854, %r842;
	add.s32 	%r856, %r855, %r843;
	add.s32 	%r857, %r856, %r844;
	add.s32 	%r858, %r857, %r845;
	add.s32 	%r804, %r858, %r846;
	mov.b32 	%r802, 1;
	mov.b32 	%r827, 0;
	mov.b32 	%r829, -1;
	// begin inline asm
	{  .reg .s32 r0;  .reg .pred p;  shfl.sync.up.b32 r0|p, %r804, %r802, %r827, %r829;  @p add.s32 r0, r0, %r804;  mov.s32 %r800, r0;}
	// end inline asm
	mov.b32 	%r808, 2;
	// begin inline asm
	{  .reg .s32 r0;  .reg .pred p;  shfl.sync.up.b32 r0|p, %r800, %r808, %r827, %r829;  @p add.s32 r0, r0, %r800;  mov.s32 %r806, r0;}
	// end inline asm
	mov.b32 	%r814, 4;
	// begin inline asm
	{  .reg .s32 r0;  .reg .pred p;  shfl.sync.up.b32 r0|p, %r806, %r814, %r827, %r829;  @p add.s32 r0, r0, %r806;  mov.s32 %r812, r0;}
	// end inline asm
	mov.b32 	%r820, 8;
	// begin inline asm
	{  .reg .s32 r0;  .reg .pred p;  shfl.sync.up.b32 r0|p, %r812, %r820, %r827, %r829;  @p add.s32 r0, r0, %r812;  mov.s32 %r818, r0;}
	// end inline asm
	mov.b32 	%r826, 16;
	// begin inline asm
	{  .reg .s32 r0;  .reg .pred p;  shfl.sync.up.b32 r0|p, %r818, %r826, %r827, %r829;  @p add.s32 r0, r0, %r818;  mov.s32 %r824, r0;}
	// end inline asm
	setp.ne.s32 	%p226, %r795, 31;
	@%p226 bra 	$L__BB6_287;
	shl.b32 	%r859, %r209, 2;
	add.s32 	%r861, %r798, %r859;
	st.shared.u32 	[%r861], %r824;
$L__BB6_287:
	bar.sync 	0;
	ld.shared.v4.u32 	{%r230, %r231, %r232, %r233}, [_ZZN3cub18CUB_300001_SM_10006detail6select23DeviceSelectSweepKernelINS2_10policy_hubIjbiLb0ELNS0_10SelectImplE1EE10Policy1000EPjPbS8_S8_NS0_13ScanTileStateIiLb1EEENS0_8NullTypeESC_iNS2_19streaming_context_tIlLb1EEELS5_1EEEvT0_T1_T2_T3_T4_T5_T6_T7_iT8_NS1_7vsmem_tEE19static_temp_storage];
	shr.u32 	%r862, %r166, 5;
	add.s32 	%r863, %r231, %r230;
	setp.eq.s32 	%p227, %r862, 2;
	selp.b32 	%r864, %r863, %r230, %p227;
	add.s32 	%r865, %r863, %r232;
	setp.eq.s32 	%p228, %r862, 3;
	selp.b32 	%r866, %r865, %r864, %p228;
	add.s32 	%r867, %r865, %r233;
	setp.eq.s32 	%p229, %r862, 4;
	selp.b32 	%r868, %r867, %r866, %p229;
	ld.shared.v4.u32 	{%r234, %r235, %r236, %r237}, [_ZZN3cub18CUB_300001_SM_10006detail6select23DeviceSelectSweepKernelINS2_10policy_hubIjbiLb0ELNS0_10SelectImplE1EE10Policy1000EPjPbS8_S8_NS0_13ScanTileStateIiLb1EEENS0_8NullTypeESC_iNS2_19streaming_context_tIlLb1EEELS5_1EEEvT0_T1_T2_T3_T4_T5_T6_T7_iT8_NS1_7vsmem_tEE19static_temp_storage+16];
	add.s32 	%r869, %r867, %r234;
	setp.eq.s32 	%p230, %r862, 5;
	selp.b32 	%r870, %r869, %r868, %p230;
	add.s32 	%r871, %r869, %r235;
	setp.eq.s32 	%p231, %r862, 6;
	selp.b32 	%r872, %r871, %r870, %p231;
	add.s32 	%r873, %r871, %r236;
	setp.eq.s32 	%p232, %r862, 7;
	selp.b32 	%r874, %r873, %r872, %p232;
	add.s32 	%r875, %r873, %r237;
	setp.eq.s32 	%p233, %r862, 8;
	selp.b32 	%r876, %r875, %r874, %p233;
	ld.shared.v4.u32 	{%r238, %r239, %r240, %r241}, [_ZZN3cub18CUB_300001_SM_10006detail6select23DeviceSelectSweepKernelINS2_10policy_hubIjbiLb0ELNS0_10SelectImplE1EE10Policy1000EPjPbS8_S8_NS0_13ScanTileStateIiLb1EEENS0_8NullTypeESC_iNS2_19streaming_context_tIlLb1EEELS5_1EEEvT0_T1_T2_T3_T4_T5_T6_T7_iT8_NS1_7vsmem_tEE19static_temp_storage+32];
	add.s32 	%r877, %r875, %r238;
	setp.eq.s32 	%p234, %r862, 9;
	selp.b32 	%r878, %r877, %r876, %p234;
	add.s32 	%r879, %r877, %r239;
	setp.eq.s32 	%p235, %r862, 10;
	selp.b32 	%r880, %r879, %r878, %p235;
	add.s32 	%r881, %r879, %r240;
	setp.eq.s32 	%p236, %r862, 11;
	selp.b32 	%r882, %r881, %r880, %p236;
	setp.lt.u32 	%p237, %r166, 32;
	selp.b32 	%r883, 0, %r882, %p237;
	setp.eq.s32 	%p238, %r795, 0;
	sub.s32 	%r884, %r824, %r804;
	selp.b32 	%r885, 0, %r884, %p238;
	add.s32 	%r242, %r883, %r885;
	and.b16  	%rs213, %rs61, 255;
	setp.ne.s16 	%p239, %rs213, 0;
	selp.u32 	%r886, 1, 0, %p239;
	add.s32 	%r243, %r242, %r886;
	and.b16  	%rs214, %rs62, 255;
	setp.ne.s16 	%p240, %rs214, 0;
	selp.u32 	%r887, 1, 0, %p240;
	add.s32 	%r888, %r887, %r886;
	add.s32 	%r244, %r888, %r242;
	and.b16  	%rs215, %rs63, 255;
	setp.ne.s16 	%p241, %rs215, 0;
	selp.u32 	%r889, 1, 0, %p241;
	add.s32 	%r245, %r244, %r889;
	and.b16  	%rs216, %rs64, 255;
	setp.ne.s16 	%p242, %rs216, 0;
	selp.u32 	%r890, 1, 0, %p242;
	add.s32 	%r246, %r245, %r890;
	and.b16  	%rs217, %rs65, 255;
	setp.ne.s16 	%p243, %rs217, 0;
	selp.u32 	%r891, 1, 0, %p243;
	add.s32 	%r247, %r246, %r891;
	and.b16  	%rs218, %rs66, 255;
	setp.ne.s16 	%p244, %rs218, 0;
	selp.u32 	%r892, 1, 0, %p244;
	add.s32 	%r248, %r247, %r892;
	and.b16  	%rs219, %rs67, 255;
	setp.ne.s16 	%p245, %rs219, 0;
	selp.u32 	%r893, 1, 0, %p245;
	add.s32 	%r249, %r248, %r893;
	and.b16  	%rs220, %rs68, 255;
	setp.ne.s16 	%p246, %rs220, 0;
	selp.u32 	%r894, 1, 0, %p246;
	add.s32 	%r250, %r249, %r894;
	and.b16  	%rs221, %rs69, 255;
	setp.ne.s16 	%p247, %rs221, 0;
	selp.u32 	%r895, 1, 0, %p247;
	add.s32 	%r251, %r250, %r895;
	and.b16  	%rs222, %rs70, 255;
	setp.ne.s16 	%p248, %rs222, 0;
	selp.u32 	%r896, 1, 0, %p248;
	add.s32 	%r252, %r251, %r896;
	and.b16  	%rs223, %rs71, 255;
	setp.ne.s16 	%p249, %rs223, 0;
	selp.u32 	%r897, 1, 0, %p249;
	add.s32 	%r253, %r252, %r897;
	and.b16  	%rs224, %rs72, 255;
	setp.ne.s16 	%p250, %rs224, 0;
	selp.u32 	%r898, 1, 0, %p250;
	add.s32 	%r254, %r253, %r898;
	and.b16  	%rs225, %rs73, 255;
	setp.ne.s16 	%p251, %rs225, 0;
	selp.u32 	%r899, 1, 0, %p251;
	add.s32 	%r255, %r254, %r899;
	add.s32 	%r900, %r165, %r241;
	add.s32 	%r901, %r900, %r881;
	add.s32 	%r1587, %r901, -5376;
	setp.gt.s32 	%p252, %r1587, 384;
	@%p252 bra 	$L__BB6_344;
	mov.u64 	%rd339, %rd208;
	ld.param.u8 	%rs75, [%rd339];
	ld.param.u64 	%rd340, [%rd339+24];
	cvta.to.global.u64 	%rd106, %rd340;
	setp.lt.s32 	%p254, %r242, %r1587;
	and.pred  	%p255, %p239, %p254;
	@%p255 bra 	$L__BB6_289;
	bra.uni 	$L__BB6_292;
$L__BB6_289:
	setp.ne.s16 	%p256, %rs75, 0;
	mov.b64 	%rd728, 0;
	@%p256 bra 	$L__BB6_291;
	ld.global.u64 	%rd728, [%rd106];
$L__BB6_291:
	ld.param.u64 	%rd671, [_ZN3cub18CUB_300001_SM_10006detail6select23DeviceSelectSweepKernelINS2_10policy_hubIjbiLb0ELNS0_10SelectImplE1EE10Policy1000EPjPbS8_S8_NS0_13ScanTileStateIiLb1EEENS0_8NullTypeESC_iNS2_19streaming_context_tIlLb1EEELS5_1EEEvT0_T1_T2_T3_T4_T5_T6_T7_iT8_NS1_7vsmem_tE_param_2];
	cvt.s64.s32 	%rd342, %r242;
	add.s64 	%rd343, %rd728, %rd342;
	cvta.to.global.u64 	%rd344, %rd671;
	shl.b64 	%rd345, %rd343, 2;
	add.s64 	%rd346, %rd344, %rd345;
	st.global.u32 	[%rd346], %r214;
$L__BB6_292:
	ld.param.u64 	%rd672, [_ZN3cub18CUB_300001_SM_10006detail6select23DeviceSelectSweepKernelINS2_10policy_hubIjbiLb0ELNS0_10SelectImplE1EE10Policy1000EPjPbS8_S8_NS0_13ScanTileStateIiLb1EEENS0_8NullTypeESC_iNS2_19streaming_context_tIlLb1EEELS5_1EEEvT0_T1_T2_T3_T4_T5_T6_T7_iT8_NS1_7vsmem_tE_param_2];
	cvta.to.global.u64 	%rd127, %rd672;
	setp.eq.s16 	%p257, %rs214, 0;
	setp.ge.s32 	%p258, %r243, %r1587;
	or.pred  	%p259, %p257, %p258;
	@%p259 bra 	$L__BB6_296;
	setp.ne.s16 	%p260, %rs75, 0;
	mov.b64 	%rd729, 0;
	@%p260 bra 	$L__BB6_295;
	ld.global.u64 	%rd729, [%rd106];
$L__BB6_295:
	cvt.s64.s32 	%rd348, %r243;
	add.s64 	%rd349, %rd729, %rd348;
	shl.b64 	%rd350, %rd349, 2;
	add.s64 	%rd351, %rd127, %rd350;
	st.global.u32 	[%rd351], %r215;
$L__BB6_296:
	setp.eq.s16 	%p261, %rs215, 0;
	setp.ge.s32 	%p262, %r244, %r1587;
	or.pred  	%p263, %p261, %p262;
	@%p263 bra 	$L__BB6_300;
	setp.ne.s16 	%p264, %rs75, 0;
	mov.b64 	%rd730, 0;
	@%p264 bra 	$L__BB6_299;
	ld.global.u64 	%rd730, [%rd106];
$L__BB6_299:
	cvt.s64.s32 	%rd353, %r244;
	add.s64 	%rd354, %rd730, %rd353;
	shl.b64 	%rd355, %rd354, 2;
	add.s64 	%rd356, %rd127, %rd355;
	st.global.u32 	[%rd356], %r216;
$L__BB6_300:
	setp.eq.s16 	%p265, %rs216, 0;
	setp.ge.s32 	%p266, %r245, %r1587;
	or.pred  	%p267, %p265, %p266;
	@%p267 bra 	$L__BB6_304;
	setp.ne.s16 	%p268, %rs75, 0;
	mov.b64 	%rd731, 0;
	@%p268 bra 	$L__BB6_303;
	ld.global.u64 	%rd731, [%rd106];
$L__BB6_303:
	cvt.s64.s32 	%rd358, %r245;
	add.s64 	%rd359, %rd731, %rd358;
	shl.b64 	%rd360, %rd359, 2;
	add.s64 	%rd361, %rd127, %rd360;
	st.global.u32 	[%rd361], %r217;
$L__BB6_304:
	setp.eq.s16 	%p269, %rs217, 0;
	setp.ge.s32 	%p270, %r246, %r1587;
	or.pred  	%p271, %p269, %p270;
	@%p271 bra 	$L__BB6_308;
	setp.ne.s16 	%p272, %rs75, 0;
	mov.b64 	%rd732, 0;
	@%p272 bra 	$L__BB6_307;
	ld.global.u64 	%rd732, [%rd106];
$L__BB6_307:
	cvt.s64.s32 	%rd363, %r246;
	add.s64 	%rd364, %rd732, %rd363;
	shl.b64 	%rd365, %rd364, 2;
	add.s64 	%rd366, %rd127, %rd365;
	st.global.u32 	[%rd366], %r218;
$L__BB6_308:
	setp.eq.s16 	%p273, %rs218, 0;
	setp.ge.s32 	%p274, %r247, %r1587;
	or.pred  	%p275, %p273, %p274;
	@%p275 bra 	$L__BB6_312;
	setp.ne.s16 	%p276, %rs75, 0;
	mov.b64 	%rd733, 0;
	@%p276 bra 	$L__BB6_311;
	ld.global.u64 	%rd733, [%rd106];
$L__BB6_311:
	cvt.s64.s32 	%rd368, %r247;
	add.s64 	%rd369, %rd733, %rd368;
	shl.b64 	%rd370, %rd369, 2;
	add.s64 	%rd371, %rd127, %rd370;
	st.global.u32 	[%rd371], %r219;
$L__BB6_312:
	setp.eq.s16 	%p277, %rs219, 0;
	setp.ge.s32 	%p278, %r248, %r1587;
	or.pred  	%p279, %p277, %p278;
	@%p279 bra 	$L__BB6_316;
	setp.ne.s16 	%p280, %rs75, 0;
	mov.b64 	%rd734, 0;
	@%p280 bra 	$L__BB6_315;
	ld.global.u64 	%rd734, [%rd106];
$L__BB6_315:
	cvt.s64.s32 	%rd373, %r248;
	add.s64 	%rd374, %rd734, %rd373;
	shl.b64 	%rd375, %rd374, 2;
	add.s64 	%rd376, %rd127, %rd375;
	st.global.u32 	[%rd376], %r220;
$L__BB6_316:
	setp.eq.s16 	%p281, %rs220, 0;
	setp.ge.s32 	%p282, %r249, %r1587;
	or.pred  	%p283, %p281, %p282;
	@%p283 bra 	$L__BB6_320;
	setp.ne.s16 	%p284, %rs75, 0;
	mov.b64 	%rd735, 0;
	@%p284 bra 	$L__BB6_319;
	ld.global.u64 	%rd735, [%rd106];
$L__BB6_319:
	cvt.s64.s32 	%rd378, %r249;
	add.s64 	%rd379, %rd735, %rd378;
	shl.b64 	%rd380, %rd379, 2;
	add.s64 	%rd381, %rd127, %rd380;
	st.global.u32 	[%rd381], %r221;
$L__BB6_320:
	setp.eq.s16 	%p285, %rs221, 0;
	setp.ge.s32 	%p286, %r250, %r1587;
	or.pred  	%p287, %p285, %p286;
	@%p287 bra 	$L__BB6_324;
	setp.ne.s16 	%p288, %rs75, 0;
	mov.b64 	%rd736, 0;
	@%p288 bra 	$L__BB6_323;
	ld.global.u64 	%rd736, [%rd106];
$L__BB6_323:
	cvt.s64.s32 	%rd383, %r250;
	add.s64 	%rd384, %rd736, %rd383;
	shl.b64 	%rd385, %rd384, 2;
	add.s64 	%rd386, %rd127, %rd385;
	st.global.u32 	[%rd386], %r222;
$L__BB6_324:
	setp.eq.s16 	%p289, %rs222, 0;
	setp.ge.s32 	%p290, %r251, %r1587;
	or.pred  	%p291, %p289, %p290;
	@%p291 bra 	$L__BB6_328;
	setp.ne.s16 	%p292, %rs75, 0;
	mov.b64 	%rd737, 0;
	@%p292 bra 	$L__BB6_327;
	ld.global.u64 	%rd737, [%rd106];
$L__BB6_327:
	cvt.s64.s32 	%rd388, %r251;
	add.s64 	%rd389, %rd737, %rd388;
	shl.b64 	%rd390, %rd389, 2;
	add.s64 	%rd391, %rd127, %rd390;
	st.global.u32 	[%rd391], %r223;
$L__BB6_328:
	setp.eq.s16 	%p293, %rs223, 0;
	setp.ge.s32 	%p294, %r252, %r1587;
	or.pred  	%p295, %p293, %p294;
	@%p295 bra 	$L__BB6_332;
	setp.ne.s16 	%p296, %rs75, 0;
	mov.b64 	%rd738, 0;
	@%p296 bra 	$L__BB6_331;
	ld.global.u64 	%rd738, [%rd106];
$L__BB6_331:
	cvt.s64.s32 	%rd393, %r252;
	add.s64 	%rd394, %rd738, %rd393;
	shl.b64 	%rd395, %rd394, 2;
	add.s64 	%rd396, %rd127, %rd395;
	st.global.u32 	[%rd396], %r224;
$L__BB6_332:
	setp.eq.s16 	%p297, %rs224, 0;
	setp.ge.s32 	%p298, %r253, %r1587;
	or.pred  	%p299, %p297, %p298;
	@%p299 bra 	$L__BB6_336;
	setp.ne.s16 	%p300, %rs75, 0;
	mov.b64 	%rd739, 0;
	@%p300 bra 	$L__BB6_335;
	ld.global.u64 	%rd739, [%rd106];
$L__BB6_335:
	cvt.s64.s32 	%rd398, %r253;
	add.s64 	%rd399, %rd739, %rd398;
	shl.b64 	%rd400, %rd399, 2;
	add.s64 	%rd401, %rd127, %rd400;
	st.global.u32 	[%rd401], %r225;
$L__BB6_336:
	setp.eq.s16 	%p301, %rs225, 0;
	setp.ge.s32 	%p302, %r254, %r1587;
	or.pred  	%p303, %p301, %p302;
	@%p303 bra 	$L__BB6_340;
	setp.ne.s16 	%p304, %rs75, 0;
	mov.b64 	%rd740, 0;
	@%p304 bra 	$L__BB6_339;
	ld.global.u64 	%rd740, [%rd106];
$L__BB6_339:
	cvt.s64.s32 	%rd403, %r254;
	add.s64 	%rd404, %rd740, %rd403;
	shl.b64 	%rd405, %rd404, 2;
	add.s64 	%rd406, %rd127, %rd405;
	st.global.u32 	[%rd406], %r226;
$L__BB6_340:
	and.b16  	%rs252, %rs74, 255;
	setp.eq.s16 	%p305, %rs252, 0;
	setp.ge.s32 	%p306, %r255, %r1587;
	or.pred  	%p307, %p305, %p306;
	@%p307 bra 	$L__BB6_565;
	setp.ne.s16 	%p308, %rs75, 0;
	mov.b64 	%rd741, 0;
	@%p308 bra 	$L__BB6_343;
	ld.global.u64 	%rd741, [%rd106];
$L__BB6_343:
	cvt.s64.s32 	%rd408, %r255;
	add.s64 	%rd409, %rd741, %rd408;
	shl.b64 	%rd410, %rd409, 2;
	add.s64 	%rd411, %rd127, %rd410;
	st.global.u32 	[%rd411], %r227;
	bra.uni 	$L__BB6_565;
$L__BB6_344:
	and.b16  	%rs254, %rs61, 255;
	setp.eq.s16 	%p309, %rs254, 0;
	bar.sync 	0;
	@%p309 bra 	$L__BB6_346;
	shl.b32 	%r902, %r242, 2;
	mov.u32 	%r903, _ZZN3cub18CUB_300001_SM_10006detail6select23DeviceSelectSweepKernelINS2_10policy_hubIjbiLb0ELNS0_10SelectImplE1EE10Policy1000EPjPbS8_S8_NS0_13ScanTileStateIiLb1EEENS0_8NullTypeESC_iNS2_19streaming_context_tIlLb1EEELS5_1EEEvT0_T1_T2_T3_T4_T5_T6_T7_iT8_NS1_7vsmem_tEE19static_temp_storage;
	add.s32 	%r904, %r903, %r902;
	st.shared.u32 	[%r904], %r214;
$L__BB6_346:
	and.b16  	%rs255, %rs62, 255;
	setp.eq.s16 	%p310, %rs255, 0;
	@%p310 bra 	$L__BB6_348;
	shl.b32 	%r905, %r243, 2;
	mov.u32 	%r906, _ZZN3cub18CUB_300001_SM_10006detail6select23DeviceSelectSweepKernelINS2_10policy_hubIjbiLb0ELNS0_10SelectImplE1EE10Policy1000EPjPbS8_S8_NS0_13ScanTileStateIiLb1EEENS0_8NullTypeESC_iNS2_19streaming_context_tIlLb1EEELS5_1EEEvT0_T1_T2_T3_T4_T5_T6_T7_iT8_NS1_7vsmem_tEE19static_temp_storage;
	add.s32 	%r907, %r906, %r905;
	st.shared.u32 	[%r907], %r215;
$L__BB6_348:
	and.b16  	%rs256, %rs63, 255;
	setp.eq.s16 	%p311, %rs256, 0;
	@%p311 bra 	$L__BB6_350;
	shl.b32 	%r908, %r244, 2;
	mov.u32 	%r909, _ZZN3cub18CUB_300001_SM_10006detail6select23DeviceSelectSweepKernelINS2_10policy_hubIjbiLb0ELNS0_10SelectImplE1EE10Policy1000EPjPbS8_S8_NS0_13ScanTileStateIiLb1EEENS0_8NullTypeESC_iNS2_19streaming_context_tIlLb1EEELS5_1EEEvT0_T1_T2_T3_T4_T5_T6_T7_iT8_NS1_7vsmem_tEE19static_temp_storage;
	add.s32 	%r910, %r909, %r908;
	st.shared.u32 	[%r910], %r216;
$L__BB6_350:
	and.b16  	%rs257, %rs64, 255;
	setp.eq.s16 	%p312, %rs257, 0;
	@%p312 bra 	$L__BB6_352;
	shl.b32 	%r911, %r245, 2;
	mov.u32 	%r912, _ZZN3cub18CUB_300001_SM_10006detail6select23DeviceSelectSweepKernelINS2_10policy_hubIjbiLb0ELNS0_10SelectImplE1EE10Policy1000EPjPbS8_S8_NS0_13ScanTileStateIiLb1EEENS0_8NullTypeESC_iNS2_19streaming_context_tIlLb1EEELS5_1EEEvT0_T1_T2_T3_T4_T5_T6_T7_iT8_NS1_7vsmem_tEE19static_temp_storage;
	add.s32 	%r913, %r912, %r911;
	st.shared.u32 	[%r913], %r217;
$L__BB6_352:
	and.b16  	%rs258, %rs65, 255;
	setp.eq.s16 	%p313, %rs258, 0;
	@%p313 bra 	$L__BB6_354;
	shl.b32 	%r914, %r246, 2;
	mov.u32 	%r915, _ZZN3cub18CUB_300001_SM_10006detail6select23DeviceSelectSweepKernelINS2_10policy_hubIjbiLb0ELNS0_10SelectImplE1EE10Policy1000EPjPbS8_S8_NS0_13ScanTileStateIiLb1EEENS0_8NullTypeESC_iNS2_19streaming_context_tIlLb1EEELS5_1EEEvT0_T1_T2_T3_T4_T5_T6_T7_iT8_NS1_7vsmem_tEE19static_temp_storage;
	add.s32 	%r916, %r915, %r914;
	st.shared.u32 	[%r916], %r218;
$L__BB6_354:
	and.b16  	%rs259, %rs66, 255;
	setp.eq.s16 	%p314, %rs259, 0;
	@%p314 bra 	$L__BB6_356;
	shl.b32 	%r917, %r247, 2;
	mov.u32 	%r918, _ZZN3cub18CUB_300001_SM_10006detail6select23DeviceSelectSweepKernelINS2_10policy_hubIjbiLb0ELNS0_10SelectImplE1EE10Policy1000EPjPbS8_S8_NS0_13ScanTileStateIiLb1EEENS0_8NullTypeESC_iNS2_19streaming_context_tIlLb1EEELS5_1EEEvT0_T1_T2_T3_T4_T5_T6_T7_iT8_NS1_7vsmem_tEE19static_temp_storage;
	add.s32 	%r919, %r918, %r917;
	st.shared.u32 	[%r919], %r219;
$L__BB6_356:
	and.b16  	%rs260, %rs67, 255;
	setp.eq.s16 	%p315, %rs260, 0;
	@%p315 bra 	$L__BB6_358;
	shl.b32 	%r920, %r248, 2;
	mov.u32 	%r921, _ZZN3cub18CUB_300001_SM_10006detail6select23DeviceSelectSweepKernelINS2_10policy_hubIjbiLb0ELNS0_10SelectImplE1EE10Policy1000EPjPbS8_S8_NS0_13ScanTileStateIiLb1EEENS0_8NullTypeESC_iNS2_19streaming_context_tIlLb1EEELS5_1EEEvT0_T1_T2_T3_T4_T5_T6_T7_iT8_NS1_7vsmem_tEE19static_temp_storage;
	add.s32 	%r922, %r921, %r920;
	st.shared.u32 	[%r922], %r220;
$L__BB6_358:
	and.b16  	%rs261, %rs68, 255;
	setp.eq.s16 	%p316, %rs261, 0;
	@%p316 bra 	$L__BB6_360;
	shl.b32 	%r923, %r249, 2;
	mov.u32 	%r924, _ZZN3cub18CUB_300001_SM_10006detail6select23DeviceSelectSweepKernelINS2_10policy_hubIjbiLb0ELNS0_10SelectImplE1EE10Policy1000EPjPbS8_S8_NS0_13ScanTileStateIiLb1EEENS0_8NullTypeESC_iNS2_19streaming_context_tIlLb1EEELS5_1EEEvT0_T1_T2_T3_T4_T5_T6_T7_iT8_NS1_7vsmem_tEE19static_temp_storage;
	add.s32 	%r925, %r924, %r923;
	st.shared.u32 	[%r925], %r221;
$L__BB6_360:
	and.b16  	%rs262, %rs69, 255;
	setp.eq.s16 	%p317, %rs262, 0;
	@%p317 bra 	$L__BB6_362;
	shl.b32 	%r926, %r250, 2;
	mov.u32 	%r927, _ZZN3cub18CUB_300001_SM_10006detail6select23DeviceSelectSweepKernelINS2_10policy_hubIjbiLb0ELNS0_10SelectImplE1EE10Policy1000EPjPbS8_S8_NS0_13ScanTileStateIiLb1EEENS0_8NullTypeESC_iNS2_19streaming_context_tIlLb1EEELS5_1EEEvT0_T1_T2_T3_T4_T5_T6_T7_iT8_NS1_7vsmem_tEE19static_temp_storage;
	add.s32 	%r928, %r927, %r926;
	st.shared.u32 	[%r928], %r222;
$L__BB6_362:
	and.b16  	%rs263, %rs70, 255;
	setp.eq.s16 	%p318, %rs263, 0;
	@%p318 bra 	$L__BB6_364;
	shl.b32 	%r929, %r251, 2;
	mov.u32 	%r930, _ZZN3cub18CUB_300001_SM_10006detail6select23DeviceSelectSweepKernelINS2_10policy_hubIjbiLb0ELNS0_10SelectImplE1EE10Policy1000EPjPbS8_S8_NS0_13ScanTileStateIiLb1EEENS0_8NullTypeESC_iNS2_19streaming_context_tIlLb1EEELS5_1EEEvT0_T1_T2_T3_T4_T5_T6_T7_iT8_NS1_7vsmem_tEE19static_temp_storage;
	add.s32 	%r931, %r930, %r929;
	st.shared.u32 	[%r931], %r223;
$L__BB6_364:
	and.b16  	%rs264, %rs71, 255;
	setp.eq.s16 	%p319, %rs264, 0;
	@%p319 bra 	$L__BB6_366;
	shl.b32 	%r932, %r252, 2;
	mov.u32 	%r933, _ZZN3cub18CUB_300001_SM_10006detail6select23DeviceSelectSweepKernelINS2_10policy_hubIjbiLb0ELNS0_10SelectImplE1EE10Policy1000EPjPbS8_S8_NS0_13ScanTileStateIiLb1EEENS0_8NullTypeESC_iNS2_19streaming_context_tIlLb1EEELS5_1EEEvT0_T1_T2_T3_T4_T5_T6_T7_iT8_NS1_7vsmem_tEE19static_temp_storage;
	add.s32 	%r934, %r933, %r932;
	st.shared.u32 	[%r934], %r224;
$L__BB6_366:
	and.b16  	%rs265, %rs72, 255;
	setp.eq.s16 	%p320, %rs265, 0;
	@%p320 bra 	$L__BB6_368;
	shl.b32 	%r935, %r253, 2;
	mov.u32 	%r936, _ZZN3cub18CUB_300001_SM_10006detail6select23DeviceSelectSweepKernelINS2_10policy_hubIjbiLb0ELNS0_10SelectImplE1EE10Policy1000EPjPbS8_S8_NS0_13ScanTileStateIiLb1EEENS0_8NullTypeESC_iNS2_19streaming_context_tIlLb1EEELS5_1EEEvT0_T1_T2_T3_T4_T5_T6_T7_iT8_NS1_7vsmem_tEE19static_temp_storage;
	add.s32 	%r937, %r936, %r935;
	st.shared.u32 	[%r937], %r225;
$L__BB6_368:
	and.b16  	%rs266, %rs73, 255;
	setp.eq.s16 	%p321, %rs266, 0;
	@%p321 bra 	$L__BB6_370;
	shl.b32 	%r938, %r254, 2;
	mov.u32 	%r939, _ZZN3cub18CUB_300001_SM_10006detail6select23DeviceSelectSweepKernelINS2_10policy_hubIjbiLb0ELNS0_10SelectImplE1EE10Policy1000EPjPbS8_S8_NS0_13ScanTileStateIiLb1EEENS0_8NullTypeESC_iNS2_19streaming_context_tIlLb1EEELS5_1EEEvT0_T1_T2_T3_T4_T5_T6_T7_iT8_NS1_7vsmem_tEE19static_temp_storage;
	add.s32 	%r940, %r939, %r938;
	st.shared.u32 	[%r940], %r226;
$L__BB6_370:
	and.b16  	%rs267, %rs74, 255;
	setp.eq.s16 	%p322, %rs267, 0;
	@%p322 bra 	$L__BB6_372;
	shl.b32 	%r941, %r255, 2;
	mov.u32 	%r942, _ZZN3cub18CUB_300001_SM_10006detail6select23DeviceSelectSweepKernelINS2_10policy_hubIjbiLb0ELNS0_10SelectImplE1EE10Policy1000EPjPbS8_S8_NS0_13ScanTileStateIiLb1EEENS0_8NullTypeESC_iNS2_19streaming_context_tIlLb1EEELS5_1EEEvT0_T1_T2_T3_T4_T5_T6_T7_iT8_NS1_7vsmem_tEE19static_temp_storage;
	add.s32 	%r943, %r942, %r941;
	st.shared.u32 	[%r943], %r227;
$L__BB6_372:
	bar.sync 	0;
	mov.u32 	%r1554, %tid.x;
	setp.ge.u32 	%p323, %r1554, %r1587;
	@%p323 bra 	$L__BB6_565;
	ld.param.u32 	%r1512, [_ZN3cub18CUB_300001_SM_10006detail6select23DeviceSelectSweepKernelINS2_10policy_hubIjbiLb0ELNS0_10SelectImplE1EE10Policy1000EPjPbS8_S8_NS0_13ScanTileStateIiLb1EEENS0_8NullTypeESC_iNS2_19streaming_context_tIlLb1EEELS5_1EEEvT0_T1_T2_T3_T4_T5_T6_T7_iT8_NS1_7vsmem_tE_param_7];
	ld.param.u64 	%rd673, [_ZN3cub18CUB_300001_SM_10006detail6select23DeviceSelectSweepKernelINS2_10policy_hubIjbiLb0ELNS0_10SelectImplE1EE10Policy1000EPjPbS8_S8_NS0_13ScanTileStateIiLb1EEENS0_8NullTypeESC_iNS2_19streaming_context_tIlLb1EEELS5_1EEEvT0_T1_T2_T3_T4_T5_T6_T7_iT8_NS1_7vsmem_tE_param_2];
	cvta.to.global.u64 	%rd107, %rd673;
	mov.u64 	%rd412, %rd208;
	ld.param.u8 	%rs76, [%rd412];
	ld.param.u64 	%rd413, [%rd412+24];
	cvta.to.global.u64 	%rd108, %rd413;
	add.s32 	%r944, %r231, %r232;
	add.s32 	%r945, %r944, %r233;
	add.s32 	%r946, %r945, %r234;
	add.s32 	%r947, %r946, %r235;
	add.s32 	%r948, %r947, %r236;
	add.s32 	%r949, %r948, %r237;
	add.s32 	%r950, %r949, %r238;
	add.s32 	%r951, %r950, %r239;
	add.s32 	%r952, %r951, %r240;
	add.s32 	%r953, %r952, %r241;
	add.s32 	%r954, %r953, %r230;
	add.s32 	%r955, %r954, %r1512;
	sub.s32 	%r956, %r955, %r1554;
	add.s32 	%r258, %r956, -5377;
	mul.hi.u32 	%r957, %r258, -1431655765;
	shr.u32 	%r958, %r957, 8;
	add.s32 	%r259, %r958, 1;
	and.b32  	%r959, %r958, 3;
	setp.eq.s32 	%p324, %r959, 3;
	@%p324 bra 	$L__BB6_378;
	cvt.u64.u32 	%rd721, %r1554;
	shl.b32 	%r960, %r1554, 2;
	mov.u32 	%r961, _ZZN3cub18CUB_300001_SM_10006detail6select23DeviceSelectSweepKernelINS2_10policy_hubIjbiLb0ELNS0_10SelectImplE1EE10Policy1000EPjPbS8_S8_NS0_13ScanTileStateIiLb1EEENS0_8NullTypeESC_iNS2_19streaming_context_tIlLb1EEELS5_1EEEvT0_T1_T2_T3_T4_T5_T6_T7_iT8_NS1_7vsmem_tEE19static_temp_storage;
	add.s32 	%r1551, %r961, %r960;
	and.b32  	%r962, %r259, 3;
	neg.s32 	%r1550, %r962;
$L__BB6_375:
	.pragma "nounroll";
	setp.ne.s16 	%p325, %rs76, 0;
	ld.shared.u32 	%r264, [%r1551];
	mov.b64 	%rd722, 0;
	@%p325 bra 	$L__BB6_377;
	ld.global.u64 	%rd722, [%rd108];
$L__BB6_377:
	add.s64 	%rd415, %rd722, %rd721;
	shl.b64 	%rd416, %rd415, 2;
	add.s64 	%rd417, %rd107, %rd416;
	st.global.u32 	[%rd417], %r264;
	add.s64 	%rd721, %rd721, 384;
	cvt.u32.u64 	%r1554, %rd721;
	add.s32 	%r1551, %r1551, 1536;
	add.s32 	%r1550, %r1550, 1;
	setp.ne.s32 	%p326, %r1550, 0;
	@%p326 bra 	$L__BB6_375;
$L__BB6_378:
	setp.lt.u32 	%p327, %r258, 1152;
	@%p327 bra 	$L__BB6_565;
	mul.wide.u32 	%rd419, %r1554, 4;
	add.s64 	%rd114, %rd107, %rd419;
	shl.b32 	%r963, %r1554, 2;
	mov.u32 	%r964, _ZZN3cub18CUB_300001_SM_10006detail6select23DeviceSelectSweepKernelINS2_10policy_hubIjbiLb0ELNS0_10SelectImplE1EE10Policy1000EPjPbS8_S8_NS0_13ScanTileStateIiLb1EEENS0_8NullTypeESC_iNS2_19streaming_context_tIlLb1EEELS5_1EEEvT0_T1_T2_T3_T4_T5_T6_T7_iT8_NS1_7vsmem_tEE19static_temp_storage;
	add.s32 	%r965, %r963, %r964;
	add.s32 	%r1553, %r965, 3072;
	mov.b64 	%rd723, 0;
$L__BB6_380:
	setp.ne.s16 	%p328, %rs76, 0;
	ld.shared.u32 	%r272, [%r1553+-3072];
	mov.b64 	%rd724, 0;
	@%p328 bra 	$L__BB6_382;
	ld.global.u64 	%rd724, [%rd108];
$L__BB6_382:
	setp.ne.s16 	%p329, %rs76, 0;
	shl.b64 	%rd422, %rd724, 2;
	add.s64 	%rd423, %rd723, %rd422;
	add.s64 	%rd424, %rd114, %rd423;
	st.global.u32 	[%rd424], %r272;
	ld.shared.u32 	%r273, [%r1553+-1536];
	mov.b64 	%rd725, 0;
	@%p329 bra 	$L__BB6_384;
	ld.global.u64 	%rd725, [%rd108];
$L__BB6_384:
	setp.ne.s16 	%p330, %rs76, 0;
	shl.b64 	%rd426, %rd725, 2;
	add.s64 	%rd427, %rd723, %rd426;
	add.s64 	%rd428, %rd114, %rd427;
	st.global.u32 	[%rd428+1536], %r273;
	ld.shared.u32 	%r274, [%r1553];
	mov.b64 	%rd726, 0;
	@%p330 bra 	$L__BB6_386;
	ld.global.u64 	%rd726, [%rd108];
$L__BB6_386:
	setp.ne.s16 	%p331, %rs76, 0;
	shl.b64 	%rd430, %rd726, 2;
	add.s64 	%rd431, %rd723, %rd430;
	add.s64 	%rd432, %rd114, %rd431;
	st.global.u32 	[%rd432+3072], %r274;
	ld.shared.u32 	%r275, [%r1553+1536];
	mov.b64 	%rd727, 0;
	@%p331 bra 	$L__BB6_388;
	ld.global.u64 	%rd727, [%rd108];
$L__BB6_388:
	shl.b64 	%rd433, %rd727, 2;
	add.s64 	%rd434, %rd723, %rd433;
	add.s64 	%rd435, %rd114, %rd434;
	st.global.u32 	[%rd435+4608], %r275;
	add.s32 	%r1554, %r1554, 1536;
	add.s64 	%rd723, %rd723, 6144;
	add.s32 	%r1553, %r1553, 6144;
	setp.lt.s32 	%p332, %r1554, %r1587;
	@%p332 bra 	$L__BB6_380;
	bra.uni 	$L__BB6_565;
$L__BB6_389:
	ld.param.u8 	%rs121, [%rd1];
	setp.eq.s16 	%p3, %rs121, 0;
	ld.param.u64 	%rd211, [%rd1+16];
	selp.b64 	%rd212, %rd211, 0, %p3;
	cvt.s64.s32 	%rd154, %r2;
	add.s64 	%rd213, %rd212, %rd154;
	mov.u32 	%r1583, %tid.x;
	and.b32  	%r426, %r1583, 31;
	and.b32  	%r427, %r1583, 992;
	mul.lo.s32 	%r428, %r427, 14;
	or.b32  	%r429, %r428, %r426;
	setp.ge.s32 	%p4, %r429, %r165;
	cvt.u64.u32 	%rd155, %r429;
	add.s64 	%rd214, %rd213, %rd155;
	shl.b64 	%rd215, %rd214, 2;
	add.s64 	%rd156, %rd2, %rd215;
	@%p4 bra 	$L__BB6_391;
	ld.global.u32 	%r1555, [%rd156];
$L__BB6_391:
	cvt.u32.u64 	%r431, %rd155;
	add.s32 	%r281, %r431, 32;
	setp.ge.s32 	%p5, %r281, %r165;
	@%p5 bra 	$L__BB6_393;
	ld.global.u32 	%r1556, [%rd156+128];
$L__BB6_393:
	add.s32 	%r284, %r431, 64;
	setp.ge.s32 	%p6, %r284, %r165;
	@%p6 bra 	$L__BB6_395;
	ld.global.u32 	%r1557, [%rd156+256];
$L__BB6_395:
	add.s32 	%r287, %r431, 96;
	setp.ge.s32 	%p7, %r287, %r165;
	@%p7 bra 	$L__BB6_397;
	ld.global.u32 	%r1558, [%rd156+384];
$L__BB6_397:
	add.s32 	%r290, %r431, 128;
	setp.ge.s32 	%p8, %r290, %r165;
	@%p8 bra 	$L__BB6_399;
	ld.global.u32 	%r1559, [%rd156+512];
$L__BB6_399:
	add.s32 	%r293, %r431, 160;
	setp.ge.s32 	%p9, %r293, %r165;
	@%p9 bra 	$L__BB6_401;
	ld.global.u32 	%r1560, [%rd156+640];
$L__BB6_401:
	add.s32 	%r296, %r431, 192;
	setp.ge.s32 	%p10, %r296, %r165;
	@%p10 bra 	$L__BB6_403;
	ld.global.u32 	%r1561, [%rd156+768];
$L__BB6_403:
	add.s32 	%r299, %r431, 224;
	setp.ge.s32 	%p11, %r299, %r165;
	@%p11 bra 	$L__BB6_405;
	ld.global.u32 	%r1562, [%rd156+896];
$L__BB6_405:
	add.s32 	%r302, %r431, 256;
	setp.ge.s32 	%p12, %r302, %r165;
	@%p12 bra 	$L__BB6_407;
	ld.global.u32 	%r1563, [%rd156+1024];
$L__BB6_407:
	add.s32 	%r305, %r431, 288;
	setp.ge.s32 	%p13, %r305, %r165;
	@%p13 bra 	$L__BB6_409;
	ld.global.u32 	%r1564, [%rd156+1152];
$L__BB6_409:
	add.s32 	%r308, %r431, 320;
	setp.ge.s32 	%p14, %r308, %r165;
	@%p14 bra 	$L__BB6_411;
	ld.global.u32 	%r1565, [%rd156+1280];
$L__BB6_411:
	add.s32 	%r311, %r431, 352;
	setp.ge.s32 	%p15, %r311, %r165;
	@%p15 bra 	$L__BB6_413;
	ld.global.u32 	%r1566, [%rd156+1408];
$L__BB6_413:
	add.s32 	%r314, %r431, 384;
	setp.ge.s32 	%p16, %r314, %r165;
	@%p16 bra 	$L__BB6_415;
	ld.global.u32 	%r1567, [%rd156+1536];
$L__BB6_415:
	add.s32 	%r317, %r431, 416;
	setp.ge.s32 	%p17, %r317, %r165;
	@%p17 bra 	$L__BB6_417;
	ld.global.u32 	%r1568, [%rd156+1664];
$L__BB6_417:
	setp.ge.s32 	%p18, %r431, %r165;
	// begin inline asm
	mov.u32 %r456, %laneid;
	// end inline asm
	shr.u32 	%r321, %r1583, 5;
	mad.lo.s32 	%r458, %r321, 448, %r456;
	shl.b32 	%r459, %r458, 2;
	mov.u32 	%r460, _ZZN3cub18CUB_300001_SM_10006detail6select23DeviceSelectSweepKernelINS2_10policy_hubIjbiLb0ELNS0_10SelectImplE1EE10Policy1000EPjPbS8_S8_NS0_13ScanTileStateIiLb1EEENS0_8NullTypeESC_iNS2_19streaming_context_tIlLb1EEELS5_1EEEvT0_T1_T2_T3_T4_T5_T6_T7_iT8_NS1_7vsmem_tEE19static_temp_storage;
	add.s32 	%r461, %r460, %r459;
	st.shared.u32 	[%r461], %r1555;
	st.shared.u32 	[%r461+128], %r1556;
	st.shared.u32 	[%r461+256], %r1557;
	st.shared.u32 	[%r461+384], %r1558;
	st.shared.u32 	[%r461+512], %r1559;
	st.shared.u32 	[%r461+640], %r1560;
	st.shared.u32 	[%r461+768], %r1561;
	st.shared.u32 	[%r461+896], %r1562;
	st.shared.u32 	[%r461+1024], %r1563;
	st.shared.u32 	[%r461+1152], %r1564;
	st.shared.u32 	[%r461+1280], %r1565;
	st.shared.u32 	[%r461+1408], %r1566;
	st.shared.u32 	[%r461+1536], %r1567;
	st.shared.u32 	[%r461+1664], %r1568;
	bar.warp.sync 	-1;
	mad.lo.s32 	%r462, %r456, 52, %r461;
	ld.shared.v2.u32 	{%r322, %r323}, [%r462];
	ld.shared.v2.u32 	{%r324, %r325}, [%r462+8];
	ld.shared.v2.u32 	{%r326, %r327}, [%r462+16];
	ld.shared.v2.u32 	{%r328, %r329}, [%r462+24];
	ld.shared.v2.u32 	{%r330, %r331}, [%r462+32];
	ld.shared.v2.u32 	{%r332, %r333}, [%r462+40];
	ld.shared.v2.u32 	{%r334, %r335}, [%r462+48];
	bar.sync 	0;
	mov.u64 	%rd216, %rd208;
	ld.param.u8 	%rs123, [%rd216];
	setp.eq.s16 	%p19, %rs123, 0;
	ld.param.u64 	%rd217, [%rd216+16];
	selp.b64 	%rd218, %rd217, 0, %p19;
	add.s64 	%rd219, %rd218, %rd154;
	add.s64 	%rd220, %rd219, %rd155;
	add.s64 	%rd157, %rd3, %rd220;
	mov.b16 	%rs440, 1;
	@%p18 bra 	$L__BB6_419;
	ld.global.u8 	%rs440, [%rd157];
$L__BB6_419:
	setp.ge.s32 	%p20, %r281, %r165;
	mov.b16 	%rs441, 1;
	@%p20 bra 	$L__BB6_421;
	ld.global.u8 	%rs441, [%rd157+32];
$L__BB6_421:
	setp.ge.s32 	%p21, %r284, %r165;
	mov.b16 	%rs442, 1;
	@%p21 bra 	$L__BB6_423;
	ld.global.u8 	%rs442, [%rd157+64];
$L__BB6_423:
	setp.ge.s32 	%p22, %r287, %r165;
	mov.b16 	%rs443, 1;
	@%p22 bra 	$L__BB6_425;
	ld.global.u8 	%rs443, [%rd157+96];
$L__BB6_425:
	setp.ge.s32 	%p23, %r290, %r165;
	mov.b16 	%rs444, 1;
	@%p23 bra 	$L__BB6_427;
	ld.global.u8 	%rs444, [%rd157+128];
$L__BB6_427:
	setp.ge.s32 	%p24, %r293, %r165;
	mov.b16 	%rs445, 1;
	@%p24 bra 	$L__BB6_429;
	ld.global.u8 	%rs445, [%rd157+160];
$L__BB6_429:
	setp.ge.s32 	%p25, %r296, %r165;
	mov.b16 	%rs446, 1;
	@%p25 bra 	$L__BB6_431;
	ld.global.u8 	%rs446, [%rd157+192];
$L__BB6_431:
	setp.ge.s32 	%p26, %r299, %r165;
	mov.b16 	%rs447, 1;
	@%p26 bra 	$L__BB6_433;
	ld.global.u8 	%rs447, [%rd157+224];
$L__BB6_433:
	setp.ge.s32 	%p27, %r302, %r165;
	mov.b16 	%rs448, 1;
	@%p27 bra 	$L__BB6_435;
	ld.global.u8 	%rs448, [%rd157+256];
$L__BB6_435:
	setp.ge.s32 	%p28, %r305, %r165;
	mov.b16 	%rs449, 1;
	@%p28 bra 	$L__BB6_437;
	ld.global.u8 	%rs449, [%rd157+288];
$L__BB6_437:
	setp.ge.s32 	%p29, %r308, %r165;
	mov.b16 	%rs450, 1;
	@%p29 bra 	$L__BB6_439;
	ld.global.u8 	%rs450, [%rd157+320];
$L__BB6_439:
	setp.ge.s32 	%p30, %r311, %r165;
	mov.b16 	%rs451, 1;
	@%p30 bra 	$L__BB6_441;
	ld.global.u8 	%rs451, [%rd157+352];
$L__BB6_441:
	setp.ge.s32 	%p31, %r314, %r165;
	mov.b16 	%rs452, 1;
	@%p31 bra 	$L__BB6_443;
	ld.global.u8 	%rs452, [%rd157+384];
$L__BB6_443:
	setp.ge.s32 	%p32, %r317, %r165;
	mov.b16 	%rs453, 1;
	@%p32 bra 	$L__BB6_445;
	ld.global.u8 	%rs453, [%rd157+416];
$L__BB6_445:
	mov.u32 	%r495, _ZZN3cub18CUB_300001_SM_10006detail6select23DeviceSelectSweepKernelINS2_10policy_hubIjbiLb0ELNS0_10SelectImplE1EE10Policy1000EPjPbS8_S8_NS0_13ScanTileStateIiLb1EEENS0_8NullTypeESC_iNS2_19streaming_context_tIlLb1EEELS5_1EEEvT0_T1_T2_T3_T4_T5_T6_T7_iT8_NS1_7vsmem_tEE19static_temp_storage;
	add.s32 	%r496, %r495, %r459;
	mad.lo.s32 	%r497, %r458, -3, %r496;
	st.shared.u8 	[%r497], %rs440;
	st.shared.u8 	[%r497+32], %rs441;
	st.shared.u8 	[%r497+64], %rs442;
	st.shared.u8 	[%r497+96], %rs443;
	st.shared.u8 	[%r497+128], %rs444;
	st.shared.u8 	[%r497+160], %rs445;
	st.shared.u8 	[%r497+192], %rs446;
	st.shared.u8 	[%r497+224], %rs447;
	st.shared.u8 	[%r497+256], %rs448;
	st.shared.u8 	[%r497+288], %rs449;
	st.shared.u8 	[%r497+320], %rs450;
	st.shared.u8 	[%r497+352], %rs451;
	st.shared.u8 	[%r497+384], %rs452;
	st.shared.u8 	[%r497+416], %rs453;
	bar.warp.sync 	-1;
	mul.lo.s32 	%r498, %r456, 13;
	add.s32 	%r499, %r458, %r498;
	shl.b32 	%r500, %r498, 2;
	add.s32 	%r501, %r496, %r500;
	mad.lo.s32 	%r502, %r499, -3, %r501;
	ld.shared.v2.u8 	{%rs105, %rs106}, [%r502];
	ld.shared.v2.u8 	{%rs107, %rs108}, [%r502+2];
	ld.shared.v2.u8 	{%rs109, %rs110}, [%r502+4];
	ld.shared.v2.u8 	{%rs111, %rs112}, [%r502+6];
	ld.shared.v2.u8 	{%rs113, %rs114}, [%r502+8];
	ld.shared.v2.u8 	{%rs115, %rs116}, [%r502+10];
	ld.shared.v2.u8 	{%rs117, %rs118}, [%r502+12];
	setp.ne.s16 	%p33, %rs105, 0;
	selp.u32 	%r503, 1, 0, %p33;
	setp.ne.s16 	%p34, %rs106, 0;
	selp.u32 	%r504, 1, 0, %p34;
	setp.ne.s16 	%p35, %rs107, 0;
	selp.u32 	%r505, 1, 0, %p35;
	setp.ne.s16 	%p36, %rs108, 0;
	selp.u32 	%r506, 1, 0, %p36;
	setp.ne.s16 	%p37, %rs109, 0;
	selp.u32 	%r507, 1, 0, %p37;
	setp.ne.s16 	%p38, %rs110, 0;
	selp.u32 	%r508, 1, 0, %p38;
	setp.ne.s16 	%p39, %rs111, 0;
	selp.u32 	%r509, 1, 0, %p39;
	setp.ne.s16 	%p40, %rs112, 0;
	selp.u32 	%r510, 1, 0, %p40;
	setp.ne.s16 	%p41, %rs113, 0;
	selp.u32 	%r511, 1, 0, %p41;
	setp.ne.s16 	%p42, %rs114, 0;
	selp.u32 	%r512, 1, 0, %p42;
	setp.ne.s16 	%p43, %rs115, 0;
	selp.u32 	%r513, 1, 0, %p43;
	setp.ne.s16 	%p44, %rs116, 0;
	selp.u32 	%r514, 1, 0, %p44;
	setp.ne.s16 	%p45, %rs117, 0;
	selp.u32 	%r515, 1, 0, %p45;
	setp.ne.s16 	%p46, %rs118, 0;
	selp.u32 	%r516, 1, 0, %p46;
	bar.sync 	0;
	add.s32 	%r517, %r504, %r503;
	add.s32 	%r518, %r517, %r505;
	add.s32 	%r519, %r518, %r506;
	add.s32 	%r520, %r519, %r507;
	add.s32 	%r521, %r520, %r508;
	add.s32 	%r522, %r521, %r509;
	add.s32 	%r523, %r522, %r510;
	add.s32 	%r524, %r523, %r511;
	add.s32 	%r525, %r524, %r512;
	add.s32 	%r526, %r525, %r513;
	add.s32 	%r527, %r526, %r514;
	add.s32 	%r528, %r527, %r515;
	add.s32 	%r467, %r528, %r516;
	mov.b32 	%r465, 1;
	mov.b32 	%r490, 0;
	mov.b32 	%r492, -1;
	// begin inline asm
	{  .reg .s32 r0;  .reg .pred p;  shfl.sync.up.b32 r0|p, %r467, %r465, %r490, %r492;  @p add.s32 r0, r0, %r467;  mov.s32 %r463, r0;}
	// end inline asm
	mov.b32 	%r471, 2;
	// begin inline asm
	{  .reg .s32 r0;  .reg .pred p;  shfl.sync.up.b32 r0|p, %r463, %r471, %r490, %r492;  @p add.s32 r0, r0, %r463;  mov.s32 %r469, r0;}
	// end inline asm
	mov.b32 	%r477, 4;
	// begin inline asm
	{  .reg .s32 r0;  .reg .pred p;  shfl.sync.up.b32 r0|p, %r469, %r477, %r490, %r492;  @p add.s32 r0, r0, %r469;  mov.s32 %r475, r0;}
	// end inline asm
	mov.b32 	%r483, 8;
	// begin inline asm
	{  .reg .s32 r0;  .reg .pred p;  shfl.sync.up.b32 r0|p, %r475, %r483, %r490, %r492;  @p add.s32 r0, r0, %r475;  mov.s32 %r481, r0;}
	// end inline asm
	mov.b32 	%r489, 16;
	// begin inline asm
	{  .reg .s32 r0;  .reg .pred p;  shfl.sync.up.b32 r0|p, %r481, %r489, %r490, %r492;  @p add.s32 r0, r0, %r481;  mov.s32 %r487, r0;}
	// end inline asm
	setp.ne.s32 	%p47, %r456, 31;
	@%p47 bra 	$L__BB6_447;
	shl.b32 	%r529, %r321, 2;
	add.s32 	%r531, %r495, %r529;
	st.shared.u32 	[%r531], %r487;
$L__BB6_447:
	sub.s32 	%r532, %r487, %r467;
	bar.sync 	0;
	ld.shared.v4.u32 	{%r533, %r534, %r535, %r536}, [_ZZN3cub18CUB_300001_SM_10006detail6select23DeviceSelectSweepKernelINS2_10policy_hubIjbiLb0ELNS0_10SelectImplE1EE10Policy1000EPjPbS8_S8_NS0_13ScanTileStateIiLb1EEENS0_8NullTypeESC_iNS2_19streaming_context_tIlLb1EEELS5_1EEEvT0_T1_T2_T3_T4_T5_T6_T7_iT8_NS1_7vsmem_tEE19static_temp_storage];
	add.s32 	%r537, %r534, %r533;
	setp.eq.s32 	%p48, %r321, 2;
	selp.b32 	%r538, %r537, %r533, %p48;
	add.s32 	%r539, %r537, %r535;
	setp.eq.s32 	%p49, %r321, 3;
	selp.b32 	%r540, %r539, %r538, %p49;
	add.s32 	%r541, %r539, %r536;
	setp.eq.s32 	%p50, %r321, 4;
	selp.b32 	%r542, %r541, %r540, %p50;
	ld.shared.v4.u32 	{%r543, %r544, %r545, %r546}, [_ZZN3cub18CUB_300001_SM_10006detail6select23DeviceSelectSweepKernelINS2_10policy_hubIjbiLb0ELNS0_10SelectImplE1EE10Policy1000EPjPbS8_S8_NS0_13ScanTileStateIiLb1EEENS0_8NullTypeESC_iNS2_19streaming_context_tIlLb1EEELS5_1EEEvT0_T1_T2_T3_T4_T5_T6_T7_iT8_NS1_7vsmem_tEE19static_temp_storage+16];
	add.s32 	%r547, %r541, %r543;
	setp.eq.s32 	%p51, %r321, 5;
	selp.b32 	%r548, %r547, %r542, %p51;
	add.s32 	%r549, %r547, %r544;
	setp.eq.s32 	%p52, %r321, 6;
	selp.b32 	%r550, %r549, %r548, %p52;
	add.s32 	%r551, %r549, %r545;
	setp.eq.s32 	%p53, %r321, 7;
	selp.b32 	%r552, %r551, %r550, %p53;
	add.s32 	%r553, %r551, %r546;
	setp.eq.s32 	%p54, %r321, 8;
	selp.b32 	%r554, %r553, %r552, %p54;
	ld.shared.v4.u32 	{%r555, %r556, %r557, %r558}, [_ZZN3cub18CUB_300001_SM_10006detail6select23DeviceSelectSweepKernelINS2_10policy_hubIjbiLb0ELNS0_10SelectImplE1EE10Policy1000EPjPbS8_S8_NS0_13ScanTileStateIiLb1EEENS0_8NullTypeESC_iNS2_19streaming_context_tIlLb1EEELS5_1EEEvT0_T1_T2_T3_T4_T5_T6_T7_iT8_NS1_7vsmem_tEE19static_temp_storage+32];
	add.s32 	%r559, %r553, %r555;
	setp.eq.s32 	%p55, %r321, 9;
	selp.b32 	%r560, %r559, %r554, %p55;
	add.s32 	%r561, %r559, %r556;
	setp.eq.s32 	%p56, %r321, 10;
	selp.b32 	%r562, %r561, %r560, %p56;
	add.s32 	%r563, %r561, %r557;
	setp.eq.s32 	%p57, %r321, 11;
	selp.b32 	%r564, %r563, %r562, %p57;
	add.s32 	%r338, %r563, %r558;
	setp.gt.u32 	%p58, %r1583, 31;
	setp.lt.u32 	%p59, %r1583, 32;
	setp.eq.s32 	%p60, %r456, 0;
	selp.b32 	%r565, 0, %r532, %p60;
	add.s32 	%r1579, %r564, %r565;
	selp.b32 	%r340, %r532, %r1579, %p59;
	@%p58 bra 	$L__BB6_463;
	setp.ne.s32 	%p61, %r1583, 0;
	mul.wide.s32 	%rd221, %r1, 8;
	add.s64 	%rd158, %rd5, %rd221;
	@%p61 bra 	$L__BB6_450;
	st.shared.u32 	[_ZZN3cub18CUB_300001_SM_10006detail6select23DeviceSelectSweepKernelINS2_10policy_hubIjbiLb0ELNS0_10SelectImplE1EE10Policy1000EPjPbS8_S8_NS0_13ScanTileStateIiLb1EEENS0_8NullTypeESC_iNS2_19streaming_context_tIlLb1EEELS5_1EEEvT0_T1_T2_T3_T4_T5_T6_T7_iT8_NS1_7vsmem_tEE19static_temp_storage+76], %r338;
	add.s64 	%rd222, %rd158, 256;
	mov.b32 	%r566, 100;
	// begin inline asm
	st.relaxed.gpu.v2.u32 [%rd222], {%r566, %r338};
	// end inline asm
$L__BB6_450:
	not.b32 	%r572, %r1583;
	add.s32 	%r1575, %r1, %r572;
	mov.b32 	%r568, 635;
	// begin inline asm
	nanosleep.u32 %r568;
	// end inline asm
	mul.wide.s32 	%rd224, %r1575, 8;
	add.s64 	%rd225, %rd5, %rd224;
	add.s64 	%rd223, %rd225, 256;
	// begin inline asm
	ld.relaxed.gpu.v2.u32 {%r1576, %r1570}, [%rd223];
	// end inline asm
	mov.b32 	%r1571, 262;
$L__BB6_451:
	setp.eq.s32 	%p62, %r1576, 99;
	mov.b32 	%r573, -1;
	vote.sync.any.pred 	%p63, %p62, %r573;
	not.pred 	%p64, %p63;
	@%p64 bra 	$L__BB6_453;
	// begin inline asm
	nanosleep.u32 %r1571;
	// end inline asm
	shr.u32 	%r1571, %r1571, 1;
	// begin inline asm
	ld.relaxed.gpu.v2.u32 {%r1576, %r1570}, [%rd223];
	// end inline asm
	bra.uni 	$L__BB6_451;
$L__BB6_453:
	setp.eq.s32 	%p65, %r1576, 101;
	mov.b32 	%r600, -1;
	vote.sync.ballot.b32 	%r602, %p65, %r600;
	// begin inline asm
	mov.u32 %r575, %lanemask_ge;
	// end inline asm
	and.b32  	%r603, %r602, %r575;
	or.b32  	%r604, %r603, -2147483648;
	add.s32 	%r605, %r604, -1;
	not.b32 	%r606, %r604;
	and.b32  	%r607, %r606, %r605;
	popc.b32 	%r579, %r607;
	mov.b32 	%r578, 1;
	// begin inline asm
	shfl.sync.down.b32 %r576, %r1570, %r578, %r579, %r600;
	// end inline asm
	setp.lt.s32 	%p67, %r456, %r579;
	selp.b32 	%r608, %r576, 0, %p67;
	add.s32 	%r582, %r608, %r1570;
	mov.b32 	%r583, 2;
	// begin inline asm
	shfl.sync.down.b32 %r581, %r582, %r583, %r579, %r600;
	// end inline asm
	add.s32 	%r609, %r456, 2;
	setp.gt.s32 	%p68, %r609, %r579;
	selp.b32 	%r610, 0, %r581, %p68;
	add.s32 	%r587, %r582, %r610;
	mov.b32 	%r588, 4;
	// begin inline asm
	shfl.sync.down.b32 %r586, %r587, %r588, %r579, %r600;
	// end inline asm
	add.s32 	%r611, %r456, 4;
	setp.gt.s32 	%p69, %r611, %r579;
	selp.b32 	%r612, 0, %r586, %p69;
	add.s32 	%r592, %r587, %r612;
	mov.b32 	%r593, 8;
	// begin inline asm
	shfl.sync.down.b32 %r591, %r592, %r593, %r579, %r600;
	// end inline asm
	add.s32 	%r613, %r456, 8;
	setp.gt.s32 	%p70, %r613, %r579;
	selp.b32 	%r614, 0, %r591, %p70;
	add.s32 	%r597, %r592, %r614;
	mov.b32 	%r598, 16;
	// begin inline asm
	shfl.sync.down.b32 %r596, %r597, %r598, %r579, %r600;
	// end inline asm
	add.s32 	%r615, %r456, 16;
	setp.gt.s32 	%p71, %r615, %r579;
	selp.b32 	%r616, 0, %r596, %p71;
	add.s32 	%r1572, %r597, %r616;
	add.s64 	%rd160, %rd5, 256;
	mov.b32 	%r1573, 262;
$L__BB6_454:
	setp.ne.s32 	%p72, %r1576, 101;
	mov.b32 	%r617, -1;
	vote.sync.all.pred 	%p73, %p72, %r617;
	not.pred 	%p74, %p73;
	@%p74 bra 	$L__BB6_459;
	shr.u32 	%r1573, %r1573, 1;
	mul.wide.s32 	%rd324, %r1575, 8;
	add.s64 	%rd325, %rd160, %rd324;
	add.s64 	%rd323, %rd325, -256;
	// begin inline asm
	ld.relaxed.gpu.v2.u32 {%r1576, %r1577}, [%rd323];
	// end inline asm
	mov.u32 	%r1578, %r1573;
$L__BB6_456:
	setp.eq.s32 	%p172, %r1576, 99;
	mov.b32 	%r715, -1;
	vote.sync.any.pred 	%p173, %p172, %r715;
	not.pred 	%p174, %p173;
	@%p174 bra 	$L__BB6_458;
	// begin inline asm
	nanosleep.u32 %r1578;
	// end inline asm
	shr.u32 	%r1578, %r1578, 1;
	// begin inline asm
	ld.relaxed.gpu.v2.u32 {%r1576, %r1577}, [%rd323];
	// end inline asm
	bra.uni 	$L__BB6_456;
$L__BB6_458:
	setp.eq.s32 	%p175, %r1576, 101;
	mov.b32 	%r741, -1;
	vote.sync.ballot.b32 	%r742, %p175, %r741;
	and.b32  	%r743, %r742, %r575;
	or.b32  	%r744, %r743, -2147483648;
	add.s32 	%r745, %r744, -1;
	not.b32 	%r746, %r744;
	and.b32  	%r747, %r746, %r745;
	popc.b32 	%r720, %r747;
	mov.b32 	%r719, 1;
	// begin inline asm
	shfl.sync.down.b32 %r717, %r1577, %r719, %r720, %r741;
	// end inline asm
	setp.lt.s32 	%p177, %r456, %r720;
	selp.b32 	%r748, %r717, 0, %p177;
	add.s32 	%r723, %r748, %r1577;
	mov.b32 	%r724, 2;
	// begin inline asm
	shfl.sync.down.b32 %r722, %r723, %r724, %r720, %r741;
	// end inline asm
	setp.gt.s32 	%p178, %r609, %r720;
	selp.b32 	%r750, 0, %r722, %p178;
	add.s32 	%r728, %r723, %r750;
	mov.b32 	%r729, 4;
	// begin inline asm
	shfl.sync.down.b32 %r727, %r728, %r729, %r720, %r741;
	// end inline asm
	setp.gt.s32 	%p179, %r611, %r720;
	selp.b32 	%r752, 0, %r727, %p179;
	add.s32 	%r733, %r728, %r752;
	mov.b32 	%r734, 8;
	// begin inline asm
	shfl.sync.down.b32 %r732, %r733, %r734, %r720, %r741;
	// end inline asm
	setp.gt.s32 	%p180, %r613, %r720;
	selp.b32 	%r754, 0, %r732, %p180;
	add.s32 	%r738, %r733, %r754;
	mov.b32 	%r739, 16;
	// begin inline asm
	shfl.sync.down.b32 %r737, %r738, %r739, %r720, %r741;
	// end inline asm
	add.s32 	%r755, %r456, 16;
	setp.gt.s32 	%p181, %r755, %r720;
	selp.b32 	%r756, 0, %r737, %p181;
	add.s32 	%r757, %r756, %r1572;
	add.s32 	%r1572, %r757, %r738;
	add.s32 	%r1575, %r1575, -32;
	bra.uni 	$L__BB6_454;
$L__BB6_459:
	setp.ne.s32 	%p75, %r1583, 0;
	@%p75 bra 	$L__BB6_461;
	add.s32 	%r620, %r1572, %r338;
	add.s64 	%rd226, %rd158, 256;
	mov.b32 	%r619, 101;
	// begin inline asm
	st.relaxed.gpu.v2.u32 [%rd226], {%r619, %r620};
	// end inline asm
	st.shared.u32 	[_ZZN3cub18CUB_300001_SM_10006detail6select23DeviceSelectSweepKernelINS2_10policy_hubIjbiLb0ELNS0_10SelectImplE1EE10Policy1000EPjPbS8_S8_NS0_13ScanTileStateIiLb1EEENS0_8NullTypeESC_iNS2_19streaming_context_tIlLb1EEELS5_1EEEvT0_T1_T2_T3_T4_T5_T6_T7_iT8_NS1_7vsmem_tEE19static_temp_storage+68], %r1572;
	st.shared.u32 	[_ZZN3cub18CUB_300001_SM_10006detail6select23DeviceSelectSweepKernelINS2_10policy_hubIjbiLb0ELNS0_10SelectImplE1EE10Policy1000EPjPbS8_S8_NS0_13ScanTileStateIiLb1EEENS0_8NullTypeESC_iNS2_19streaming_context_tIlLb1EEELS5_1EEEvT0_T1_T2_T3_T4_T5_T6_T7_iT8_NS1_7vsmem_tEE19static_temp_storage+72], %r620;
$L__BB6_461:
	setp.ne.s32 	%p76, %r456, 0;
	mov.u32 	%r1579, %r340;
	@%p76 bra 	$L__BB6_463;
	st.shared.u32 	[_ZZN3cub18CUB_300001_SM_10006detail6select23DeviceSelectSweepKernelINS2_10policy_hubIjbiLb0ELNS0_10SelectImplE1EE10Policy1000EPjPbS8_S8_NS0_13ScanTileStateIiLb1EEENS0_8NullTypeESC_iNS2_19streaming_context_tIlLb1EEELS5_1EEEvT0_T1_T2_T3_T4_T5_T6_T7_iT8_NS1_7vsmem_tEE19static_temp_storage+60], %r1572;
	mov.u32 	%r1579, %r1572;
$L__BB6_463:
	bar.sync 	0;
	setp.eq.s32 	%p77, %r1583, 0;
	ld.shared.u32 	%r621, [_ZZN3cub18CUB_300001_SM_10006detail6select23DeviceSelectSweepKernelINS2_10policy_hubIjbiLb0ELNS0_10SelectImplE1EE10Policy1000EPjPbS8_S8_NS0_13ScanTileStateIiLb1EEENS0_8NullTypeESC_iNS2_19streaming_context_tIlLb1EEELS5_1EEEvT0_T1_T2_T3_T4_T5_T6_T7_iT8_NS1_7vsmem_tEE19static_temp_storage+60];
	.pragma "used_bytes_mask 65520";
	ld.shared.v4.u32 	{%r622, %r372, %r623, %r373}, [_ZZN3cub18CUB_300001_SM_10006detail6select23DeviceSelectSweepKernelINS2_10policy_hubIjbiLb0ELNS0_10SelectImplE1EE10Policy1000EPjPbS8_S8_NS0_13ScanTileStateIiLb1EEENS0_8NullTypeESC_iNS2_19streaming_context_tIlLb1EEELS5_1EEEvT0_T1_T2_T3_T4_T5_T6_T7_iT8_NS1_7vsmem_tEE19static_temp_storage+64];
	selp.b32 	%r624, 0, %r621, %p77;
	add.s32 	%r374, %r624, %r1579;
	and.b16  	%rs137, %rs105, 255;
	setp.ne.s16 	%p78, %rs137, 0;
	selp.u32 	%r625, 1, 0, %p78;
	add.s32 	%r375, %r374, %r625;
	and.b16  	%rs138, %rs106, 255;
	setp.ne.s16 	%p79, %rs138, 0;
	selp.u32 	%r626, 1, 0, %p79;
	add.s32 	%r627, %r626, %r625;
	add.s32 	%r376, %r627, %r374;
	and.b16  	%rs139, %rs107, 255;
	setp.ne.s16 	%p80, %rs139, 0;
	selp.u32 	%r628, 1, 0, %p80;
	add.s32 	%r377, %r376, %r628;
	and.b16  	%rs140, %rs108, 255;
	setp.ne.s16 	%p81, %rs140, 0;
	selp.u32 	%r629, 1, 0, %p81;
	add.s32 	%r378, %r377, %r629;
	and.b16  	%rs141, %rs109, 255;
	setp.ne.s16 	%p82, %rs141, 0;
	selp.u32 	%r630, 1, 0, %p82;
	add.s32 	%r379, %r378, %r630;
	and.b16  	%rs142, %rs110, 255;
	setp.ne.s16 	%p83, %rs142, 0;
	selp.u32 	%r631, 1, 0, %p83;
	add.s32 	%r380, %r379, %r631;
	and.b16  	%rs143, %rs111, 255;
	setp.ne.s16 	%p84, %rs143, 0;
	selp.u32 	%r632, 1, 0, %p84;
	add.s32 	%r381, %r380, %r632;
	and.b16  	%rs144, %rs112, 255;
	setp.ne.s16 	%p85, %rs144, 0;
	selp.u32 	%r633, 1, 0, %p85;
	add.s32 	%r382, %r381, %r633;
	and.b16  	%rs145, %rs113, 255;
	setp.ne.s16 	%p86, %rs145, 0;
	selp.u32 	%r634, 1, 0, %p86;
	add.s32 	%r383, %r382, %r634;
	and.b16  	%rs146, %rs114, 255;
	setp.ne.s16 	%p87, %rs146, 0;
	selp.u32 	%r635, 1, 0, %p87;
	add.s32 	%r384, %r383, %r635;
	and.b16  	%rs147, %rs115, 255;
	setp.ne.s16 	%p88, %rs147, 0;
	selp.u32 	%r636, 1, 0, %p88;
	add.s32 	%r385, %r384, %r636;
	and.b16  	%rs148, %rs116, 255;
	setp.ne.s16 	%p89, %rs148, 0;
	selp.u32 	%r637, 1, 0, %p89;
	add.s32 	%r386, %r385, %r637;
	and.b16  	%rs149, %rs117, 255;
	setp.ne.s16 	%p90, %rs149, 0;
	selp.u32 	%r638, 1, 0, %p90;
	add.s32 	%r387, %r386, %r638;
	sub.s32 	%r639, 5376, %r165;
	sub.s32 	%r1587, %r623, %r639;
	sub.s32 	%r389, %r373, %r639;
	setp.gt.s32 	%p91, %r389, 384;
	@%p91 bra 	$L__BB6_520;
	mov.u64 	%rd227, %rd208;
	ld.param.u8 	%rs119, [%rd227];
	ld.param.u64 	%rd228, [%rd227+24];
	cvta.to.global.u64 	%rd161, %rd228;
	setp.lt.s32 	%p93, %r374, %r1587;
	and.pred  	%p94, %p78, %p93;
	@%p94 bra 	$L__BB6_465;
	bra.uni 	$L__BB6_468;
$L__BB6_465:
	setp.ne.s16 	%p95, %rs119, 0;
	mov.b64 	%rd747, 0;
	@%p95 bra 	$L__BB6_467;
	ld.global.u64 	%rd747, [%rd161];
$L__BB6_467:
	ld.param.u64 	%rd669, [_ZN3cub18CUB_300001_SM_10006detail6select23DeviceSelectSweepKernelINS2_10policy_hubIjbiLb0ELNS0_10SelectImplE1EE10Policy1000EPjPbS8_S8_NS0_13ScanTileStateIiLb1EEENS0_8NullTypeESC_iNS2_19streaming_context_tIlLb1EEELS5_1EEEvT0_T1_T2_T3_T4_T5_T6_T7_iT8_NS1_7vsmem_tE_param_2];
	cvt.s64.s32 	%rd230, %r374;
	add.s64 	%rd231, %rd747, %rd230;
	cvta.to.global.u64 	%rd232, %rd669;
	shl.b64 	%rd233, %rd231, 2;
	add.s64 	%rd234, %rd232, %rd233;
	st.global.u32 	[%rd234], %r322;
$L__BB6_468:
	ld.param.u64 	%rd670, [_ZN3cub18CUB_300001_SM_10006detail6select23DeviceSelectSweepKernelINS2_10policy_hubIjbiLb0ELNS0_10SelectImplE1EE10Policy1000EPjPbS8_S8_NS0_13ScanTileStateIiLb1EEENS0_8NullTypeESC_iNS2_19streaming_context_tIlLb1EEELS5_1EEEvT0_T1_T2_T3_T4_T5_T6_T7_iT8_NS1_7vsmem_tE_param_2];
	cvta.to.global.u64 	%rd176, %rd670;
	setp.eq.s16 	%p96, %rs138, 0;
	setp.ge.s32 	%p97, %r375, %r1587;
	or.pred  	%p98, %p96, %p97;
	@%p98 bra 	$L__BB6_472;
	setp.ne.s16 	%p99, %rs119, 0;
	mov.b64 	%rd748, 0;
	@%p99 bra 	$L__BB6_471;
	ld.global.u64 	%rd748, [%rd161];
$L__BB6_471:
	cvt.s64.s32 	%rd236, %r375;
	add.s64 	%rd237, %rd748, %rd236;
	shl.b64 	%rd238, %rd237, 2;
	add.s64 	%rd239, %rd176, %rd238;
	st.global.u32 	[%rd239], %r323;
$L__BB6_472:
	setp.eq.s16 	%p100, %rs139, 0;
	setp.ge.s32 	%p101, %r376, %r1587;
	or.pred  	%p102, %p100, %p101;
	@%p102 bra 	$L__BB6_476;
	setp.ne.s16 	%p103, %rs119, 0;
	mov.b64 	%rd749, 0;
	@%p103 bra 	$L__BB6_475;
	ld.global.u64 	%rd749, [%rd161];
$L__BB6_475:
	cvt.s64.s32 	%rd241, %r376;
	add.s64 	%rd242, %rd749, %rd241;
	shl.b64 	%rd243, %rd242, 2;
	add.s64 	%rd244, %rd176, %rd243;
	st.global.u32 	[%rd244], %r324;
$L__BB6_476:
	setp.eq.s16 	%p104, %rs140, 0;
	setp.ge.s32 	%p105, %r377, %r1587;
	or.pred  	%p106, %p104, %p105;
	@%p106 bra 	$L__BB6_480;
	setp.ne.s16 	%p107, %rs119, 0;
	mov.b64 	%rd750, 0;
	@%p107 bra 	$L__BB6_479;
	ld.global.u64 	%rd750, [%rd161];
$L__BB6_479:
	cvt.s64.s32 	%rd246, %r377;
	add.s64 	%rd247, %rd750, %rd246;
	shl.b64 	%rd248, %rd247, 2;
	add.s64 	%rd249, %rd176, %rd248;
	st.global.u32 	[%rd249], %r325;
$L__BB6_480:
	setp.eq.s16 	%p108, %rs141, 0;
	setp.ge.s32 	%p109, %r378, %r1587;
	or.pred  	%p110, %p108, %p109;
	@%p110 bra 	$L__BB6_484;
	setp.ne.s16 	%p111, %rs119, 0;
	mov.b64 	%rd751, 0;
	@%p111 bra 	$L__BB6_483;
	ld.global.u64 	%rd751, [%rd161];
$L__BB6_483:
	cvt.s64.s32 	%rd251, %r378;
	add.s64 	%rd252, %rd751, %rd251;
	shl.b64 	%rd253, %rd252, 2;
	add.s64 	%rd254, %rd176, %rd253;
	st.global.u32 	[%rd254], %r326;
$L__BB6_484:
	setp.eq.s16 	%p112, %rs142, 0;
	setp.ge.s32 	%p113, %r379, %r1587;
	or.pred  	%p114, %p112, %p113;
	@%p114 bra 	$L__BB6_488;
	setp.ne.s16 	%p115, %rs119, 0;
	mov.b64 	%rd752, 0;
	@%p115 bra 	$L__BB6_487;
	ld.global.u64 	%rd752, [%rd161];
$L__BB6_487:
	cvt.s64.s32 	%rd256, %r379;
	add.s64 	%rd257, %rd752, %rd256;
	shl.b64 	%rd258, %rd257, 2;
	add.s64 	%rd259, %rd176, %rd258;
	st.global.u32 	[%rd259], %r327;
$L__BB6_488:
	setp.eq.s16 	%p116, %rs143, 0;
	setp.ge.s32 	%p117, %r380, %r1587;
	or.pred  	%p118, %p116, %p117;
	@%p118 bra 	$L__BB6_492;
	setp.ne.s16 	%p119, %rs119, 0;
	mov.b64 	%rd753, 0;
	@%p119 bra 	$L__BB6_491;
	ld.global.u64 	%rd753, [%rd161];
$L__BB6_491:
	cvt.s64.s32 	%rd261, %r380;
	add.s64 	%rd262, %rd753, %rd261;
	shl.b64 	%rd263, %rd262, 2;
	add.s64 	%rd264, %rd176, %rd263;
	st.global.u32 	[%rd264], %r328;
$L__BB6_492:
	setp.eq.s16 	%p120, %rs144, 0;
	setp.ge.s32 	%p121, %r381, %r1587;
	or.pred  	%p122, %p120, %p121;
	@%p122 bra 	$L__BB6_496;
	setp.ne.s16 	%p123, %rs119, 0;
	mov.b64 	%rd754, 0;
	@%p123 bra 	$L__BB6_495;
	ld.global.u64 	%rd754, [%rd161];
$L__BB6_495:
	cvt.s64.s32 	%rd266, %r381;
	add.s64 	%rd267, %rd754, %rd266;
	shl.b64 	%rd268, %rd267, 2;
	add.s64 	%rd269, %rd176, %rd268;
	st.global.u32 	[%rd269], %r329;
$L__BB6_496:
	setp.eq.s16 	%p124, %rs145, 0;
	setp.ge.s32 	%p125, %r382, %r1587;
	or.pred  	%p126, %p124, %p125;
	@%p126 bra 	$L__BB6_500;
	setp.ne.s16 	%p127, %rs119, 0;
	mov.b64 	%rd755, 0;
	@%p127 bra 	$L__BB6_499;
	ld.global.u64 	%rd755, [%rd161];
$L__BB6_499:
	cvt.s64.s32 	%rd271, %r382;
	add.s64 	%rd272, %rd755, %rd271;
	shl.b64 	%rd273, %rd272, 2;
	add.s64 	%rd274, %rd176, %rd273;
	st.global.u32 	[%rd274], %r330;
$L__BB6_500:
	setp.eq.s16 	%p128, %rs146, 0;
	setp.ge.s32 	%p129, %r383, %r1587;
	or.pred  	%p130, %p128, %p129;
	@%p130 bra 	$L__BB6_504;
	setp.ne.s16 	%p131, %rs119, 0;
	mov.b64 	%rd756, 0;
	@%p131 bra 	$L__BB6_503;
	ld.global.u64 	%rd756, [%rd161];
$L__BB6_503:
	cvt.s64.s32 	%rd276, %r383;
	add.s64 	%rd277, %rd756, %rd276;
	shl.b64 	%rd278, %rd277, 2;
	add.s64 	%rd279, %rd176, %rd278;
	st.global.u32 	[%rd279], %r331;
$L__BB6_504:
	setp.eq.s16 	%p132, %rs147, 0;
	setp.ge.s32 	%p133, %r384, %r1587;
	or.pred  	%p134, %p132, %p133;
	@%p134 bra 	$L__BB6_508;
	setp.ne.s16 	%p135, %rs119, 0;
	mov.b64 	%rd757, 0;
	@%p135 bra 	$L__BB6_507;
	ld.global.u64 	%rd757, [%rd161];
$L__BB6_507:
	cvt.s64.s32 	%rd281, %r384;
	add.s64 	%rd282, %rd757, %rd281;
	shl.b64 	%rd283, %rd282, 2;
	add.s64 	%rd284, %rd176, %rd283;
	st.global.u32 	[%rd284], %r332;
$L__BB6_508:
	setp.eq.s16 	%p136, %rs148, 0;
	setp.ge.s32 	%p137, %r385, %r1587;
	or.pred  	%p138, %p136, %p137;
	@%p138 bra 	$L__BB6_512;
	setp.ne.s16 	%p139, %rs119, 0;
	mov.b64 	%rd758, 0;
	@%p139 bra 	$L__BB6_511;
	ld.global.u64 	%rd758, [%rd161];
$L__BB6_511:
	cvt.s64.s32 	%rd286, %r385;
	add.s64 	%rd287, %rd758, %rd286;
	shl.b64 	%rd288, %rd287, 2;
	add.s64 	%rd289, %rd176, %rd288;
	st.global.u32 	[%rd289], %r333;
$L__BB6_512:
	setp.eq.s16 	%p140, %rs149, 0;
	setp.ge.s32 	%p141, %r386, %r1587;
	or.pred  	%p142, %p140, %p141;
	@%p142 bra 	$L__BB6_516;
	setp.ne.s16 	%p143, %rs119, 0;
	mov.b64 	%rd759, 0;
	@%p143 bra 	$L__BB6_515;
	ld.global.u64 	%rd759, [%rd161];
$L__BB6_515:
	cvt.s64.s32 	%rd291, %r386;
	add.s64 	%rd292, %rd759, %rd291;
	shl.b64 	%rd293, %rd292, 2;
	add.s64 	%rd294, %rd176, %rd293;
	st.global.u32 	[%rd294], %r334;
$L__BB6_516:
	and.b16  	%rs176, %rs118, 255;
	setp.eq.s16 	%p144, %rs176, 0;
	setp.ge.s32 	%p145, %r387, %r1587;
	or.pred  	%p146, %p144, %p145;
	@%p146 bra 	$L__BB6_565;
	setp.ne.s16 	%p147, %rs119, 0;
	mov.b64 	%rd760, 0;
	@%p147 bra 	$L__BB6_519;
	ld.global.u64 	%rd760, [%rd161];
$L__BB6_519:
	cvt.s64.s32 	%rd296, %r387;
	add.s64 	%rd297, %rd760, %rd296;
	shl.b64 	%rd298, %rd297, 2;
	add.s64 	%rd299, %rd176, %rd298;
	st.global.u32 	[%rd299], %r335;
	bra.uni 	$L__BB6_565;
$L__BB6_520:
	setp.eq.s16 	%p148, %rs137, 0;
	bar.sync 	0;
	@%p148 bra 	$L__BB6_522;
	sub.s32 	%r640, %r374, %r372;
	shl.b32 	%r641, %r640, 2;
	add.s32 	%r643, %r495, %r641;
	st.shared.u32 	[%r643], %r322;
$L__BB6_522:
	setp.eq.s16 	%p149, %rs138, 0;
	@%p149 bra 	$L__BB6_524;
	sub.s32 	%r644, %r375, %r372;
	shl.b32 	%r645, %r644, 2;
	add.s32 	%r647, %r495, %r645;
	st.shared.u32 	[%r647], %r323;
$L__BB6_524:
	setp.eq.s16 	%p150, %rs139, 0;
	@%p150 bra 	$L__BB6_526;
	sub.s32 	%r648, %r376, %r372;
	shl.b32 	%r649, %r648, 2;
	add.s32 	%r651, %r495, %r649;
	st.shared.u32 	[%r651], %r324;
$L__BB6_526:
	setp.eq.s16 	%p151, %rs140, 0;
	@%p151 bra 	$L__BB6_528;
	sub.s32 	%r652, %r377, %r372;
	shl.b32 	%r653, %r652, 2;
	add.s32 	%r655, %r495, %r653;
	st.shared.u32 	[%r655], %r325;
$L__BB6_528:
	setp.eq.s16 	%p152, %rs141, 0;
	@%p152 bra 	$L__BB6_530;
	sub.s32 	%r656, %r378, %r372;
	shl.b32 	%r657, %r656, 2;
	add.s32 	%r659, %r495, %r657;
	st.shared.u32 	[%r659], %r326;
$L__BB6_530:
	setp.eq.s16 	%p153, %rs142, 0;
	@%p153 bra 	$L__BB6_532;
	sub.s32 	%r660, %r379, %r372;
	shl.b32 	%r661, %r660, 2;
	add.s32 	%r663, %r495, %r661;
	st.shared.u32 	[%r663], %r327;
$L__BB6_532:
	setp.eq.s16 	%p154, %rs143, 0;
	@%p154 bra 	$L__BB6_534;
	sub.s32 	%r664, %r380, %r372;
	shl.b32 	%r665, %r664, 2;
	add.s32 	%r667, %r495, %r665;
	st.shared.u32 	[%r667], %r328;
$L__BB6_534:
	setp.eq.s16 	%p155, %rs144, 0;
	@%p155 bra 	$L__BB6_536;
	sub.s32 	%r668, %r381, %r372;
	shl.b32 	%r669, %r668, 2;
	add.s32 	%r671, %r495, %r669;
	st.shared.u32 	[%r671], %r329;
$L__BB6_536:
	setp.eq.s16 	%p156, %rs145, 0;
	@%p156 bra 	$L__BB6_538;
	sub.s32 	%r672, %r382, %r372;
	shl.b32 	%r673, %r672, 2;
	add.s32 	%r675, %r495, %r673;
	st.shared.u32 	[%r675], %r330;
$L__BB6_538:
	setp.eq.s16 	%p157, %rs146, 0;
	@%p157 bra 	$L__BB6_540;
	sub.s32 	%r676, %r383, %r372;
	shl.b32 	%r677, %r676, 2;
	add.s32 	%r679, %r495, %r677;
	st.shared.u32 	[%r679], %r331;
$L__BB6_540:
	setp.eq.s16 	%p158, %rs147, 0;
	@%p158 bra 	$L__BB6_542;
	sub.s32 	%r680, %r384, %r372;
	shl.b32 	%r681, %r680, 2;
	add.s32 	%r683, %r495, %r681;
	st.shared.u32 	[%r683], %r332;
$L__BB6_542:
	setp.eq.s16 	%p159, %rs148, 0;
	@%p159 bra 	$L__BB6_544;
	sub.s32 	%r684, %r385, %r372;
	shl.b32 	%r685, %r684, 2;
	add.s32 	%r687, %r495, %r685;
	st.shared.u32 	[%r687], %r333;
$L__BB6_544:
	setp.eq.s16 	%p160, %rs149, 0;
	@%p160 bra 	$L__BB6_546;
	sub.s32 	%r688, %r386, %r372;
	shl.b32 	%r689, %r688, 2;
	add.s32 	%r691, %r495, %r689;
	st.shared.u32 	[%r691], %r334;
$L__BB6_546:
	and.b16  	%rs191, %rs118, 255;
	setp.eq.s16 	%p161, %rs191, 0;
	@%p161 bra 	$L__BB6_548;
	sub.s32 	%r692, %r387, %r372;
	shl.b32 	%r693, %r692, 2;
	add.s32 	%r695, %r495, %r693;
	st.shared.u32 	[%r695], %r335;
$L__BB6_548:
	bar.sync 	0;
	setp.ge.s32 	%p162, %r1583, %r389;
	@%p162 bra 	$L__BB6_565;
	ld.param.u32 	%r1511, [_ZN3cub18CUB_300001_SM_10006detail6select23DeviceSelectSweepKernelINS2_10policy_hubIjbiLb0ELNS0_10SelectImplE1EE10Policy1000EPjPbS8_S8_NS0_13ScanTileStateIiLb1EEENS0_8NullTypeESC_iNS2_19streaming_context_tIlLb1EEELS5_1EEEvT0_T1_T2_T3_T4_T5_T6_T7_iT8_NS1_7vsmem_tE_param_7];
	mov.u64 	%rd300, %rd208;
	ld.param.u8 	%rs120, [%rd300];
	ld.param.u64 	%rd301, [%rd300+24];
	cvta.to.global.u64 	%rd162, %rd301;
	add.s32 	%r696, %r373, %r1511;
	mov.u32 	%r697, %ctaid.x;
	mov.u32 	%r698, %nctaid.y;
	mov.u32 	%r699, %ctaid.y;
	mad.lo.s32 	%r700, %r697, %r698, %r699;
	mad.lo.s32 	%r701, %r700, 5376, %r1583;
	sub.s32 	%r702, %r696, %r701;
	add.s32 	%r390, %r702, -5377;
	mul.hi.u32 	%r703, %r390, -1431655765;
	shr.u32 	%r704, %r703, 8;
	add.s32 	%r391, %r704, 1;
	and.b32  	%r705, %r704, 3;
	setp.eq.s32 	%p163, %r705, 3;
	@%p163 bra 	$L__BB6_554;
	and.b32  	%r706, %r391, 3;
	add.s32 	%r1582, %r372, %r1583;
	shl.b32 	%r707, %r1583, 2;
	add.s32 	%r1581, %r495, %r707;
	neg.s32 	%r1580, %r706;
	mad.lo.s32 	%r1583, %r706, 384, %r1583;
$L__BB6_551:
	.pragma "nounroll";
	setp.ne.s16 	%p164, %rs120, 0;
	ld.shared.u32 	%r399, [%r1581];
	mov.b64 	%rd742, 0;
	@%p164 bra 	$L__BB6_553;
	ld.global.u64 	%rd742, [%rd162];
$L__BB6_553:
	cvt.s64.s32 	%rd303, %r1582;
	add.s64 	%rd304, %rd742, %rd303;
	shl.b64 	%rd305, %rd304, 2;
	add.s64 	%rd306, %rd4, %rd305;
	st.global.u32 	[%rd306], %r399;
	add.s32 	%r1582, %r1582, 384;
	add.s32 	%r1581, %r1581, 1536;
	add.s32 	%r1580, %r1580, 1;
	setp.ne.s32 	%p165, %r1580, 0;
	@%p165 bra 	$L__BB6_551;
$L__BB6_554:
	setp.lt.u32 	%p166, %r390, 1152;
	@%p166 bra 	$L__BB6_565;
	add.s32 	%r1585, %r372, %r1583;
	shl.b32 	%r709, %r1583, 2;
	add.s32 	%r711, %r709, %r495;
	add.s32 	%r1584, %r711, 3072;
$L__BB6_556:
	setp.ne.s16 	%p167, %rs120, 0;
	cvt.s64.s32 	%rd165, %r1585;
	ld.shared.u32 	%r409, [%r1584+-3072];
	mov.b64 	%rd743, 0;
	@%p167 bra 	$L__BB6_558;
	ld.global.u64 	%rd743, [%rd162];
$L__BB6_558:
	setp.ne.s16 	%p168, %rs120, 0;
	add.s64 	%rd309, %rd743, %rd165;
	shl.b64 	%rd310, %rd309, 2;
	add.s64 	%rd311, %rd4, %rd310;
	st.global.u32 	[%rd311], %r409;
	ld.shared.u32 	%r410, [%r1584+-1536];
	mov.b64 	%rd744, 0;
	@%p168 bra 	$L__BB6_560;
	ld.global.u64 	%rd744, [%rd162];
$L__BB6_560:
	setp.ne.s16 	%p169, %rs120, 0;
	add.s64 	%rd313, %rd744, %rd165;
	shl.b64 	%rd314, %rd313, 2;
	add.s64 	%rd315, %rd4, %rd314;
	st.global.u32 	[%rd315+1536], %r410;
	ld.shared.u32 	%r411, [%r1584];
	mov.b64 	%rd745, 0;
	@%p169 bra 	$L__BB6_562;
	ld.global.u64 	%rd745, [%rd162];
$L__BB6_562:
	setp.ne.s16 	%p170, %rs120, 0;
	add.s64 	%rd317, %rd745, %rd165;
	shl.b64 	%rd318, %rd317, 2;
	add.s64 	%rd319, %rd4, %rd318;
	st.global.u32 	[%rd319+3072], %r411;
	ld.shared.u32 	%r412, [%r1584+1536];
	mov.b64 	%rd746, 0;
	@%p170 bra 	$L__BB6_564;
	ld.global.u64 	%rd746, [%rd162];
$L__BB6_564:
	cvt.u32.u64 	%r712, %rd165;
	add.s64 	%rd320, %rd746, %rd165;
	shl.b64 	%rd321, %rd320, 2;
	add.s64 	%rd322, %rd4, %rd321;
	st.global.u32 	[%rd322+4608], %r412;
	add.s32 	%r1583, %r1583, 1536;
	add.s32 	%r1585, %r712, 1536;
	add.s32 	%r1584, %r1584, 6144;
	setp.lt.s32 	%p171, %r1583, %r389;
	@%p171 bra 	$L__BB6_556;
$L__BB6_565:
	mov.u32 	%r966, %tid.x;
	setp.ne.s32 	%p333, %r966, 0;
	@%p333 bra 	$L__BB6_573;
	mov.u64 	%rd203, %rd208;
	ld.param.u8 	%rs273, [%rd203+1];
	setp.eq.s16 	%p334, %rs273, 0;
	@%p334 bra 	$L__BB6_570;
	ld.param.u8 	%rs274, [%rd203];
	setp.ne.s16 	%p335, %rs274, 0;
	mov.b32 	%r1588, 0;
	@%p335 bra 	$L__BB6_569;
	ld.param.u64 	%rd436, [%rd203+24];
	cvta.to.global.u64 	%rd437, %rd436;
	ld.global.u32 	%r1588, [%rd437];
$L__BB6_569:
	ld.param.u64 	%rd680, [_ZN3cub18CUB_300001_SM_10006detail6select23DeviceSelectSweepKernelINS2_10policy_hubIjbiLb0ELNS0_10SelectImplE1EE10Policy1000EPjPbS8_S8_NS0_13ScanTileStateIiLb1EEENS0_8NullTypeESC_iNS2_19streaming_context_tIlLb1EEELS5_1EEEvT0_T1_T2_T3_T4_T5_T6_T7_iT8_NS1_7vsmem_tE_param_3];
	add.s32 	%r968, %r1588, %r1587;
	cvta.to.global.u64 	%rd438, %rd680;
	st.global.u32 	[%rd438], %r968;
	bra.uni 	$L__BB6_573;
$L__BB6_570:
	ld.param.u8 	%rs275, [%rd203];
	setp.ne.s16 	%p336, %rs275, 0;
	mov.b64 	%rd761, 0;
	@%p336 bra 	$L__BB6_572;
	ld.param.u64 	%rd440, [%rd203+24];
	cvta.to.global.u64 	%rd441, %rd440;
	ld.global.u64 	%rd761, [%rd441];
$L__BB6_572:
	cvt.s64.s32 	%rd442, %r1587;
	add.s64 	%rd443, %rd761, %rd442;
	ld.param.u64 	%rd444, [%rd203+32];
	cvta.to.global.u64 	%rd445, %rd444;
	st.global.u64 	[%rd445], %rd443;
$L__BB6_573:
	ret;

}
	// .globl	_ZN3cub18CUB_300001_SM_10006detail10radix_sort31DeviceRadixSortSingleTileKernelINS1_5radix10policy_hubIjjjE10Policy1000ELNS0_9SortOrderE0EjjjNS1_21identity_decomposer_tEEEvPKT1_PSA_PKT2_PSE_T3_iiT4_
.visible .entry _ZN3cub18CUB_300001_SM_10006detail10radix_sort31DeviceRadixSortSingleTileKernelINS1_5radix10policy_hubIjjjE10Policy1000ELNS0_9SortOrderE0EjjjNS1_21identity_decomposer_tEEEvPKT1_PSA_PKT2_PSE_T3_iiT4_(
	.param .u64 .ptr .align 1 _ZN3cub18CUB_300001_SM_10006detail10radix_sort31DeviceRadixSortSingleTileKernelINS1_5radix10policy_hubIjjjE10Policy1000ELNS0_9SortOrderE0EjjjNS1_21identity_decomposer_tEEEvPKT1_PSA_PKT2_PSE_T3_iiT4__param_0,
	.param .u64 .ptr .align 1 _ZN3cub18CUB_300001_SM_10006detail10radix_sort31DeviceRadixSortSingleTileKernelINS1_5radix10policy_hubIjjjE10Policy1000ELNS0_9SortOrderE0EjjjNS1_21identity_decomposer_tEEEvPKT1_PSA_PKT2_PSE_T3_iiT4__param_1,
	.param .u64 .ptr .align 1 _ZN3cub18CUB_300001_SM_10006detail10radix_sort31DeviceRadixSortSingleTileKernelINS1_5radix10policy_hubIjjjE10Policy1000ELNS0_9SortOrderE0EjjjNS1_21identity_decomposer_tEEEvPKT1_PSA_PKT2_PSE_T3_iiT4__param_2,
	.param .u64 .ptr .align 1 _ZN3cub18CUB_300001_SM_10006detail10radix_sort31DeviceRadixSortSingleTileKernelINS1_5radix10policy_hubIjjjE10Policy1000ELNS0_9SortOrderE0EjjjNS1_21identity_decomposer_tEEEvPKT1_PSA_PKT2_PSE_T3_iiT4__param_3,
	.param .u32 _ZN3cub18CUB_300001_SM_10006detail10radix_sort31DeviceRadixSortSingleTileKernelINS1_5radix10policy_hubIjjjE10Policy1000ELNS0_9SortOrderE0EjjjNS1_21identity_decomposer_tEEEvPKT1_PSA_PKT2_PSE_T3_iiT4__param_4,
	.param .u32 _ZN3cub18CUB_300001_SM_10006detail10radix_sort31DeviceRadixSortSingleTileKernelINS1_5radix10policy_hubIjjjE10Policy1000ELNS0_9SortOrderE0EjjjNS1_21identity_decomposer_tEEEvPKT1_PSA_PKT2_PSE_T3_iiT4__param_5,
	.param .u32 _ZN3cub18CUB_300001_SM_10006detail10radix_sort31DeviceRadixSortSingleTileKernelINS1_5radix10policy_hubIjjjE10Policy1000ELNS0_9SortOrderE0EjjjNS1_21identity_decomposer_tEEEvPKT1_PSA_PKT2_PSE_T3_iiT4__param_6,
	.param .align 1 .b8 _ZN3cub18CUB_300001_SM_10006detail10radix_sort31DeviceRadixSortSingleTileKernelINS1_5radix10policy_hubIjjjE10Policy1000ELNS0_9SortOrderE0EjjjNS1_21identity_decomposer_tEEEvPKT1_PSA_PKT2_PSE_T3_iiT4__param_7[1]
)
.maxntid 256
.minnctapersm 1
{
	.reg .pred 	%p<72>;
	.reg .b16 	%rs<39>;
	.reg .b32 	%r<859>;
	.reg .b64 	%rd<16>;
	// demoted variable
	.shared .align 16 .b8 _ZZN3cub18CUB_300001_SM_10006detail10radix_sort31DeviceRadixSortSingleTileKernelINS1_5radix10policy_hubIjjjE10Policy1000ELNS0_9SortOrderE0EjjjNS1_21identity_decomposer_tEEEvPKT1_PSA_PKT2_PSE_T3_iiT4_E12temp_storage[33856];
	ld.param.u64 	%rd8, [_ZN3cub18CUB_300001_SM_10006detail10radix_sort31DeviceRadixSortSingleTileKernelINS1_5radix10policy_hubIjjjE10Policy1000ELNS0_9SortOrderE0EjjjNS1_21identity_decomposer_tEEEvPKT1_PSA_PKT2_PSE_T3_iiT4__param_0];
	ld.param.u64 	%rd5, [_ZN3cub18CUB_300001_SM_10006detail10radix_sort31DeviceRadixSortSingleTileKernelINS1_5radix10policy_hubIjjjE10Policy1000ELNS0_9SortOrderE0EjjjNS1_21identity_decomposer_tEEEvPKT1_PSA_PKT2_PSE_T3_iiT4__param_1];
	ld.param.u64 	%rd6, [_ZN3cub18CUB_300001_SM_10006detail10radix_sort31DeviceRadixSortSingleTileKernelINS1_5radix10policy_hubIjjjE10Policy1000ELNS0_9SortOrderE0EjjjNS1_21identity_decomposer_tEEEvPKT1_PSA_PKT2_PSE_T3_iiT4__param_2];
	ld.param.u64 	%rd7, [_ZN3cub18CUB_300001_SM_10006detail10radix_sort31DeviceRadixSortSingleTileKernelINS1_5radix10policy_hubIjjjE10Policy1000ELNS0_9SortOrderE0EjjjNS1_21identity_decomposer_tEEEvPKT1_PSA_PKT2_PSE_T3_iiT4__param_3];
	ld.param.u32 	%r302, [_ZN3cub18CUB_300001_SM_10006detail10radix_sort31DeviceRadixSortSingleTileKernelINS1_5radix10policy_hubIjjjE10Policy1000ELNS0_9SortOrderE0EjjjNS1_21identity_decomposer_tEEEvPKT1_PSA_PKT2_PSE_T3_iiT4__param_4];
	ld.param.u32 	%r303, [_ZN3cub18CUB_300001_SM_10006detail10radix_sort31DeviceRadixSortSingleTileKernelINS1_5radix10policy_hubIjjjE10Policy1000ELNS0_9SortOrderE0EjjjNS1_21identity_decomposer_tEEEvPKT1_PSA_PKT2_PSE_T3_iiT4__param_5];
	ld.param.u32 	%r304, [_ZN3cub18CUB_300001_SM_10006detail10radix_sort31DeviceRadixSortSingleTileKernelINS1_5radix10policy_hubIjjjE10Policy1000ELNS0_9SortOrderE0EjjjNS1_21identity_decomposer_tEEEvPKT1_PSA_PKT2_PSE_T3_iiT4__param_6];
	cvta.to.global.u64 	%rd9, %rd8;
	mov.u32 	%r1, %tid.x;
	mul.lo.s32 	%r2, %r1, 19;
	setp.ge.s32 	%p1, %r2, %r302;
	mul.wide.u32 	%rd10, %r2, 4;
	add.s64 	%rd1, %rd9, %rd10;
	mov.b32 	%r837, -1;
	@%p1 bra 	$L__BB7_2;
	ld.global.u32 	%r837, [%rd1];
$L__BB7_2:
	add.s32 	%r5, %r2, 1;
	setp.ge.s32 	%p2, %r5, %r302;
	mov.b32 	%r836, -1;
	@%p2 bra 	$L__BB7_4;
	ld.global.u32 	%r836, [%rd1+4];
$L__BB7_4:
	add.s32 	%r8, %r2, 2;
	setp.ge.s32 	%p3, %r8, %r302;
	mov.b32 	%r835, -1;
	@%p3 bra 	$L__BB7_6;
	ld.global.u32 	%r835, [%rd1+8];
$L__BB7_6:
	add.s32 	%r11, %r2, 3;
	setp.ge.s32 	%p4, %r11, %r302;
	mov.b32 	%r834, -1;
	@%p4 bra 	$L__BB7_8;
	ld.global.u32 	%r834, [%rd1+12];
$L__BB7_8:
	add.s32 	%r14, %r2, 4;
	setp.ge.s32 	%p5, %r14, %r302;
	mov.b32 	%r833, -1;
	@%p5 bra 	$L__BB7_10;
	ld.global.u32 	%r833, [%rd1+16];
$L__BB7_10:
	add.s32 	%r17, %r2, 5;
	setp.ge.s32 	%p6, %r17, %r302;
	mov.b32 	%r832, -1;
	@%p6 bra 	$L__BB7_12;
	ld.global.u32 	%r832, [%rd1+20];
$L__BB7_12:
	add.s32 	%r20, %r2, 6;
	setp.ge.s32 	%p7, %r20, %r302;
	mov.b32 	%r831, -1;
	@%p7 bra 	$L__BB7_14;
	ld.global.u32 	%r831, [%rd1+24];
$L__BB7_14:
	add.s32 	%r23, %r2, 7;
	setp.ge.s32 	%p8, %r23, %r302;
	mov.b32 	%r830, -1;
	@%p8 bra 	$L__BB7_16;
	ld.global.u32 	%r830, [%rd1+28];
$L__BB7_16:
	add.s32 	%r26, %r2, 8;
	setp.ge.s32 	%p9, %r26, %r302;
	mov.b32 	%r829, -1;
	@%p9 bra 	$L__BB7_18;
	ld.global.u32 	%r829, [%rd1+32];
$L__BB7_18:
	add.s32 	%r29, %r2, 9;
	setp.ge.s32 	%p10, %r29, %r302;
	mov.b32 	%r828, -1;
	@%p10 bra 	$L__BB7_20;
	ld.global.u32 	%r828, [%rd1+36];
$L__BB7_20:
	add.s32 	%r32, %r2, 10;
	setp.ge.s32 	%p11, %r32, %r302;
	mov.b32 	%r827, -1;
	@%p11 bra 	$L__BB7_22;
	ld.global.u32 	%r827, [%rd1+40];
$L__BB7_22:
	add.s32 	%r35, %r2, 11;
	setp.ge.s32 	%p12, %r35, %r302;
	mov.b32 	%r826, -1;
	@%p12 bra 	$L__BB7_24;
	ld.global.u32 	%r826, [%rd1+44];
$L__BB7_24:
	add.s32 	%r38, %r2, 12;
	setp.ge.s32 	%p13, %r38, %r302;
	mov.b32 	%r825, -1;
	@%p13 bra 	$L__BB7_26;
	ld.global.u32 	%r825, [%rd1+48];
$L__BB7_26:
	add.s32 	%r41, %r2, 13;
	setp.ge.s32 	%p14, %r41, %r302;
	mov.b32 	%r824, -1;
	@%p14 bra 	$L__BB7_28;
	ld.global.u32 	%r824, [%rd1+52];
$L__BB7_28:
	add.s32 	%r44, %r2, 14;
	setp.ge.s32 	%p15, %r44, %r302;
	mov.b32 	%r823, -1;
	@%p15 bra 	$L__BB7_30;
	ld.global.u32 	%r823, [%rd1+56];
$L__BB7_30:
	add.s32 	%r47, %r2, 15;
	setp.ge.s32 	%p16, %r47, %r302;
	mov.b32 	%r822, -1;
	@%p16 bra 	$L__BB7_32;
	ld.global.u32 	%r822, [%rd1+60];
$L__BB7_32:
	add.s32 	%r50, %r2, 16;
	setp.ge.s32 	%p17, %r50, %r302;
	mov.b32 	%r821, -1;
	@%p17 bra 	$L__BB7_34;
	ld.global.u32 	%r821, [%rd1+64];
$L__BB7_34:
	add.s32 	%r53, %r2, 17;
	setp.ge.s32 	%p18, %r53, %r302;
	mov.b32 	%r820, -1;
	@%p18 bra 	$L__BB7_36;
	ld.global.u32 	%r820, [%rd1+68];
$L__BB7_36:
	add.s32 	%r56, %r2, 18;
	setp.ge.s32 	%p19, %r56, %r302;
	mov.b32 	%r819, -1;
	@%p19 bra 	$L__BB7_38;
	ld.global.u32 	%r819, [%rd1+72];
$L__BB7_38:
	bar.sync 	0;
	shfl.sync.idx.b32	%r59|%p20, %r302, 0, 31, -1;
	setp.ge.s32 	%p21, %r2, %r59;
	cvta.to.global.u64 	%rd11, %rd6;
	add.s64 	%rd2, %rd11, %rd10;
	@%p21 bra 	$L__BB7_40;
	ld.global.u32 	%r856, [%rd2];
$L__BB7_40:
	setp.ge.s32 	%p22, %r5, %r59;
	@%p22 bra 	$L__BB7_42;
	ld.global.u32 	%r855, [%rd2+4];
$L__BB7_42:
	setp.ge.s32 	%p23, %r8, %r59;
	@%p23 bra 	$L__BB7_44;
	ld.global.u32 	%r854, [%rd2+8];
$L__BB7_44:
	setp.ge.s32 	%p24, %r11, %r59;
	@%p24 bra 	$L__BB7_46;
	ld.global.u32 	%r853, [%rd2+12];
$L__BB7_46:
	setp.ge.s32 	%p25, %r14, %r59;
	@%p25 bra 	$L__BB7_48;
	ld.global.u32 	%r852, [%rd2+16];
$L__BB7_48:
	setp.ge.s32 	%p26, %r17, %r59;
	@%p26 bra 	$L__BB7_50;
	ld.global.u32 	%r851, [%rd2+20];
$L__BB7_50:
	setp.ge.s32 	%p27, %r20, %r59;
	@%p27 bra 	$L__BB7_52;
	ld.global.u32 	%r850, [%rd2+24];
$L__BB7_52:
	setp.ge.s32 	%p28, %r23, %r59;
	@%p28 bra 	$L__BB7_54;
	ld.global.u32 	%r849, [%rd2+28];
$L__BB7_54:
	setp.ge.s32 	%p29, %r26, %r59;
	@%p29 bra 	$L__BB7_56;
	ld.global.u32 	%r848, [%rd2+32];
$L__BB7_56:
	setp.ge.s32 	%p30, %r29, %r59;
	@%p30 bra 	$L__BB7_58;
	ld.global.u32 	%r847, [%rd2+36];
$L__BB7_58:
	setp.ge.s32 	%p31, %r32, %r59;
	@%p31 bra 	$L__BB7_60;
	ld.global.u32 	%r846, [%rd2+40];
$L__BB7_60:
	setp.ge.s32 	%p32, %r35, %r59;
	@%p32 bra 	$L__BB7_62;
	ld.global.u32 	%r845, [%rd2+44];
$L__BB7_62:
	setp.ge.s32 	%p33, %r38, %r59;
	@%p33 bra 	$L__BB7_64;
	ld.global.u32 	%r844, [%rd2+48];
$L__BB7_64:
	setp.ge.s32 	%p34, %r41, %r59;
	@%p34 bra 	$L__BB7_66;
	ld.global.u32 	%r843, [%rd2+52];
$L__BB7_66:
	setp.ge.s32 	%p35, %r44, %r59;
	@%p35 bra 	$L__BB7_68;
	ld.global.u32 	%r842, [%rd2+56];
$L__BB7_68:
	setp.ge.s32 	%p36, %r47, %r59;
	@%p36 bra 	$L__BB7_70;
	ld.global.u32 	%r841, [%rd2+60];
$L__BB7_70:
	setp.ge.s32 	%p37, %r50, %r59;
	@%p37 bra 	$L__BB7_72;
	ld.global.u32 	%r840, [%rd2+64];
$L__BB7_72:
	setp.ge.s32 	%p38, %r53, %r59;
	@%p38 bra 	$L__BB7_74;
	ld.global.u32 	%r839, [%rd2+68];
$L__BB7_74:
	setp.ge.s32 	%p39, %r56, %r59;
	@%p39 bra 	$L__BB7_76;
	ld.global.u32 	%r838, [%rd2+72];
$L__BB7_76:
	bar.sync 	0;
	shr.u32 	%r98, %r1, 5;
	shl.b32 	%r344, %r1, 2;
	mov.u32 	%r345, _ZZN3cub18CUB_300001_SM_10006detail10radix_sort31DeviceRadixSortSingleTileKernelINS1_5radix10policy_hubIjjjE10Policy1000ELNS0_9SortOrderE0EjjjNS1_21identity_decomposer_tEEEvPKT1_PSA_PKT2_PSE_T3_iiT4_E12temp_storage;
	add.s32 	%r99, %r345, %r344;
	shl.b32 	%r346, %r1, 7;
	add.s32 	%r100, %r99, %r346;
	shl.b32 	%r347, %r98, 2;
	add.s32 	%r348, %r345, %r347;
	add.s32 	%r101, %r348, 33792;
	mad.lo.s32 	%r102, %r1, -56, %r100;
	add.s32 	%r818, %r303, 6;
	sub.s32 	%r817, %r304, %r303;
$L__BB7_77:
	add.s32 	%r408, %r818, -6;
	min.s32 	%r351, %r817, 6;
	mov.b32 	%r437, 0;
	st.shared.u32 	[%r99], %r437;
	st.shared.u32 	[%r99+1024], %r437;
	st.shared.u32 	[%r99+2048], %r437;
	st.shared.u32 	[%r99+3072], %r437;
	st.shared.u32 	[%r99+4096], %r437;
	st.shared.u32 	[%r99+5120], %r437;
	st.shared.u32 	[%r99+6144], %r437;
	st.shared.u32 	[%r99+7168], %r437;
	st.shared.u32 	[%r99+8192], %r437;
	st.shared.u32 	[%r99+9216], %r437;
	st.shared.u32 	[%r99+10240], %r437;
	st.shared.u32 	[%r99+11264], %r437;
	st.shared.u32 	[%r99+12288], %r437;
	st.shared.u32 	[%r99+13312], %r437;
	st.shared.u32 	[%r99+14336], %r437;
	st.shared.u32 	[%r99+15360], %r437;
	st.shared.u32 	[%r99+16384], %r437;
	st.shared.u32 	[%r99+17408], %r437;
	st.shared.u32 	[%r99+18432], %r437;
	st.shared.u32 	[%r99+19456], %r437;
	st.shared.u32 	[%r99+20480], %r437;
	st.shared.u32 	[%r99+21504], %r437;
	st.shared.u32 	[%r99+22528], %r437;
	st.shared.u32 	[%r99+23552], %r437;
	st.shared.u32 	[%r99+24576], %r437;
	st.shared.u32 	[%r99+25600], %r437;
	st.shared.u32 	[%r99+26624], %r437;
	st.shared.u32 	[%r99+27648], %r437;
	st.shared.u32 	[%r99+28672], %r437;
	st.shared.u32 	[%r99+29696], %r437;
	st.shared.u32 	[%r99+30720], %r437;
	st.shared.u32 	[%r99+31744], %r437;
	st.shared.u32 	[%r99+32768], %r437;
	// begin inline asm
	bmsk.clamp.b32 %r349, %r437, %r351;
	// end inline asm
	// begin inline asm
	shr.b32 %r352, %r837, %r408;
	// end inline asm
	and.b32  	%r440, %r349, %r352;
	shl.b32 	%r441, %r440, 10;
	and.b32  	%r442, %r441, 31744;
	add.s32 	%r443, %r99, %r442;
	shr.u32 	%r444, %r440, 4;
	and.b32  	%r445, %r444, 268435454;
	add.s32 	%r146, %r443, %r445;
	ld.shared.u16 	%rs1, [%r146];
	add.s16 	%rs20, %rs1, 1;
	st.shared.u16 	[%r146], %rs20;
	// begin inline asm
	shr.b32 %r355, %r836, %r408;
	// end inline asm
	and.b32  	%r446, %r349, %r355;
	shl.b32 	%r447, %r446, 10;
	and.b32  	%r448, %r447, 31744;
	add.s32 	%r449, %r99, %r448;
	shr.u32 	%r450, %r446, 4;
	and.b32  	%r451, %r450, 268435454;
	add.s32 	%r147, %r449, %r451;
	ld.shared.u16 	%rs2, [%r147];
	add.s16 	%rs21, %rs2, 1;
	st.shared.u16 	[%r147], %rs21;
	// begin inline asm
	shr.b32 %r358, %r835, %r408;
	// end inline asm
	and.b32  	%r452, %r349, %r358;
	shl.b32 	%r453, %r452, 10;
	and.b32  	%r454, %r453, 31744;
	add.s32 	%r455, %r99, %r454;
	shr.u32 	%r456, %r452, 4;
	and.b32  	%r457, %r456, 268435454;
	add.s32 	%r148, %r455, %r457;
	ld.shared.u16 	%rs3, [%r148];
	add.s16 	%rs22, %rs3, 1;
	st.shared.u16 	[%r148], %rs22;
	// begin inline asm
	shr.b32 %r361, %r834, %r408;
	// end inline asm
	and.b32  	%r458, %r349, %r361;
	shl.b32 	%r459, %r458, 10;
	and.b32  	%r460, %r459, 31744;
	add.s32 	%r461, %r99, %r460;
	shr.u32 	%r462, %r458, 4;
	and.b32  	%r463, %r462, 268435454;
	add.s32 	%r149, %r461, %r463;
	ld.shared.u16 	%rs4, [%r149];
	add.s16 	%rs23, %rs4, 1;
	st.shared.u16 	[%r149], %rs23;
	// begin inline asm
	shr.b32 %r364, %r833, %r408;
	// end inline asm
	and.b32  	%r464, %r349, %r364;
	shl.b32 	%r465, %r464, 10;
	and.b32  	%r466, %r465, 31744;
	add.s32 	%r467, %r99, %r466;
	shr.u32 	%r468, %r464, 4;
	and.b32  	%r469, %r468, 268435454;
	add.s32 	%r150, %r467, %r469;
	ld.shared.u16 	%rs5, [%r150];
	add.s16 	%rs24, %rs5, 1;
	st.shared.u16 	[%r150], %rs24;
	// begin inline asm
	shr.b32 %r367, %r832, %r408;
	// end inline asm
	and.b32  	%r470, %r349, %r367;
	shl.b32 	%r471, %r470, 10;
	and.b32  	%r472, %r471, 31744;
	add.s32 	%r473, %r99, %r472;
	shr.u32 	%r474, %r470, 4;
	and.b32  	%r475, %r474, 268435454;
	add.s32 	%r151, %r473, %r475;
	ld.shared.u16 	%rs6, [%r151];
	add.s16 	%rs25, %rs6, 1;
	st.shared.u16 	[%r151], %rs25;
	// begin inline asm
	shr.b32 %r370, %r831, %r408;
	// end inline asm
	and.b32  	%r476, %r349, %r370;
	shl.b32 	%r477, %r476, 10;
	and.b32  	%r478, %r477, 31744;
	add.s32 	%r479, %r99, %r478;
	shr.u32 	%r480, %r476, 4;
	and.b32  	%r481, %r480, 268435454;
	add.s32 	%r152, %r479, %r481;
	ld.shared.u16 	%rs7, [%r152];
	add.s16 	%rs26, %rs7, 1;
	st.shared.u16 	[%r152], %rs26;
	// begin inline asm
	shr.b32 %r373, %r830, %r408;
	// end inline asm
	and.b32  	%r482, %r349, %r373;
	shl.b32 	%r483, %r482, 10;
	and.b32  	%r484, %r483, 31744;
	add.s32 	%r485, %r99, %r484;
	shr.u32 	%r486, %r482, 4;
	and.b32  	%r487, %r486, 268435454;
	add.s32 	%r153, %r485, %r487;
	ld.shared.u16 	%rs8, [%r153];
	add.s16 	%rs27, %rs8, 1;
	st.shared.u16 	[%r153], %rs27;
	// begin inline asm
	shr.b32 %r376, %r829, %r408;
	// end inline asm
	and.b32  	%r488, %r349, %r376;
	shl.b32 	%r489, %r488, 10;
	and.b32  	%r490, %r489, 31744;
	add.s32 	%r491, %r99, %r490;
	shr.u32 	%r492, %r488, 4;
	and.b32  	%r493, %r492, 268435454;
	add.s32 	%r154, %r491, %r493;
	ld.shared.u16 	%rs9, [%r154];
	add.s16 	%rs28, %rs9, 1;
	st.shared.u16 	[%r154], %rs28;
	// begin inline asm
	shr.b32 %r379, %r828, %r408;
	// end inline asm
	and.b32  	%r494, %r349, %r379;
	shl.b32 	%r495, %r494, 10;
	and.b32  	%r496, %r495, 31744;
	add.s32 	%r497, %r99, %r496;
	shr.u32 	%r498, %r494, 4;
	and.b32  	%r499, %r498, 268435454;
	add.s32 	%r155, %r497, %r499;
	ld.shared.u16 	%rs10, [%r155];
	add.s16 	%rs29, %rs10, 1;
	st.shared.u16 	[%r155], %rs29;
	// begin inline asm
	shr.b32 %r382, %r827, %r408;
	// end inline asm
	and.b32  	%r500, %r349, %r382;
	shl.b32 	%r501, %r500, 10;
	and.b32  	%r502, %r501, 31744;
	add.s32 	%r503, %r99, %r502;
	shr.u32 	%r504, %r500, 4;
	and.b32  	%r505, %r504, 268435454;
	add.s32 	%r156, %r503, %r505;
	ld.shared.u16 	%rs11, [%r156];
	add.s16 	%rs30, %rs11, 1;
	st.shared.u16 	[%r156], %rs30;
	// begin inline asm
	shr.b32 %r385, %r826, %r408;
	// end inline asm
	and.b32  	%r506, %r349, %r385;
	shl.b32 	%r507, %r506, 10;
	and.b32  	%r508, %r507, 31744;
	add.s32 	%r509, %r99, %r508;
	shr.u32 	%r510, %r506, 4;
	and.b32  	%r511, %r510, 268435454;
	add.s32 	%r157, %r509, %r511;
	ld.shared.u16 	%rs12, [%r157];
	add.s16 	%rs31, %rs12, 1;
	st.shared.u16 	[%r157], %rs31;
	// begin inline asm
	shr.b32 %r388, %r825, %r408;
	// end inline asm
	and.b32  	%r512, %r349, %r388;
	shl.b32 	%r513, %r512, 10;
	and.b32  	%r514, %r513, 31744;
	add.s32 	%r515, %r99, %r514;
	shr.u32 	%r516, %r512, 4;
	and.b32  	%r517, %r516, 268435454;
	add.s32 	%r158, %r515, %r517;
	ld.shared.u16 	%rs13, [%r158];
	add.s16 	%rs32, %rs13, 1;
	st.shared.u16 	[%r158], %rs32;
	// begin inline asm
	shr.b32 %r391, %r824, %r408;
	// end inline asm
	and.b32  	%r518, %r349, %r391;
	shl.b32 	%r519, %r518, 10;
	and.b32  	%r520, %r519, 31744;
	add.s32 	%r521, %r99, %r520;
	shr.u32 	%r522, %r518, 4;
	and.b32  	%r523, %r522, 268435454;
	add.s32 	%r159, %r521, %r523;
	ld.shared.u16 	%rs14, [%r159];
	add.s16 	%rs33, %rs14, 1;
	st.shared.u16 	[%r159], %rs33;
	// begin inline asm
	shr.b32 %r394, %r823, %r408;
	// end inline asm
	and.b32  	%r524, %r349, %r394;
	shl.b32 	%r525, %r524, 10;
	and.b32  	%r526, %r525, 31744;
	add.s32 	%r527, %r99, %r526;
	shr.u32 	%r528, %r524, 4;
	and.b32  	%r529, %r528, 268435454;
	add.s32 	%r160, %r527, %r529;
	ld.shared.u16 	%rs15, [%r160];
	add.s16 	%rs34, %rs15, 1;
	st.shared.u16 	[%r160], %rs34;
	// begin inline asm
	shr.b32 %r397, %r822, %r408;
	// end inline asm
	and.b32  	%r530, %r349, %r397;
	shl.b32 	%r531, %r530, 10;
	and.b32  	%r532, %r531, 31744;
	add.s32 	%r533, %r99, %r532;
	shr.u32 	%r534, %r530, 4;
	and.b32  	%r535, %r534, 268435454;
	add.s32 	%r161, %r533, %r535;
	ld.shared.u16 	%rs16, [%r161];
	add.s16 	%rs35, %rs16, 1;
	st.shared.u16 	[%r161], %rs35;
	// begin inline asm
	shr.b32 %r400, %r821, %r408;
	// end inline asm
	and.b32  	%r536, %r349, %r400;
	shl.b32 	%r537, %r536, 10;
	and.b32  	%r538, %r537, 31744;
	add.s32 	%r539, %r99, %r538;
	shr.u32 	%r540, %r536, 4;
	and.b32  	%r541, %r540, 268435454;
	add.s32 	%r162, %r539, %r541;
	ld.shared.u16 	%rs17, [%r162];
	add.s16 	%rs36, %rs17, 1;
	st.shared.u16 	[%r162], %rs36;
	// begin inline asm
	shr.b32 %r403, %r820, %r408;
	// end inline asm
	and.b32  	%r542, %r349, %r403;
	shl.b32 	%r543, %r542, 10;
	and.b32  	%r544, %r543, 31744;
	add.s32 	%r545, %r99, %r544;
	shr.u32 	%r546, %r542, 4;
	and.b32  	%r547, %r546, 268435454;
	add.s32 	%r163, %r545, %r547;
	ld.shared.u16 	%rs18, [%r163];
	add.s16 	%rs37, %rs18, 1;
	st.shared.u16 	[%r163], %rs37;
	// begin inline asm
	shr.b32 %r406, %r819, %r408;
	// end inline asm
	and.b32  	%r548, %r349, %r406;
	shl.b32 	%r549, %r548, 10;
	and.b32  	%r550, %r549, 31744;
	add.s32 	%r551, %r99, %r550;
	shr.u32 	%r552, %r548, 4;
	and.b32  	%r553, %r552, 268435454;
	add.s32 	%r164, %r551, %r553;
	ld.shared.u16 	%rs19, [%r164];
	add.s16 	%rs38, %rs19, 1;
	st.shared.u16 	[%r164], %rs38;
	bar.sync 	0;
	ld.shared.u32 	%r165, [%r100];
	ld.shared.u32 	%r554, [%r100+4];
	ld.shared.u32 	%r555, [%r100+8];
	ld.shared.u32 	%r556, [%r100+12];
	ld.shared.u32 	%r557, [%r100+16];
	ld.shared.u32 	%r558, [%r100+20];
	ld.shared.u32 	%r559, [%r100+24];
	ld.shared.u32 	%r560, [%r100+28];
	ld.shared.u32 	%r561, [%r100+32];
	ld.shared.u32 	%r562, [%r100+36];
	ld.shared.u32 	%r563, [%r100+40];
	ld.shared.u32 	%r564, [%r100+44];
	ld.shared.u32 	%r565, [%r100+48];
	ld.shared.u32 	%r566, [%r100+52];
	ld.shared.u32 	%r567, [%r100+56];
	ld.shared.u32 	%r568, [%r100+60];
	ld.shared.u32 	%r569, [%r100+64];
	ld.shared.u32 	%r570, [%r100+68];
	ld.shared.u32 	%r571, [%r100+72];
	ld.shared.u32 	%r572, [%r100+76];
	ld.shared.u32 	%r573, [%r100+80];
	ld.shared.u32 	%r574, [%r100+84];
	ld.shared.u32 	%r575, [%r100+88];
	ld.shared.u32 	%r576, [%r100+92];
	ld.shared.u32 	%r577, [%r100+96];
	ld.shared.u32 	%r578, [%r100+100];
	ld.shared.u32 	%r579, [%r100+104];
	ld.shared.u32 	%r580, [%r100+108];
	ld.shared.u32 	%r581, [%r100+112];
	ld.shared.u32 	%r582, [%r100+116];
	ld.shared.u32 	%r583, [%r100+120];
	ld.shared.u32 	%r584, [%r100+124];
	ld.shared.u32 	%r585, [%r100+128];
	add.s32 	%r166, %r554, %r165;
	add.s32 	%r167, %r555, %r166;
	add.s32 	%r168, %r556, %r167;
	add.s32 	%r169, %r557, %r168;
	add.s32 	%r170, %r558, %r169;
	add.s32 	%r171, %r559, %r170;
	add.s32 	%r172, %r560, %r171;
	add.s32 	%r173, %r561, %r172;
	add.s32 	%r174, %r562, %r173;
	add.s32 	%r175, %r563, %r174;
	add.s32 	%r176, %r564, %r175;
	add.s32 	%r177, %r565, %r176;
	add.s32 	%r178, %r566, %r177;
	add.s32 	%r179, %r567, %r178;
	add.s32 	%r180, %r568, %r179;
	add.s32 	%r181, %r569, %r180;
	add.s32 	%r182, %r570, %r181;
	add.s32 	%r183, %r571, %r182;
	add.s32 	%r184, %r572, %r183;
	add.s32 	%r185, %r573, %r184;
	add.s32 	%r186, %r574, %r185;
	add.s32 	%r187, %r575, %r186;
	add.s32 	%r188, %r576, %r187;
	add.s32 	%r189, %r577, %r188;
	add.s32 	%r190, %r578, %r189;
	add.s32 	%r191, %r579, %r190;
	add.s32 	%r192, %r580, %r191;
	add.s32 	%r193, %r581, %r192;
	add.s32 	%r194, %r582, %r193;
	add.s32 	%r195, %r583, %r194;
	add.s32 	%r196, %r584, %r195;
	add.s32 	%r414, %r585, %r196;
	// begin inline asm
	mov.u32 %r409, %laneid;
	// end inline asm
	mov.b32 	%r412, 1;
	mov.b32 	%r439, -1;
	// begin inline asm
	{  .reg .u32 r0;  .reg .pred p;  shfl.sync.up.b32 r0|p, %r414, %r412, %r437, %r439;  @p add.u32 r0, r0, %r414;  mov.u32 %r410, r0;}
	// end inline asm
	mov.b32 	%r418, 2;
	// begin inline asm
	{  .reg .u32 r0;  .reg .pred p;  shfl.sync.up.b32 r0|p, %r410, %r418, %r437, %r439;  @p add.u32 r0, r0, %r410;  mov.u32 %r416, r0;}
	// end inline asm
	mov.b32 	%r424, 4;
	// begin inline asm
	{  .reg .u32 r0;  .reg .pred p;  shfl.sync.up.b32 r0|p, %r416, %r424, %r437, %r439;  @p add.u32 r0, r0, %r416;  mov.u32 %r422, r0;}
	// end inline asm
	mov.b32 	%r430, 8;
	// begin inline asm
	{  .reg .u32 r0;  .reg .pred p;  shfl.sync.up.b32 r0|p, %r422, %r430, %r437, %r439;  @p add.u32 r0, r0, %r422;  mov.u32 %r428, r0;}
	// end inline asm
	mov.b32 	%r436, 16;
	// begin inline asm
	{  .reg .u32 r0;  .reg .pred p;  shfl.sync.up.b32 r0|p, %r428, %r436, %r437, %r439;  @p add.u32 r0, r0, %r428;  mov.u32 %r434, r0;}
	// end inline asm
	setp.ne.s32 	%p40, %r409, 31;
	@%p40 bra 	$L__BB7_79;
	st.shared.u32 	[%r101], %r434;
$L__BB7_79:
	sub.s32 	%r586, %r434, %r414;
	setp.gt.u32 	%p41, %r1, 31;
	setp.eq.s32 	%p42, %r98, 7;
	setp.eq.s32 	%p43, %r98, 6;
	setp.eq.s32 	%p44, %r98, 5;
	setp.eq.s32 	%p45, %r98, 4;
	setp.eq.s32 	%p46, %r98, 3;
	setp.eq.s32 	%p47, %r98, 2;
	setp.eq.s32 	%p48, %r98, 1;
	bar.sync 	0;
	ld.shared.v4.u32 	{%r587, %r588, %r589, %r590}, [_ZZN3cub18CUB_300001_SM_10006detail10radix_sort31DeviceRadixSortSingleTileKernelINS1_5radix10policy_hubIjjjE10Policy1000ELNS0_9SortOrderE0EjjjNS1_21identity_decomposer_tEEEvPKT1_PSA_PKT2_PSE_T3_iiT4_E12temp_storage+33792];
	selp.b32 	%r591, %r587, %r857, %p48;
	add.s32 	%r592, %r588, %r587;
	selp.b32 	%r593, %r592, %r591, %p47;
	add.s32 	%r594, %r592, %r589;
	selp.b32 	%r595, %r594, %r593, %p46;
	add.s32 	%r596, %r594, %r590;
	selp.b32 	%r597, %r596, %r595, %p45;
	ld.shared.v4.u32 	{%r598, %r599, %r600, %r601}, [_ZZN3cub18CUB_300001_SM_10006detail10radix_sort31DeviceRadixSortSingleTileKernelINS1_5radix10policy_hubIjjjE10Policy1000ELNS0_9SortOrderE0EjjjNS1_21identity_decomposer_tEEEvPKT1_PSA_PKT2_PSE_T3_iiT4_E12temp_storage+33808];
	add.s32 	%r602, %r596, %r598;
	selp.b32 	%r603, %r602, %r597, %p44;
	add.s32 	%r604, %r602, %r599;
	selp.b32 	%r605, %r604, %r603, %p43;
	add.s32 	%r606, %r604, %r600;
	selp.b32 	%r857, %r606, %r605, %p42;
	add.s32 	%r201, %r606, %r601;
	setp.ne.s32 	%p49, %r409, 0;
	selp.b32 	%r607, %r586, 0, %p49;
	add.s32 	%r608, %r857, %r607;
	or.pred  	%p50, %p41, %p49;
	selp.b32 	%r858, %r608, %r586, %p41;
	@%p50 bra 	$L__BB7_81;
	shl.b32 	%r858, %r201, 16;
	st.shared.u32 	[_ZZN3cub18CUB_300001_SM_10006detail10radix_sort31DeviceRadixSortSingleTileKernelINS1_5radix10policy_hubIjjjE10Policy1000ELNS0_9SortOrderE0EjjjNS1_21identity_decomposer_tEEEvPKT1_PSA_PKT2_PSE_T3_iiT4_E12temp_storage+33832], %r858;
$L__BB7_81:
	setp.eq.s32 	%p51, %r1, 0;
	bar.sync 	0;
	ld.shared.u32 	%r609, [_ZZN3cub18CUB_300001_SM_10006detail10radix_sort31DeviceRadixSortSingleTileKernelINS1_5radix10policy_hubIjjjE10Policy1000ELNS0_9SortOrderE0EjjjNS1_21identity_decomposer_tEEEvPKT1_PSA_PKT2_PSE_T3_iiT4_E12temp_storage+33832];
	selp.b32 	%r610, 0, %r609, %p51;
	add.s32 	%r611, %r858, %r610;
	add.s32 	%r612, %r165, %r611;
	add.s32 	%r613, %r166, %r611;
	add.s32 	%r614, %r167, %r611;
	add.s32 	%r615, %r168, %r611;
	add.s32 	%r616, %r169, %r611;
	add.s32 	%r617, %r170, %r611;
	add.s32 	%r618, %r171, %r611;
	add.s32 	%r619, %r172, %r611;
	add.s32 	%r620, %r173, %r611;
	add.s32 	%r621, %r174, %r611;
	add.s32 	%r622, %r175, %r611;
	add.s32 	%r623, %r176, %r611;
	add.s32 	%r624, %r177, %r611;
	add.s32 	%r625, %r178, %r611;
	add.s32 	%r626, %r179, %r611;
	add.s32 	%r627, %r180, %r611;
	add.s32 	%r628, %r181, %r611;
	add.s32 	%r629, %r182, %r611;
	add.s32 	%r630, %r183, %r611;
	add.s32 	%r631, %r184, %r611;
	add.s32 	%r632, %r185, %r611;
	add.s32 	%r633, %r186, %r611;
	add.s32 	%r634, %r187, %r611;
	add.s32 	%r635, %r188, %r611;
	add.s32 	%r636, %r189, %r611;
	add.s32 	%r637, %r190, %r611;
	add.s32 	%r638, %r191, %r611;
	add.s32 	%r639, %r192, %r611;
	add.s32 	%r640, %r193, %r611;
	add.s32 	%r641, %r194, %r611;
	add.s32 	%r642, %r195, %r611;
	add.s32 	%r643, %r196, %r611;
	st.shared.u32 	[%r100], %r611;
	st.shared.u32 	[%r100+4], %r612;
	st.shared.u32 	[%r100+8], %r613;
	st.shared.u32 	[%r100+12], %r614;
	st.shared.u32 	[%r100+16], %r615;
	st.shared.u32 	[%r100+20], %r616;
	st.shared.u32 	[%r100+24], %r617;
	st.shared.u32 	[%r100+28], %r618;
	st.shared.u32 	[%r100+32], %r619;
	st.shared.u32 	[%r100+36], %r620;
	st.shared.u32 	[%r100+40], %r621;
	st.shared.u32 	[%r100+44], %r622;
	st.shared.u32 	[%r100+48], %r623;
	st.shared.u32 	[%r100+52], %r624;
	st.shared.u32 	[%r100+56], %r625;
	st.shared.u32 	[%r100+60], %r626;
	st.shared.u32 	[%r100+64], %r627;
	st.shared.u32 	[%r100+68], %r628;
	st.shared.u32 	[%r100+72], %r629;
	st.shared.u32 	[%r100+76], %r630;
	st.shared.u32 	[%r100+80], %r631;
	st.shared.u32 	[%r100+84], %r632;
	st.shared.u32 	[%r100+88], %r633;
	st.shared.u32 	[%r100+92], %r634;
	st.shared.u32 	[%r100+96], %r635;
	st.shared.u32 	[%r100+100], %r636;
	st.shared.u32 	[%r100+104], %r637;
	st.shared.u32 	[%r100+108], %r638;
	st.shared.u32 	[%r100+112], %r639;
	st.shared.u32 	[%r100+116], %r640;
	st.shared.u32 	[%r100+120], %r641;
	st.shared.u32 	[%r100+124], %r642;
	st.shared.u32 	[%r100+128], %r643;
	bar.sync 	0;
	cvt.u32.u16 	%r644, %rs1;
	ld.shared.u16 	%r645, [%r146];
	add.s32 	%r205, %r645, %r644;
	cvt.u32.u16 	%r646, %rs2;
	ld.shared.u16 	%r647, [%r147];
	add.s32 	%r206, %r647, %r646;
	cvt.u32.u16 	%r648, %rs3;
	ld.shared.u16 	%r649, [%r148];
	add.s32 	%r207, %r649, %r648;
	cvt.u32.u16 	%r650, %rs4;
	ld.shared.u16 	%r651, [%r149];
	add.s32 	%r208, %r651, %r650;
	cvt.u32.u16 	%r652, %rs5;
	ld.shared.u16 	%r653, [%r150];
	add.s32 	%r209, %r653, %r652;
	cvt.u32.u16 	%r654, %rs6;
	ld.shared.u16 	%r655, [%r151];
	add.s32 	%r210, %r655, %r654;
	cvt.u32.u16 	%r656, %rs7;
	ld.shared.u16 	%r657, [%r152];
	add.s32 	%r211, %r657, %r656;
	cvt.u32.u16 	%r658, %rs8;
	ld.shared.u16 	%r659, [%r153];
	add.s32 	%r212, %r659, %r658;
	cvt.u32.u16 	%r660, %rs9;
	ld.shared.u16 	%r661, [%r154];
	add.s32 	%r213, %r661, %r660;
	cvt.u32.u16 	%r662, %rs10;
	ld.shared.u16 	%r663, [%r155];
	add.s32 	%r214, %r663, %r662;
	cvt.u32.u16 	%r664, %rs11;
	ld.shared.u16 	%r665, [%r156];
	add.s32 	%r215, %r665, %r664;
	cvt.u32.u16 	%r666, %rs12;
	ld.shared.u16 	%r667, [%r157];
	add.s32 	%r216, %r667, %r666;
	cvt.u32.u16 	%r668, %rs13;
	ld.shared.u16 	%r669, [%r158];
	add.s32 	%r217, %r669, %r668;
	cvt.u32.u16 	%r670, %rs14;
	ld.shared.u16 	%r671, [%r159];
	add.s32 	%r218, %r671, %r670;
	cvt.u32.u16 	%r672, %rs15;
	ld.shared.u16 	%r673, [%r160];
	add.s32 	%r219, %r673, %r672;
	cvt.u32.u16 	%r674, %rs16;
	ld.shared.u16 	%r675, [%r161];
	add.s32 	%r220, %r675, %r674;
	cvt.u32.u16 	%r676, %rs17;
	ld.shared.u16 	%r677, [%r162];
	add.s32 	%r221, %r677, %r676;
	cvt.u32.u16 	%r678, %rs18;
	ld.shared.u16 	%r679, [%r163];
	add.s32 	%r222, %r679, %r678;
	cvt.u32.u16 	%r680, %rs19;
	ld.shared.u16 	%r681, [%r164];
	add.s32 	%r223, %r681, %r680;
	bar.sync 	0;
	setp.lt.s32 	%p52, %r818, %r304;
	@%p52 bra 	$L__BB7_121;
	shl.b32 	%r682, %r205, 2;
	mov.u32 	%r683, _ZZN3cub18CUB_300001_SM_10006detail10radix_sort31DeviceRadixSortSingleTileKernelINS1_5radix10policy_hubIjjjE10Policy1000ELNS0_9SortOrderE0EjjjNS1_21identity_decomposer_tEEEvPKT1_PSA_PKT2_PSE_T3_iiT4_E12temp_storage;
	add.s32 	%r684, %r683, %r682;
	st.shared.u32 	[%r684], %r837;
	shl.b32 	%r685, %r206, 2;
	add.s32 	%r686, %r683, %r685;
	st.shared.u32 	[%r686], %r836;
	shl.b32 	%r687, %r207, 2;
	add.s32 	%r688, %r683, %r687;
	st.shared.u32 	[%r688], %r835;
	shl.b32 	%r689, %r208, 2;
	add.s32 	%r690, %r683, %r689;
	st.shared.u32 	[%r690], %r834;
	shl.b32 	%r691, %r209, 2;
	add.s32 	%r692, %r683, %r691;
	st.shared.u32 	[%r692], %r833;
	shl.b32 	%r693, %r210, 2;
	add.s32 	%r694, %r683, %r693;
	st.shared.u32 	[%r694], %r832;
	shl.b32 	%r695, %r211, 2;
	add.s32 	%r696, %r683, %r695;
	st.shared.u32 	[%r696], %r831;
	shl.b32 	%r697, %r212, 2;
	add.s32 	%r698, %r683, %r697;
	st.shared.u32 	[%r698], %r830;
	shl.b32 	%r699, %r213, 2;
	add.s32 	%r700, %r683, %r699;
	st.shared.u32 	[%r700], %r829;
	shl.b32 	%r701, %r214, 2;
	add.s32 	%r702, %r683, %r701;
	st.shared.u32 	[%r702], %r828;
	shl.b32 	%r703, %r215, 2;
	add.s32 	%r704, %r683, %r703;
	st.shared.u32 	[%r704], %r827;
	shl.b32 	%r705, %r216, 2;
	add.s32 	%r706, %r683, %r705;
	st.shared.u32 	[%r706], %r826;
	shl.b32 	%r707, %r217, 2;
	add.s32 	%r708, %r683, %r707;
	st.shared.u32 	[%r708], %r825;
	shl.b32 	%r709, %r218, 2;
	add.s32 	%r710, %r683, %r709;
	st.shared.u32 	[%r710], %r824;
	shl.b32 	%r711, %r219, 2;
	add.s32 	%r712, %r683, %r711;
	st.shared.u32 	[%r712], %r823;
	shl.b32 	%r713, %r220, 2;
	add.s32 	%r714, %r683, %r713;
	st.shared.u32 	[%r714], %r822;
	shl.b32 	%r715, %r221, 2;
	add.s32 	%r716, %r683, %r715;
	st.shared.u32 	[%r716], %r821;
	shl.b32 	%r717, %r222, 2;
	add.s32 	%r718, %r683, %r717;
	st.shared.u32 	[%r718], %r820;
	shl.b32 	%r719, %r223, 2;
	add.s32 	%r720, %r683, %r719;
	st.shared.u32 	[%r720], %r819;
	bar.sync 	0;
	mad.lo.s32 	%r224, %r1, -72, %r102;
	ld.shared.u32 	%r225, [%r224];
	ld.shared.u32 	%r226, [%r224+1024];
	ld.shared.u32 	%r227, [%r224+2048];
	ld.shared.u32 	%r228, [%r224+3072];
	ld.shared.u32 	%r229, [%r224+4096];
	ld.shared.u32 	%r230, [%r224+5120];
	ld.shared.u32 	%r231, [%r224+6144];
	ld.shared.u32 	%r232, [%r224+7168];
	ld.shared.u32 	%r233, [%r224+8192];
	ld.shared.u32 	%r234, [%r224+9216];
	ld.shared.u32 	%r235, [%r224+10240];
	ld.shared.u32 	%r236, [%r224+11264];
	ld.shared.u32 	%r237, [%r224+12288];
	ld.shared.u32 	%r238, [%r224+13312];
	ld.shared.u32 	%r239, [%r224+14336];
	ld.shared.u32 	%r240, [%r224+15360];
	ld.shared.u32 	%r241, [%r224+16384];
	ld.shared.u32 	%r242, [%r224+17408];
	ld.shared.u32 	%r243, [%r224+18432];
	bar.sync 	0;
	st.shared.u32 	[%r684], %r856;
	st.shared.u32 	[%r686], %r855;
	st.shared.u32 	[%r688], %r854;
	st.shared.u32 	[%r690], %r853;
	st.shared.u32 	[%r692], %r852;
	st.shared.u32 	[%r694], %r851;
	st.shared.u32 	[%r696], %r850;
	st.shared.u32 	[%r698], %r849;
	st.shared.u32 	[%r700], %r848;
	st.shared.u32 	[%r702], %r847;
	st.shared.u32 	[%r704], %r846;
	st.shared.u32 	[%r706], %r845;
	st.shared.u32 	[%r708], %r844;
	st.shared.u32 	[%r710], %r843;
	st.shared.u32 	[%r712], %r842;
	st.shared.u32 	[%r714], %r841;
	st.shared.u32 	[%r716], %r840;
	st.shared.u32 	[%r718], %r839;
	st.shared.u32 	[%r720], %r838;
	bar.sync 	0;
	ld.shared.u32 	%r244, [%r224+1024];
	ld.shared.u32 	%r245, [%r224+2048];
	ld.shared.u32 	%r246, [%r224+3072];
	ld.shared.u32 	%r247, [%r224+4096];
	ld.shared.u32 	%r248, [%r224+5120];
	ld.shared.u32 	%r249, [%r224+6144];
	ld.shared.u32 	%r250, [%r224+7168];
	ld.shared.u32 	%r251, [%r224+8192];
	ld.shared.u32 	%r252, [%r224+9216];
	ld.shared.u32 	%r253, [%r224+10240];
	ld.shared.u32 	%r254, [%r224+11264];
	ld.shared.u32 	%r255, [%r224+12288];
	ld.shared.u32 	%r256, [%r224+13312];
	ld.shared.u32 	%r257, [%r224+14336];
	ld.shared.u32 	%r258, [%r224+15360];
	ld.shared.u32 	%r259, [%r224+16384];
	ld.shared.u32 	%r260, [%r224+17408];
	ld.shared.u32 	%r261, [%r224+18432];
	setp.lt.u32 	%p53, %r1, %r59;
	cvta.to.global.u64 	%rd13, %rd5;
	mul.wide.u32 	%rd14, %r1, 4;
	add.s64 	%rd3, %rd13, %rd14;
	cvta.to.global.u64 	%rd15, %rd7;
	add.s64 	%rd4, %rd15, %rd14;
	@%p53 bra 	$L__BB7_83;
	bra.uni 	$L__BB7_84;
$L__BB7_83:
	ld.shared.u32 	%r721, [%r224];
	st.global.u32 	[%rd3], %r225;
	st.global.u32 	[%rd4], %r721;
$L__BB7_84:
	add.s32 	%r722, %r1, 256;
	setp.ge.u32 	%p54, %r722, %r59;
	@%p54 bra 	$L__BB7_86;
	st.global.u32 	[%rd3+1024], %r226;
	st.global.u32 	[%rd4+1024], %r244;
$L__BB7_86:
	add.s32 	%r723, %r1, 512;
	setp.ge.u32 	%p55, %r723, %r59;
	@%p55 bra 	$L__BB7_88;
	st.global.u32 	[%rd3+2048], %r227;
	st.global.u32 	[%rd4+2048], %r245;
$L__BB7_88:
	add.s32 	%r724, %r1, 768;
	setp.ge.u32 	%p56, %r724, %r59;
	@%p56 bra 	$L__BB7_90;
	st.global.u32 	[%rd3+3072], %r228;
	st.global.u32 	[%rd4+3072], %r246;
$L__BB7_90:
	or.b32  	%r725, %r1, 1024;
	setp.ge.u32 	%p57, %r725, %r59;
	@%p57 bra 	$L__BB7_92;
	st.global.u32 	[%rd3+4096], %r229;
	st.global.u32 	[%rd4+4096], %r247;
$L__BB7_92:
	add.s32 	%r726, %r1, 1280;
	setp.ge.u32 	%p58, %r726, %r59;
	@%p58 bra 	$L__BB7_94;
	st.global.u32 	[%rd3+5120], %r230;
	st.global.u32 	[%rd4+5120], %r248;
$L__BB7_94:
	add.s32 	%r727, %r1, 1536;
	setp.ge.u32 	%p59, %r727, %r59;
	@%p59 bra 	$L__BB7_96;
	st.global.u32 	[%rd3+6144], %r231;
	st.global.u32 	[%rd4+6144], %r249;
$L__BB7_96:
	add.s32 	%r728, %r1, 1792;
	setp.ge.u32 	%p60, %r728, %r59;
	@%p60 bra 	$L__BB7_98;
	st.global.u32 	[%rd3+7168], %r232;
	st.global.u32 	[%rd4+7168], %r250;
$L__BB7_98:
	or.b32  	%r729, %r1, 2048;
	setp.ge.u32 	%p61, %r729, %r59;
	@%p61 bra 	$L__BB7_100;
	st.global.u32 	[%rd3+8192], %r233;
	st.global.u32 	[%rd4+8192], %r251;
$L__BB7_100:
	add.s32 	%r730, %r1, 2304;
	setp.ge.u32 	%p62, %r730, %r59;
	@%p62 bra 	$L__BB7_102;
	st.global.u32 	[%rd3+9216], %r234;
	st.global.u32 	[%rd4+9216], %r252;
$L__BB7_102:
	add.s32 	%r731, %r1, 2560;
	setp.ge.u32 	%p63, %r731, %r59;
	@%p63 bra 	$L__BB7_104;
	st.global.u32 	[%rd3+10240], %r235;
	st.global.u32 	[%rd4+10240], %r253;
$L__BB7_104:
	add.s32 	%r732, %r1, 2816;
	setp.ge.u32 	%p64, %r732, %r59;
	@%p64 bra 	$L__BB7_106;
	st.global.u32 	[%rd3+11264], %r236;
	st.global.u32 	[%rd4+11264], %r254;
$L__BB7_106:
	or.b32  	%r733, %r1, 3072;
	setp.ge.u32 	%p65, %r733, %r59;
	@%p65 bra 	$L__BB7_108;
	st.global.u32 	[%rd3+12288], %r237;
	st.global.u32 	[%rd4+12288], %r255;
$L__BB7_108:
	add.s32 	%r734, %r1, 3328;
	setp.ge.u32 	%p66, %r734, %r59;
	@%p66 bra 	$L__BB7_110;
	st.global.u32 	[%rd3+13312], %r238;
	st.global.u32 	[%rd4+13312], %r256;
$L__BB7_110:
	add.s32 	%r735, %r1, 3584;
	setp.ge.u32 	%p67, %r735, %r59;
	@%p67 bra 	$L__BB7_112;
	st.global.u32 	[%rd3+14336], %r239;
	st.global.u32 	[%rd4+14336], %r257;
$L__BB7_112:
	add.s32 	%r736, %r1, 3840;
	setp.ge.u32 	%p68, %r736, %r59;
	@%p68 bra 	$L__BB7_114;
	st.global.u32 	[%rd3+15360], %r240;
	st.global.u32 	[%rd4+15360], %r258;
$L__BB7_114:
	or.b32  	%r737, %r1, 4096;
	setp.ge.u32 	%p69, %r737, %r59;
	@%p69 bra 	$L__BB7_116;
	st.global.u32 	[%rd3+16384], %r241;
	st.global.u32 	[%rd4+16384], %r259;
$L__BB7_116:
	add.s32 	%r738, %r1, 4352;
	setp.ge.u32 	%p70, %r738, %r59;
	@%p70 bra 	$L__BB7_118;
	st.global.u32 	[%rd3+17408], %r242;
	st.global.u32 	[%rd4+17408], %r260;
$L__BB7_118:
	add.s32 	%r739, %r1, 4608;
	setp.ge.u32 	%p71, %r739, %r59;
	@%p71 bra 	$L__BB7_120;
	st.global.u32 	[%rd3+18432], %r243;
	st.global.u32 	[%rd4+18432], %r261;
$L__BB7_120:
	ret;
$L__BB7_121:
	shl.b32 	%r740, %r205, 2;
	mov.u32 	%r741, _ZZN3cub18CUB_300001_SM_10006detail10radix_sort31DeviceRadixSortSingleTileKernelINS1_5radix10policy_hubIjjjE10Policy1000ELNS0_9SortOrderE0EjjjNS1_21identity_decomposer_tEEEvPKT1_PSA_PKT2_PSE_T3_iiT4_E12temp_storage;
	add.s32 	%r742, %r741, %r740;
	st.shared.u32 	[%r742], %r837;
	shl.b32 	%r743, %r206, 2;
	add.s32 	%r744, %r741, %r743;
	st.shared.u32 	[%r744], %r836;
	shl.b32 	%r745, %r207, 2;
	add.s32 	%r746, %r741, %r745;
	st.shared.u32 	[%r746], %r835;
	shl.b32 	%r747, %r208, 2;
	add.s32 	%r748, %r741, %r747;
	st.shared.u32 	[%r748], %r834;
	shl.b32 	%r749, %r209, 2;
	add.s32 	%r750, %r741, %r749;
	st.shared.u32 	[%r750], %r833;
	shl.b32 	%r751, %r210, 2;
	add.s32 	%r752, %r741, %r751;
	st.shared.u32 	[%r752], %r832;
	shl.b32 	%r753, %r211, 2;
	add.s32 	%r754, %r741, %r753;
	st.shared.u32 	[%r754], %r831;
	shl.b32 	%r755, %r212, 2;
	add.s32 	%r756, %r741, %r755;
	st.shared.u32 	[%r756], %r830;
	shl.b32 	%r757, %r213, 2;
	add.s32 	%r758, %r741, %r757;
	st.shared.u32 	[%r758], %r829;
	shl.b32 	%r759, %r214, 2;
	add.s32 	%r760, %r741, %r759;
	st.shared.u32 	[%r760], %r828;
	shl.b32 	%r761, %r215, 2;
	add.s32 	%r762, %r741, %r761;
	st.shared.u32 	[%r762], %r827;
	shl.b32 	%r763, %r216, 2;
	add.s32 	%r764, %r741, %r763;
	st.shared.u32 	[%r764], %r826;
	shl.b32 	%r765, %r217, 2;
	add.s32 	%r766, %r741, %r765;
	st.shared.u32 	[%r766], %r825;
	shl.b32 	%r767, %r218, 2;
	add.s32 	%r768, %r741, %r767;
	st.shared.u32 	[%r768], %r824;
	shl.b32 	%r769, %r219, 2;
	add.s32 	%r770, %r741, %r769;
	st.shared.u32 	[%r770], %r823;
	shl.b32 	%r771, %r220, 2;
	add.s32 	%r772, %r741, %r771;
	st.shared.u32 	[%r772], %r822;
	shl.b32 	%r773, %r221, 2;
	add.s32 	%r774, %r741, %r773;
	st.shared.u32 	[%r774], %r821;
	shl.b32 	%r775, %r222, 2;
	add.s32 	%r776, %r741, %r775;
	st.shared.u32 	[%r776], %r820;
	shl.b32 	%r777, %r223, 2;
	add.s32 	%r778, %r741, %r777;
	st.shared.u32 	[%r778], %r819;
	bar.sync 	0;
	ld.shared.u32 	%r837, [%r102];
	ld.shared.u32 	%r836, [%r102+4];
	ld.shared.u32 	%r835, [%r102+8];
	ld.shared.u32 	%r834, [%r102+12];
	ld.shared.u32 	%r833, [%r102+16];
	ld.shared.u32 	%r832, [%r102+20];
	ld.shared.u32 	%r831, [%r102+24];
	ld.shared.u32 	%r830, [%r102+28];
	ld.shared.u32 	%r829, [%r102+32];
	ld.shared.u32 	%r828, [%r102+36];
	ld.shared.u32 	%r827, [%r102+40];
	ld.shared.u32 	%r826, [%r102+44];
	ld.shared.u32 	%r825, [%r102+48];
	ld.shared.u32 	%r824, [%r102+52];
	ld.shared.u32 	%r823, [%r102+56];
	ld.shared.u32 	%r822, [%r102+60];
	ld.shared.u32 	%r821, [%r102+64];
	ld.shared.u32 	%r820, [%r102+68];
	ld.shared.u32 	%r819, [%r102+72];
	bar.sync 	0;
	st.shared.u32 	[%r742], %r856;
	st.shared.u32 	[%r744], %r855;
	st.shared.u32 	[%r746], %r854;
	st.shared.u32 	[%r748], %r853;
	st.shared.u32 	[%r750], %r852;
	st.shared.u32 	[%r752], %r851;
	st.shared.u32 	[%r754], %r850;
	st.shared.u32 	[%r756], %r849;
	st.shared.u32 	[%r758], %r848;
	st.shared.u32 	[%r760], %r847;
	st.shared.u32 	[%r762], %r846;
	st.shared.u32 	[%r764], %r845;
	st.shared.u32 	[%r766], %r844;
	st.shared.u32 	[%r768], %r843;
	st.shared.u32 	[%r770], %r842;
	st.shared.u32 	[%r772], %r841;
	st.shared.u32 	[%r774], %r840;
	st.shared.u32 	[%r776], %r839;
	st.shared.u32 	[%r778], %r838;
	bar.sync 	0;
	ld.shared.u32 	%r856, [%r102];
	ld.shared.u32 	%r855, [%r102+4];
	ld.shared.u32 	%r854, [%r102+8];
	ld.shared.u32 	%r853, [%r102+12];
	ld.shared.u32 	%r852, [%r102+16];
	ld.shared.u32 	%r851, [%r102+20];
	ld.shared.u32 	%r850, [%r102+24];
	ld.shared.u32 	%r849, [%r102+28];
	ld.shared.u32 	%r848, [%r102+32];
	ld.shared.u32 	%r847, [%r102+36];
	ld.shared.u32 	%r846, [%r102+40];
	ld.shared.u32 	%r845, [%r102+44];
	ld.shared.u32 	%r844, [%r102+48];
	ld.shared.u32 	%r843, [%r102+52];
	ld.shared.u32 	%r842, [%r102+56];
	ld.shared.u32 	%r841, [%r102+60];
	ld.shared.u32 	%r840, [%r102+64];
	ld.shared.u32 	%r839, [%r102+68];
	ld.shared.u32 	%r838, [%r102+72];
	bar.sync 	0;
	add.s32 	%r818, %r818, 6;
	add.s32 	%r817, %r817, -6;
	bra.uni 	$L__BB7_77;

}
	// .globl	_ZN3cub18CUB_300001_SM_10006detail10radix_sort30DeviceRadixSortHistogramKernelINS1_5radix10policy_hubIjjjE10Policy1000ELNS0_9SortOrderE0EjjNS1_21identity_decomposer_tEEEvPT2_PKT1_SA_iiT3_
.visible .entry _ZN3cub18CUB_300001_SM_10006detail10radix_sort30DeviceRadixSortHistogramKernelINS1_5radix10policy_hubIjjjE10Policy1000ELNS0_9SortOrderE0EjjNS1_21identity_decomposer_tEEEvPT2_PKT1_SA_iiT3_(
	.param .u64 .ptr .align 1 _ZN3cub18CUB_300001_SM_10006detail10radix_sort30DeviceRadixSortHistogramKernelINS1_5radix10policy_hubIjjjE10Policy1000ELNS0_9SortOrderE0EjjNS1_21identity_decomposer_tEEEvPT2_PKT1_SA_iiT3__param_0,
	.param .u64 .ptr .align 1 _ZN3cub18CUB_300001_SM_10006detail10radix_sort30DeviceRadixSortHistogramKernelINS1_5radix10policy_hubIjjjE10Policy1000ELNS0_9SortOrderE0EjjNS1_21identity_decomposer_tEEEvPT2_PKT1_SA_iiT3__param_1,
	.param .u32 _ZN3cub18CUB_300001_SM_10006detail10radix_sort30DeviceRadixSortHistogramKernelINS1_5radix10policy_hubIjjjE10Policy1000ELNS0_9SortOrderE0EjjNS1_21identity_decomposer_tEEEvPT2_PKT1_SA_iiT3__param_2,
	.param .u32 _ZN3cub18CUB_300001_SM_10006detail10radix_sort30DeviceRadixSortHistogramKernelINS1_5radix10policy_hubIjjjE10Policy1000ELNS0_9SortOrderE0EjjNS1_21identity_decomposer_tEEEvPT2_PKT1_SA_iiT3__param_3,
	.param .u32 _ZN3cub18CUB_300001_SM_10006detail10radix_sort30DeviceRadixSortHistogramKernelINS1_5radix10policy_hubIjjjE10Policy1000ELNS0_9SortOrderE0EjjNS1_21identity_decomposer_tEEEvPT2_PKT1_SA_iiT3__param_4,
	.param .align 1 .b8 _ZN3cub18CUB_300001_SM_10006detail10radix_sort30DeviceRadixSortHistogramKernelINS1_5radix10policy_hubIjjjE10Policy1000ELNS0_9SortOrderE0EjjNS1_21identity_decomposer_tEEEvPT2_PKT1_SA_iiT3__param_5[1]
)
.maxntid 128
{
	.reg .pred 	%p<91>;
	.reg .b32 	%r<486>;
	.reg .b64 	%rd<57>;
	// demoted variable
	.shared .align 4 .b8 _ZZN3cub18CUB_300001_SM_10006detail10radix_sort30DeviceRadixSortHistogramKernelINS1_5radix10policy_hubIjjjE10Policy1000ELNS0_9SortOrderE0EjjNS1_21identity_decomposer_tEEEvPT2_PKT1_SA_iiT3_E12temp_storage[4096];
	ld.param.u64 	%rd5, [_ZN3cub18CUB_300001_SM_10006detail10radix_sort30DeviceRadixSortHistogramKernelINS1_5radix10policy_hubIjjjE10Policy1000ELNS0_9SortOrderE0EjjNS1_21identity_decomposer_tEEEvPT2_PKT1_SA_iiT3__param_0];
	ld.param.u64 	%rd6, [_ZN3cub18CUB_300001_SM_10006detail10radix_sort30DeviceRadixSortHistogramKernelINS1_5radix10policy_hubIjjjE10Policy1000ELNS0_9SortOrderE0EjjNS1_21identity_decomposer_tEEEvPT2_PKT1_SA_iiT3__param_1];
	ld.param.u32 	%r168, [_ZN3cub18CUB_300001_SM_10006detail10radix_sort30DeviceRadixSortHistogramKernelINS1_5radix10policy_hubIjjjE10Policy1000ELNS0_9SortOrderE0EjjNS1_21identity_decomposer_tEEEvPT2_PKT1_SA_iiT3__param_2];
	ld.param.u32 	%r169, [_ZN3cub18CUB_300001_SM_10006detail10radix_sort30DeviceRadixSortHistogramKernelINS1_5radix10policy_hubIjjjE10Policy1000ELNS0_9SortOrderE0EjjNS1_21identity_decomposer_tEEEvPT2_PKT1_SA_iiT3__param_3];
	ld.param.u32 	%r170, [_ZN3cub18CUB_300001_SM_10006detail10radix_sort30DeviceRadixSortHistogramKernelINS1_5radix10policy_hubIjjjE10Policy1000ELNS0_9SortOrderE0EjjNS1_21identity_decomposer_tEEEvPT2_PKT1_SA_iiT3__param_4];
	cvta.to.global.u64 	%rd1, %rd6;
	cvta.to.global.u64 	%rd2, %rd5;
	setp.eq.s32 	%p2, %r168, 0;
	@%p2 bra 	$L__BB8_153;
	sub.s32 	%r172, %r170, %r169;
	add.s32 	%r173, %r172, 7;
	shr.s32 	%r174, %r173, 31;
	shr.u32 	%r175, %r174, 29;
	add.s32 	%r176, %r173, %r175;
	shr.s32 	%r177, %r176, 3;
	mov.u32 	%r1, %tid.x;
	setp.gt.u32 	%p3, %r1, 255;
	setp.lt.s32 	%p4, %r173, 8;
	mov.u32 	%r178, %ctaid.x;
	shl.b32 	%r2, %r178, 11;
	mov.u32 	%r179, %nctaid.x;
	shl.b32 	%r3, %r179, 11;
	add.s32 	%r4, %r177, -1;
	and.b32  	%r5, %r177, 15;
	add.s32 	%r6, %r5, -1;
	and.b32  	%r7, %r177, 7;
	add.s32 	%r8, %r7, -1;
	and.b32  	%r9, %r177, 3;
	add.s32 	%r10, %r9, -1;
	or.pred  	%p1, %p3, %p4;
	shl.b32 	%r180, %r1, 2;
	mov.u32 	%r181, _ZZN3cub18CUB_300001_SM_10006detail10radix_sort30DeviceRadixSortHistogramKernelINS1_5radix10policy_hubIjjjE10Policy1000ELNS0_9SortOrderE0EjjNS1_21identity_decomposer_tEEEvPT2_PKT1_SA_iiT3_E12temp_storage;
	add.s32 	%r11, %r181, %r180;
	and.b32  	%r12, %r177, 268435440;
	add.s32 	%r13, %r1, 256;
	add.s32 	%r14, %r1, 384;
	add.s32 	%r15, %r1, 512;
	add.s32 	%r16, %r1, 640;
	add.s32 	%r17, %r1, 768;
	add.s32 	%r18, %r1, 1280;
	add.s32 	%r19, %r1, 1920;
	and.b32  	%r20, %r177, 268435448;
	and.b32  	%r21, %r177, 1;
	neg.s32 	%r22, %r12;
	add.s32 	%r23, %r11, 8192;
	add.s32 	%r182, %r168, -1;
	shr.u32 	%r183, %r182, 30;
	add.s32 	%r184, %r183, 1;
	min.u32 	%r24, %r184, %r168;
	mov.b32 	%r434, 0;
$L__BB8_2:
	@%p1 bra 	$L__BB8_30;
	setp.lt.u32 	%p5, %r4, 15;
	mov.b32 	%r438, 0;
	@%p5 bra 	$L__BB8_6;
	mov.u32 	%r435, %r23;
	mov.u32 	%r436, %r22;
$L__BB8_5:
	.pragma "nounroll";
	mov.b32 	%r186, 0;
	st.shared.u32 	[%r435+-8192], %r186;
	st.shared.u32 	[%r435+-7168], %r186;
	st.shared.u32 	[%r435+-6144], %r186;
	st.shared.u32 	[%r435+-5120], %r186;
	st.shared.u32 	[%r435+-4096], %r186;
	st.shared.u32 	[%r435+-3072], %r186;
	st.shared.u32 	[%r435+-2048], %r186;
	st.shared.u32 	[%r435+-1024], %r186;
	st.shared.u32 	[%r435], %r186;
	st.shared.u32 	[%r435+1024], %r186;
	st.shared.u32 	[%r435+2048], %r186;
	st.shared.u32 	[%r435+3072], %r186;
	st.shared.u32 	[%r435+4096], %r186;
	st.shared.u32 	[%r435+5120], %r186;
	st.shared.u32 	[%r435+6144], %r186;
	st.shared.u32 	[%r435+7168], %r186;
	add.s32 	%r436, %r436, 16;
	add.s32 	%r435, %r435, 16384;
	setp.ne.s32 	%p6, %r436, 0;
	mov.u32 	%r438, %r12;
	@%p6 bra 	$L__BB8_5;
$L__BB8_6:
	setp.eq.s32 	%p7, %r5, 0;
	@%p7 bra 	$L__BB8_16;
	setp.lt.u32 	%p8, %r6, 7;
	@%p8 bra 	$L__BB8_9;
	shl.b32 	%r187, %r438, 10;
	add.s32 	%r188, %r11, %r187;
	mov.b32 	%r189, 0;
	st.shared.u32 	[%r188], %r189;
	st.shared.u32 	[%r188+1024], %r189;
	st.shared.u32 	[%r188+2048], %r189;
	st.shared.u32 	[%r188+3072], %r189;
	st.shared.u32 	[%r188+4096], %r189;
	st.shared.u32 	[%r188+5120], %r189;
	st.shared.u32 	[%r188+6144], %r189;
	st.shared.u32 	[%r188+7168], %r189;
	add.s32 	%r438, %r438, 8;
$L__BB8_9:
	setp.eq.s32 	%p9, %r7, 0;
	@%p9 bra 	$L__BB8_16;
	setp.lt.u32 	%p10, %r8, 3;
	@%p10 bra 	$L__BB8_12;
	shl.b32 	%r190, %r438, 10;
	add.s32 	%r191, %r11, %r190;
	mov.b32 	%r192, 0;
	st.shared.u32 	[%r191], %r192;
	st.shared.u32 	[%r191+1024], %r192;
	st.shared.u32 	[%r191+2048], %r192;
	st.shared.u32 	[%r191+3072], %r192;
	add.s32 	%r438, %r438, 4;
$L__BB8_12:
	setp.eq.s32 	%p11, %r9, 0;
	@%p11 bra 	$L__BB8_16;
	setp.eq.s32 	%p12, %r9, 1;
	shl.b32 	%r193, %r438, 10;
	add.s32 	%r35, %r11, %r193;
	mov.b32 	%r194, 0;
	st.shared.u32 	[%r35], %r194;
	@%p12 bra 	$L__BB8_16;
	setp.eq.s32 	%p13, %r9, 2;
	mov.b32 	%r195, 0;
	st.shared.u32 	[%r35+1024], %r195;
	@%p13 bra 	$L__BB8_16;
	mov.b32 	%r196, 0;
	st.shared.u32 	[%r35+2048], %r196;
$L__BB8_16:
	setp.gt.u32 	%p14, %r1, 127;
	@%p14 bra 	$L__BB8_30;
	setp.lt.u32 	%p15, %r4, 15;
	mov.b32 	%r442, 0;
	@%p15 bra 	$L__BB8_20;
	mov.b32 	%r440, 0;
$L__BB8_19:
	.pragma "nounroll";
	shl.b32 	%r199, %r440, 10;
	add.s32 	%r200, %r11, %r199;
	mov.b32 	%r201, 0;
	st.shared.u32 	[%r200+512], %r201;
	st.shared.u32 	[%r200+1536], %r201;
	st.shared.u32 	[%r200+2560], %r201;
	st.shared.u32 	[%r200+3584], %r201;
	st.shared.u32 	[%r200+4608], %r201;
	st.shared.u32 	[%r200+5632], %r201;
	st.shared.u32 	[%r200+6656], %r201;
	st.shared.u32 	[%r200+7680], %r201;
	st.shared.u32 	[%r200+8704], %r201;
	st.shared.u32 	[%r200+9728], %r201;
	st.shared.u32 	[%r200+10752], %r201;
	st.shared.u32 	[%r200+11776], %r201;
	st.shared.u32 	[%r200+12800], %r201;
	st.shared.u32 	[%r200+13824], %r201;
	st.shared.u32 	[%r200+14848], %r201;
	st.shared.u32 	[%r200+15872], %r201;
	add.s32 	%r440, %r440, 16;
	setp.ne.s32 	%p16, %r440, %r12;
	mov.u32 	%r442, %r12;
	@%p16 bra 	$L__BB8_19;
$L__BB8_20:
	setp.eq.s32 	%p17, %r5, 0;
	@%p17 bra 	$L__BB8_30;
	setp.lt.u32 	%p18, %r6, 7;
	@%p18 bra 	$L__BB8_23;
	shl.b32 	%r202, %r442, 10;
	add.s32 	%r203, %r11, %r202;
	mov.b32 	%r204, 0;
	st.shared.u32 	[%r203+512], %r204;
	st.shared.u32 	[%r203+1536], %r204;
	st.shared.u32 	[%r203+2560], %r204;
	st.shared.u32 	[%r203+3584], %r204;
	st.shared.u32 	[%r203+4608], %r204;
	st.shared.u32 	[%r203+5632], %r204;
	st.shared.u32 	[%r203+6656], %r204;
	st.shared.u32 	[%r203+7680], %r204;
	add.s32 	%r442, %r442, 8;
$L__BB8_23:
	setp.eq.s32 	%p19, %r7, 0;
	@%p19 bra 	$L__BB8_30;
	setp.lt.u32 	%p20, %r8, 3;
	@%p20 bra 	$L__BB8_26;
	shl.b32 	%r205, %r442, 10;
	add.s32 	%r206, %r11, %r205;
	mov.b32 	%r207, 0;
	st.shared.u32 	[%r206+512], %r207;
	st.shared.u32 	[%r206+1536], %r207;
	st.shared.u32 	[%r206+2560], %r207;
	st.shared.u32 	[%r206+3584], %r207;
	add.s32 	%r442, %r442, 4;
$L__BB8_26:
	setp.eq.s32 	%p21, %r9, 0;
	@%p21 bra 	$L__BB8_30;
	setp.eq.s32 	%p22, %r9, 1;
	shl.b32 	%r208, %r442, 10;
	add.s32 	%r43, %r11, %r208;
	mov.b32 	%r209, 0;
	st.shared.u32 	[%r43+512], %r209;
	@%p22 bra 	$L__BB8_30;
	setp.eq.s32 	%p23, %r9, 2;
	mov.b32 	%r210, 0;
	st.shared.u32 	[%r43+1536], %r210;
	@%p23 bra 	$L__BB8_30;
	mov.b32 	%r211, 0;
	st.shared.u32 	[%r43+2560], %r211;
$L__BB8_30:
	bar.sync 	0;
	bar.sync 	0;
	shl.b32 	%r44, %r434, 30;
	sub.s32 	%r212, %r168, %r44;
	min.u32 	%r45, %r212, 1073741824;
	setp.ge.u32 	%p24, %r2, %r45;
	@%p24 bra 	$L__BB8_70;
	mov.u32 	%r444, %r2;
$L__BB8_32:
	add.s32 	%r47, %r444, %r44;
	sub.s32 	%r48, %r168, %r47;
	setp.lt.u32 	%p25, %r48, 2048;
	@%p25 bra 	$L__BB8_34;
	add.s32 	%r239, %r1, %r47;
	mul.wide.u32 	%rd10, %r239, 4;
	add.s64 	%rd11, %rd1, %rd10;
	ld.global.u32 	%r475, [%rd11];
	ld.global.u32 	%r474, [%rd11+512];
	ld.global.u32 	%r473, [%rd11+1024];
	ld.global.u32 	%r472, [%rd11+1536];
	ld.global.u32 	%r471, [%rd11+2048];
	ld.global.u32 	%r470, [%rd11+2560];
	ld.global.u32 	%r469, [%rd11+3072];
	ld.global.u32 	%r468, [%rd11+3584];
	ld.global.u32 	%r467, [%rd11+4096];
	ld.global.u32 	%r466, [%rd11+4608];
	ld.global.u32 	%r465, [%rd11+5120];
	ld.global.u32 	%r464, [%rd11+5632];
	ld.global.u32 	%r463, [%rd11+6144];
	ld.global.u32 	%r462, [%rd11+6656];
	ld.global.u32 	%r461, [%rd11+7168];
	ld.global.u32 	%r460, [%rd11+7680];
	bra.uni 	$L__BB8_66;
$L__BB8_34:
	setp.ge.s32 	%p26, %r1, %r48;
	mov.b32 	%r475, -1;
	@%p26 bra 	$L__BB8_36;
	add.s32 	%r214, %r1, %r47;
	mul.wide.u32 	%rd7, %r214, 4;
	add.s64 	%rd8, %rd1, %rd7;
	ld.global.u32 	%r475, [%rd8];
$L__BB8_36:
	add.s32 	%r216, %r1, 128;
	setp.ge.s32 	%p27, %r216, %r48;
	add.s32 	%r217, %r1, %r47;
	mul.wide.u32 	%rd9, %r217, 4;
	add.s64 	%rd3, %rd1, %rd9;
	mov.b32 	%r474, -1;
	@%p27 bra 	$L__BB8_38;
	ld.global.u32 	%r474, [%rd3+512];
$L__BB8_38:
	setp.ge.s32 	%p28, %r13, %r48;
	mov.b32 	%r473, -1;
	@%p28 bra 	$L__BB8_40;
	ld.global.u32 	%r473, [%rd3+1024];
$L__BB8_40:
	setp.ge.s32 	%p29, %r14, %r48;
	mov.b32 	%r472, -1;
	@%p29 bra 	$L__BB8_42;
	ld.global.u32 	%r472, [%rd3+1536];
$L__BB8_42:
	setp.ge.s32 	%p30, %r15, %r48;
	mov.b32 	%r471, -1;
	@%p30 bra 	$L__BB8_44;
	ld.global.u32 	%r471, [%rd3+2048];
$L__BB8_44:
	setp.ge.s32 	%p31, %r16, %r48;
	mov.b32 	%r470, -1;
	@%p31 bra 	$L__BB8_46;
	ld.global.u32 	%r470, [%rd3+2560];
$L__BB8_46:
	setp.ge.s32 	%p32, %r17, %r48;
	mov.b32 	%r469, -1;
	@%p32 bra 	$L__BB8_48;
	ld.global.u32 	%r469, [%rd3+3072];
$L__BB8_48:
	add.s32 	%r224, %r1, 896;
	setp.ge.s32 	%p33, %r224, %r48;
	mov.b32 	%r468, -1;
	@%p33 bra 	$L__BB8_50;
	ld.global.u32 	%r468, [%rd3+3584];
$L__BB8_50:
	or.b32  	%r226, %r1, 1024;
	setp.ge.s32 	%p34, %r226, %r48;
	mov.b32 	%r467, -1;
	@%p34 bra 	$L__BB8_52;
	ld.global.u32 	%r467, [%rd3+4096];
$L__BB8_52:
	add.s32 	%r228, %r1, 1152;
	setp.ge.s32 	%p35, %r228, %r48;
	mov.b32 	%r466, -1;
	@%p35 bra 	$L__BB8_54;
	ld.global.u32 	%r466, [%rd3+4608];
$L__BB8_54:
	setp.ge.s32 	%p36, %r18, %r48;
	mov.b32 	%r465, -1;
	@%p36 bra 	$L__BB8_56;
	ld.global.u32 	%r465, [%rd3+5120];
$L__BB8_56:
	add.s32 	%r231, %r1, 1408;
	setp.ge.s32 	%p37, %r231, %r48;
	mov.b32 	%r464, -1;
	@%p37 bra 	$L__BB8_58;
	ld.global.u32 	%r464, [%rd3+5632];
$L__BB8_58:
	add.s32 	%r233, %r1, 1536;
	setp.ge.s32 	%p38, %r233, %r48;
	mov.b32 	%r463, -1;
	@%p38 bra 	$L__BB8_60;
	ld.global.u32 	%r463, [%rd3+6144];
$L__BB8_60:
	add.s32 	%r235, %r1, 1664;
	setp.ge.s32 	%p39, %r235, %r48;
	mov.b32 	%r462, -1;
	@%p39 bra 	$L__BB8_62;
	ld.global.u32 	%r462, [%rd3+6656];
$L__BB8_62:
	add.s32 	%r237, %r1, 1792;
	setp.ge.s32 	%p40, %r237, %r48;
	mov.b32 	%r461, -1;
	@%p40 bra 	$L__BB8_64;
	ld.global.u32 	%r461, [%rd3+7168];
$L__BB8_64:
	setp.ge.s32 	%p41, %r19, %r48;
	mov.b32 	%r460, -1;
	@%p41 bra 	$L__BB8_66;
	ld.global.u32 	%r460, [%rd3+7680];
$L__BB8_66:
	setp.le.s32 	%p42, %r170, %r169;
	@%p42 bra 	$L__BB8_69;
	mov.b32 	%r476, 0;
	mov.u32 	%r477, %r169;
$L__BB8_68:
	sub.s32 	%r241, %r170, %r477;
	shl.b32 	%r242, %r476, 10;
	mov.u32 	%r243, _ZZN3cub18CUB_300001_SM_10006detail10radix_sort30DeviceRadixSortHistogramKernelINS1_5radix10policy_hubIjjjE10Policy1000ELNS0_9SortOrderE0EjjNS1_21identity_decomposer_tEEEvPT2_PKT1_SA_iiT3_E12temp_storage;
	add.s32 	%r244, %r243, %r242;
	min.s32 	%r245, %r241, 8;
	mov.b32 	%r246, -1;
	shl.b32 	%r247, %r246, %r245;
	not.b32 	%r248, %r247;
	shr.u32 	%r249, %r475, %r477;
	and.b32  	%r250, %r249, %r248;
	shl.b32 	%r251, %r250, 2;
	add.s32 	%r252, %r244, %r251;
	atom.shared.add.u32 	%r253, [%r252], 1;
	shr.u32 	%r254, %r474, %r477;
	and.b32  	%r255, %r254, %r248;
	shl.b32 	%r256, %r255, 2;
	add.s32 	%r257, %r244, %r256;
	atom.shared.add.u32 	%r258, [%r257], 1;
	shr.u32 	%r259, %r473, %r477;
	and.b32  	%r260, %r259, %r248;
	shl.b32 	%r261, %r260, 2;
	add.s32 	%r262, %r244, %r261;
	atom.shared.add.u32 	%r263, [%r262], 1;
	shr.u32 	%r264, %r472, %r477;
	and.b32  	%r265, %r264, %r248;
	shl.b32 	%r266, %r265, 2;
	add.s32 	%r267, %r244, %r266;
	atom.shared.add.u32 	%r268, [%r267], 1;
	shr.u32 	%r269, %r471, %r477;
	and.b32  	%r270, %r269, %r248;
	shl.b32 	%r271, %r270, 2;
	add.s32 	%r272, %r244, %r271;
	atom.shared.add.u32 	%r273, [%r272], 1;
	shr.u32 	%r274, %r470, %r477;
	and.b32  	%r275, %r274, %r248;
	shl.b32 	%r276, %r275, 2;
	add.s32 	%r277, %r244, %r276;
	atom.shared.add.u32 	%r278, [%r277], 1;
	shr.u32 	%r279, %r469, %r477;
	and.b32  	%r280, %r279, %r248;
	shl.b32 	%r281, %r280, 2;
	add.s32 	%r282, %r244, %r281;
	atom.shared.add.u32 	%r283, [%r282], 1;
	shr.u32 	%r284, %r468, %r477;
	and.b32  	%r285, %r284, %r248;
	shl.b32 	%r286, %r285, 2;
	add.s32 	%r287, %r244, %r286;
	atom.shared.add.u32 	%r288, [%r287], 1;
	shr.u32 	%r289, %r467, %r477;
	and.b32  	%r290, %r289, %r248;
	shl.b32 	%r291, %r290, 2;
	add.s32 	%r292, %r244, %r291;
	atom.shared.add.u32 	%r293, [%r292], 1;
	shr.u32 	%r294, %r466, %r477;
	and.b32  	%r295, %r294, %r248;
	shl.b32 	%r296, %r295, 2;
	add.s32 	%r297, %r244, %r296;
	atom.shared.add.u32 	%r298, [%r297], 1;
	shr.u32 	%r299, %r465, %r477;
	and.b32  	%r300, %r299, %r248;
	shl.b32 	%r301, %r300, 2;
	add.s32 	%r302, %r244, %r301;
	atom.shared.add.u32 	%r303, [%r302], 1;
	shr.u32 	%r304, %r464, %r477;
	and.b32  	%r305, %r304, %r248;
	shl.b32 	%r306, %r305, 2;
	add.s32 	%r307, %r244, %r306;
	atom.shared.add.u32 	%r308, [%r307], 1;
	shr.u32 	%r309, %r463, %r477;
	and.b32  	%r310, %r309, %r248;
	shl.b32 	%r311, %r310, 2;
	add.s32 	%r312, %r244, %r311;
	atom.shared.add.u32 	%r313, [%r312], 1;
	shr.u32 	%r314, %r462, %r477;
	and.b32  	%r315, %r314, %r248;
	shl.b32 	%r316, %r315, 2;
	add.s32 	%r317, %r244, %r316;
	atom.shared.add.u32 	%r318, [%r317], 1;
	shr.u32 	%r319, %r461, %r477;
	and.b32  	%r320, %r319, %r248;
	shl.b32 	%r321, %r320, 2;
	add.s32 	%r322, %r244, %r321;
	atom.shared.add.u32 	%r323, [%r322], 1;
	shr.u32 	%r324, %r460, %r477;
	and.b32  	%r325, %r324, %r248;
	shl.b32 	%r326, %r325, 2;
	add.s32 	%r327, %r244, %r326;
	atom.shared.add.u32 	%r328, [%r327], 1;
	add.s32 	%r477, %r477, 8;
	add.s32 	%r476, %r476, 1;
	setp.lt.s32 	%p43, %r477, %r170;
	@%p43 bra 	$L__BB8_68;
$L__BB8_69:
	add.s32 	%r444, %r444, %r3;
	setp.lt.u32 	%p44, %r444, %r45;
	@%p44 bra 	$L__BB8_32;
$L__BB8_70:
	bar.sync 	0;
	@%p1 bra 	$L__BB8_152;
	setp.lt.u32 	%p45, %r4, 7;
	mov.b32 	%r480, 0;
	@%p45 bra 	$L__BB8_90;
	mov.b32 	%r478, 0;
$L__BB8_73:
	.pragma "nounroll";
	shl.b32 	%r331, %r478, 10;
	add.s32 	%r118, %r11, %r331;
	ld.shared.u32 	%r119, [%r118];
	setp.eq.s32 	%p46, %r119, 0;
	@%p46 bra 	$L__BB8_75;
	shl.b32 	%r332, %r478, 8;
	add.s32 	%r333, %r332, %r1;
	mul.wide.u32 	%rd12, %r333, 4;
	add.s64 	%rd13, %rd2, %rd12;
	atom.global.add.u32 	%r334, [%rd13], %r119;
$L__BB8_75:
	ld.shared.u32 	%r120, [%r118+1024];
	setp.eq.s32 	%p47, %r120, 0;
	@%p47 bra 	$L__BB8_77;
	shl.b32 	%r335, %r478, 8;
	add.s32 	%r336, %r335, %r1;
	add.s32 	%r337, %r336, 256;
	mul.wide.u32 	%rd14, %r337, 4;
	add.s64 	%rd15, %rd2, %rd14;
	atom.global.add.u32 	%r338, [%rd15], %r120;
$L__BB8_77:
	ld.shared.u32 	%r121, [%r118+2048];
	setp.eq.s32 	%p48, %r121, 0;
	@%p48 bra 	$L__BB8_79;
	shl.b32 	%r339, %r478, 8;
	add.s32 	%r340, %r339, %r1;
	add.s32 	%r341, %r340, 512;
	mul.wide.u32 	%rd16, %r341, 4;
	add.s64 	%rd17, %rd2, %rd16;
	atom.global.add.u32 	%r342, [%rd17], %r121;
$L__BB8_79:
	ld.shared.u32 	%r122, [%r118+3072];
	setp.eq.s32 	%p49, %r122, 0;
	@%p49 bra 	$L__BB8_81;
	shl.b32 	%r343, %r478, 8;
	add.s32 	%r344, %r343, %r1;
	add.s32 	%r345, %r344, 768;
	mul.wide.u32 	%rd18, %r345, 4;
	add.s64 	%rd19, %rd2, %rd18;
	atom.global.add.u32 	%r346, [%rd19], %r122;
$L__BB8_81:
	ld.shared.u32 	%r123, [%r118+4096];
	setp.eq.s32 	%p50, %r123, 0;
	@%p50 bra 	$L__BB8_83;
	shl.b32 	%r347, %r478, 8;
	add.s32 	%r348, %r347, %r1;
	add.s32 	%r349, %r348, 1024;
	mul.wide.u32 	%rd20, %r349, 4;
	add.s64 	%rd21, %rd2, %rd20;
	atom.global.add.u32 	%r350, [%rd21], %r123;
$L__BB8_83:
	ld.shared.u32 	%r124, [%r118+5120];
	setp.eq.s32 	%p51, %r124, 0;
	@%p51 bra 	$L__BB8_85;
	shl.b32 	%r351, %r478, 8;
	add.s32 	%r352, %r351, %r1;
	add.s32 	%r353, %r352, 1280;
	mul.wide.u32 	%rd22, %r353, 4;
	add.s64 	%rd23, %rd2, %rd22;
	atom.global.add.u32 	%r354, [%rd23], %r124;
$L__BB8_85:
	ld.shared.u32 	%r125, [%r118+6144];
	setp.eq.s32 	%p52, %r125, 0;
	@%p52 bra 	$L__BB8_87;
	shl.b32 	%r355, %r478, 8;
	add.s32 	%r356, %r355, %r1;
	add.s32 	%r357, %r356, 1536;
	mul.wide.u32 	%rd24, %r357, 4;
	add.s64 	%rd25, %rd2, %rd24;
	atom.global.add.u32 	%r358, [%rd25], %r125;
$L__BB8_87:
	ld.shared.u32 	%r126, [%r118+7168];
	setp.eq.s32 	%p53, %r126, 0;
	@%p53 bra 	$L__BB8_89;
	shl.b32 	%r359, %r478, 8;
	add.s32 	%r360, %r359, %r1;
	add.s32 	%r361, %r360, 1792;
	mul.wide.u32 	%rd26, %r361, 4;
	add.s64 	%rd27, %rd2, %rd26;
	atom.global.add.u32 	%r362, [%rd27], %r126;
$L__BB8_89:
	add.s32 	%r478, %r478, 8;
	setp.ne.s32 	%p54, %r478, %r20;
	mov.u32 	%r480, %r20;
	@%p54 bra 	$L__BB8_73;
$L__BB8_90:
	setp.eq.s32 	%p55, %r7, 0;
	@%p55 bra 	$L__BB8_111;
	setp.lt.u32 	%p56, %r8, 3;
	@%p56 bra 	$L__BB8_101;
	shl.b32 	%r363, %r480, 10;
	add.s32 	%r129, %r11, %r363;
	ld.shared.u32 	%r130, [%r129];
	setp.eq.s32 	%p57, %r130, 0;
	@%p57 bra 	$L__BB8_94;
	shl.b32 	%r364, %r480, 8;
	add.s32 	%r365, %r364, %r1;
	mul.wide.u32 	%rd28, %r365, 4;
	add.s64 	%rd29, %rd2, %rd28;
	atom.global.add.u32 	%r366, [%rd29], %r130;
$L__BB8_94:
	ld.shared.u32 	%r131, [%r129+1024];
	setp.eq.s32 	%p58, %r131, 0;
	@%p58 bra 	$L__BB8_96;
	shl.b32 	%r367, %r480, 8;
	add.s32 	%r368, %r367, %r1;
	add.s32 	%r369, %r368, 256;
	mul.wide.u32 	%rd30, %r369, 4;
	add.s64 	%rd31, %rd2, %rd30;
	atom.global.add.u32 	%r370, [%rd31], %r131;
$L__BB8_96:
	ld.shared.u32 	%r132, [%r129+2048];
	setp.eq.s32 	%p59, %r132, 0;
	@%p59 bra 	$L__BB8_98;
	shl.b32 	%r371, %r480, 8;
	add.s32 	%r372, %r371, %r1;
	add.s32 	%r373, %r372, 512;
	mul.wide.u32 	%rd32, %r373, 4;
	add.s64 	%rd33, %rd2, %rd32;
	atom.global.add.u32 	%r374, [%rd33], %r132;
$L__BB8_98:
	ld.shared.u32 	%r133, [%r129+3072];
	setp.eq.s32 	%p60, %r133, 0;
	@%p60 bra 	$L__BB8_100;
	shl.b32 	%r375, %r480, 8;
	add.s32 	%r376, %r375, %r1;
	add.s32 	%r377, %r376, 768;
	mul.wide.u32 	%rd34, %r377, 4;
	add.s64 	%rd35, %rd2, %rd34;
	atom.global.add.u32 	%r378, [%rd35], %r133;
$L__BB8_100:
	add.s32 	%r480, %r480, 4;
$L__BB8_101:
	setp.eq.s32 	%p61, %r9, 0;
	@%p61 bra 	$L__BB8_111;
	setp.eq.s32 	%p62, %r10, 0;
	@%p62 bra 	$L__BB8_108;
	shl.b32 	%r379, %r480, 10;
	add.s32 	%r136, %r11, %r379;
	ld.shared.u32 	%r137, [%r136];
	setp.eq.s32 	%p63, %r137, 0;
	@%p63 bra 	$L__BB8_105;
	shl.b32 	%r380, %r480, 8;
	add.s32 	%r381, %r380, %r1;
	mul.wide.u32 	%rd36, %r381, 4;
	add.s64 	%rd37, %rd2, %rd36;
	atom.global.add.u32 	%r382, [%rd37], %r137;
$L__BB8_105:
	ld.shared.u32 	%r138, [%r136+1024];
	setp.eq.s32 	%p64, %r138, 0;
	@%p64 bra 	$L__BB8_107;
	shl.b32 	%r383, %r480, 8;
	add.s32 	%r384, %r383, %r1;
	add.s32 	%r385, %r384, 256;
	mul.wide.u32 	%rd38, %r385, 4;
	add.s64 	%rd39, %rd2, %rd38;
	atom.global.add.u32 	%r386, [%rd39], %r138;
$L__BB8_107:
	add.s32 	%r480, %r480, 2;
$L__BB8_108:
	setp.eq.s32 	%p65, %r21, 0;
	@%p65 bra 	$L__BB8_111;
	shl.b32 	%r387, %r480, 10;
	add.s32 	%r388, %r11, %r387;
	ld.shared.u32 	%r141, [%r388];
	setp.eq.s32 	%p66, %r141, 0;
	@%p66 bra 	$L__BB8_111;
	shl.b32 	%r389, %r480, 8;
	add.s32 	%r390, %r389, %r1;
	mul.wide.u32 	%rd40, %r390, 4;
	add.s64 	%rd41, %rd2, %rd40;
	atom.global.add.u32 	%r391, [%rd41], %r141;
$L__BB8_111:
	setp.gt.u32 	%p67, %r1, 127;
	@%p67 bra 	$L__BB8_152;
	setp.lt.u32 	%p68, %r4, 7;
	mov.b32 	%r484, 0;
	@%p68 bra 	$L__BB8_131;
	mov.b32 	%r482, 0;
$L__BB8_114:
	.pragma "nounroll";
	shl.b32 	%r394, %r482, 10;
	add.s32 	%r143, %r11, %r394;
	ld.shared.u32 	%r144, [%r143+512];
	setp.eq.s32 	%p69, %r144, 0;
	shl.b32 	%r395, %r482, 8;
	add.s32 	%r396, %r395, %r1;
	mul.wide.u32 	%rd42, %r396, 4;
	add.s64 	%rd4, %rd2, %rd42;
	@%p69 bra 	$L__BB8_116;
	atom.global.add.u32 	%r397, [%rd4+512], %r144;
$L__BB8_116:
	ld.shared.u32 	%r145, [%r143+1536];
	setp.eq.s32 	%p70, %r145, 0;
	@%p70 bra 	$L__BB8_118;
	atom.global.add.u32 	%r398, [%rd4+1536], %r145;
$L__BB8_118:
	ld.shared.u32 	%r146, [%r143+2560];
	setp.eq.s32 	%p71, %r146, 0;
	@%p71 bra 	$L__BB8_120;
	atom.global.add.u32 	%r399, [%rd4+2560], %r146;
$L__BB8_120:
	ld.shared.u32 	%r147, [%r143+3584];
	setp.eq.s32 	%p72, %r147, 0;
	@%p72 bra 	$L__BB8_122;
	atom.global.add.u32 	%r400, [%rd4+3584], %r147;
$L__BB8_122:
	ld.shared.u32 	%r148, [%r143+4608];
	setp.eq.s32 	%p73, %r148, 0;
	@%p73 bra 	$L__BB8_124;
	atom.global.add.u32 	%r401, [%rd4+4608], %r148;
$L__BB8_124:
	ld.shared.u32 	%r149, [%r143+5632];
	setp.eq.s32 	%p74, %r149, 0;
	@%p74 bra 	$L__BB8_126;
	atom.global.add.u32 	%r402, [%rd4+5632], %r149;
$L__BB8_126:
	ld.shared.u32 	%r150, [%r143+6656];
	setp.eq.s32 	%p75, %r150, 0;
	@%p75 bra 	$L__BB8_128;
	atom.global.add.u32 	%r403, [%rd4+6656], %r150;
$L__BB8_128:
	ld.shared.u32 	%r151, [%r143+7680];
	setp.eq.s32 	%p76, %r151, 0;
	@%p76 bra 	$L__BB8_130;
	atom.global.add.u32 	%r404, [%rd4+7680], %r151;
$L__BB8_130:
	add.s32 	%r482, %r482, 8;
	setp.ne.s32 	%p77, %r482, %r20;
	mov.u32 	%r484, %r20;
	@%p77 bra 	$L__BB8_114;
$L__BB8_131:
	setp.eq.s32 	%p78, %r7, 0;
	@%p78 bra 	$L__BB8_152;
	setp.lt.u32 	%p79, %r8, 3;
	@%p79 bra 	$L__BB8_142;
	shl.b32 	%r405, %r484, 10;
	add.s32 	%r154, %r11, %r405;
	ld.shared.u32 	%r155, [%r154+512];
	setp.eq.s32 	%p80, %r155, 0;
	@%p80 bra 	$L__BB8_135;
	shl.b32 	%r406, %r484, 8;
	add.s32 	%r407, %r406, %r1;
	mul.wide.u32 	%rd43, %r407, 4;
	add.s64 	%rd44, %rd2, %rd43;
	atom.global.add.u32 	%r408, [%rd44+512], %r155;
$L__BB8_135:
	ld.shared.u32 	%r156, [%r154+1536];
	setp.eq.s32 	%p81, %r156, 0;
	@%p81 bra 	$L__BB8_137;
	shl.b32 	%r409, %r484, 8;
	add.s32 	%r410, %r409, %r1;
	add.s32 	%r411, %r410, 256;
	mul.wide.u32 	%rd45, %r411, 4;
	add.s64 	%rd46, %rd2, %rd45;
	atom.global.add.u32 	%r412, [%rd46+512], %r156;
$L__BB8_137:
	ld.shared.u32 	%r157, [%r154+2560];
	setp.eq.s32 	%p82, %r157, 0;
	@%p82 bra 	$L__BB8_139;
	shl.b32 	%r413, %r484, 8;
	add.s32 	%r414, %r413, %r1;
	add.s32 	%r415, %r414, 512;
	mul.wide.u32 	%rd47, %r415, 4;
	add.s64 	%rd48, %rd2, %rd47;
	atom.global.add.u32 	%r416, [%rd48+512], %r157;
$L__BB8_139:
	ld.shared.u32 	%r158, [%r154+3584];
	setp.eq.s32 	%p83, %r158, 0;
	@%p83 bra 	$L__BB8_141;
	shl.b32 	%r417, %r484, 8;
	add.s32 	%r418, %r417, %r1;
	add.s32 	%r419, %r418, 768;
	mul.wide.u32 	%rd49, %r419, 4;
	add.s64 	%rd50, %rd2, %rd49;
	atom.global.add.u32 	%r420, [%rd50+512], %r158;
$L__BB8_141:
	add.s32 	%r484, %r484, 4;
$L__BB8_142:
	setp.eq.s32 	%p84, %r9, 0;
	@%p84 bra 	$L__BB8_152;
	setp.eq.s32 	%p85, %r10, 0;
	@%p85 bra 	$L__BB8_149;
	shl.b32 	%r421, %r484, 10;
	add.s32 	%r161, %r11, %r421;
	ld.shared.u32 	%r162, [%r161+512];
	setp.eq.s32 	%p86, %r162, 0;
	@%p86 bra 	$L__BB8_146;
	shl.b32 	%r422, %r484, 8;
	add.s32 	%r423, %r422, %r1;
	mul.wide.u32 	%rd51, %r423, 4;
	add.s64 	%rd52, %rd2, %rd51;
	atom.global.add.u32 	%r424, [%rd52+512], %r162;
$L__BB8_146:
	ld.shared.u32 	%r163, [%r161+1536];
	setp.eq.s32 	%p87, %r163, 0;
	@%p87 bra 	$L__BB8_148;
	shl.b32 	%r425, %r484, 8;
	add.s32 	%r426, %r425, %r1;
	add.s32 	%r427, %r426, 256;
	mul.wide.u32 	%rd53, %r427, 4;
	add.s64 	%rd54, %rd2, %rd53;
	atom.global.add.u32 	%r428, [%rd54+512], %r163;
$L__BB8_148:
	add.s32 	%r484, %r484, 2;
$L__BB8_149:
	setp.eq.s32 	%p88, %r21, 0;
	@%p88 bra 	$L__BB8_152;
	shl.b32 	%r429, %r484, 10;
	add.s32 	%r430, %r11, %r429;
	ld.shared.u32 	%r166, [%r430+512];
	setp.eq.s32 	%p89, %r166, 0;
	@%p89 bra 	$L__BB8_152;
	shl.b32 	%r431, %r484, 8;
	add.s32 	%r432, %r431, %r1;
	mul.wide.u32 	%rd55, %r432, 4;
	add.s64 	%rd56, %rd2, %rd55;
	atom.global.add.u32 	%r433, [%rd56+512], %r166;
$L__BB8_152:
	bar.sync 	0;
	add.s32 	%r434, %r434, 1;
	setp.ne.s32 	%p90, %r434, %r24;
	@%p90 bra 	$L__BB8_2;
$L__BB8_153:
	ret;

}
	// .globl	_ZN3cub18CUB_300001_SM_10006detail10radix_sort33DeviceRadixSortExclusiveSumKernelINS1_5radix10policy_hubIjjjE10Policy1000EjEEvPT0_
.visible .entry _ZN3cub18CUB_300001_SM_10006detail10radix_sort33DeviceRadixSortExclusiveSumKernelINS1_5radix10policy_hubIjjjE10Policy1000EjEEvPT0_(
	.param .u64 .ptr .align 1 _ZN3cub18CUB_300001_SM_10006detail10radix_sort33DeviceRadixSortExclusiveSumKernelINS1_5radix10policy_hubIjjjE10Policy1000EjEEvPT0__param_0
)
{
	.reg .pred 	%p<4>;
	.reg .b32 	%r<77>;
	.reg .b64 	%rd<5>;
	// demoted variable
	.shared .align 16 .b8 _ZZN3cub18CUB_300001_SM_10006detail10radix_sort33DeviceRadixSortExclusiveSumKernelINS1_5radix10policy_hubIjjjE10Policy1000EjEEvPT0_E12temp_storage[1184];
	ld.param.u64 	%rd2, [_ZN3cub18CUB_300001_SM_10006detail10radix_sort33DeviceRadixSortExclusiveSumKernelINS1_5radix10policy_hubIjjjE10Policy1000EjEEvPT0__param_0];
	cvta.to.global.u64 	%rd3, %rd2;
	mov.u32 	%r6, %ctaid.x;
	shl.b32 	%r7, %r6, 8;
	mov.u32 	%r1, %tid.x;
	setp.gt.u32 	%p1, %r1, 255;
	add.s32 	%r8, %r7, %r1;
	mul.wide.s32 	%rd4, %r8, 4;
	add.s64 	%rd1, %rd3, %rd4;
	@%p1 bra 	$L__BB9_2;
	ld.global.u32 	%r76, [%rd1];
$L__BB9_2:
	shr.u32 	%r9, %r1, 3;
	add.s32 	%r10, %r9, %r1;
	shl.b32 	%r11, %r10, 2;
	mov.u32 	%r12, _ZZN3cub18CUB_300001_SM_10006detail10radix_sort33DeviceRadixSortExclusiveSumKernelINS1_5radix10policy_hubIjjjE10Policy1000EjEEvPT0_E12temp_storage;
	add.s32 	%r13, %r12, %r11;
	add.s32 	%r4, %r13, 16;
	st.shared.u32 	[%r13+16], %r76;
	bar.sync 	0;
	setp.gt.u32 	%p2, %r1, 31;
	@%p2 bra 	$L__BB9_4;
	mad.lo.s32 	%r45, %r1, 36, %r12;
	ld.shared.u32 	%r46, [%r45+16];
	ld.shared.u32 	%r47, [%r45+20];
	ld.shared.u32 	%r48, [%r45+24];
	ld.shared.u32 	%r49, [%r45+28];
	ld.shared.u32 	%r50, [%r45+32];
	ld.shared.u32 	%r51, [%r45+36];
	ld.shared.u32 	%r52, [%r45+40];
	ld.shared.u32 	%r53, [%r45+44];
	add.s32 	%r54, %r47, %r46;
	add.s32 	%r55, %r54, %r48;
	add.s32 	%r56, %r55, %r49;
	add.s32 	%r57, %r56, %r50;
	add.s32 	%r58, %r57, %r51;
	add.s32 	%r59, %r58, %r52;
	add.s32 	%r18, %r59, %r53;
	mov.b32 	%r16, 1;
	mov.b32 	%r41, 0;
	mov.b32 	%r43, -1;
	// begin inline asm
	{  .reg .u32 r0;  .reg .pred p;  shfl.sync.up.b32 r0|p, %r18, %r16, %r41, %r43;  @p add.u32 r0, r0, %r18;  mov.u32 %r14, r0;}
	// end inline asm
	mov.b32 	%r22, 2;
	// begin inline asm
	{  .reg .u32 r0;  .reg .pred p;  shfl.sync.up.b32 r0|p, %r14, %r22, %r41, %r43;  @p add.u32 r0, r0, %r14;  mov.u32 %r20, r0;}
	// end inline asm
	mov.b32 	%r28, 4;
	// begin inline asm
	{  .reg .u32 r0;  .reg .pred p;  shfl.sync.up.b32 r0|p, %r20, %r28, %r41, %r43;  @p add.u32 r0, r0, %r20;  mov.u32 %r26, r0;}
	// end inline asm
	mov.b32 	%r34, 8;
	// begin inline asm
	{  .reg .u32 r0;  .reg .pred p;  shfl.sync.up.b32 r0|p, %r26, %r34, %r41, %r43;  @p add.u32 r0, r0, %r26;  mov.u32 %r32, r0;}
	// end inline asm
	mov.b32 	%r40, 16;
	// begin inline asm
	{  .reg .u32 r0;  .reg .pred p;  shfl.sync.up.b32 r0|p, %r32, %r40, %r41, %r43;  @p add.u32 r0, r0, %r32;  mov.u32 %r38, r0;}
	// end inline asm
	sub.s32 	%r60, %r38, %r18;
	ld.shared.u32 	%r61, [%r45+16];
	ld.shared.u32 	%r62, [%r45+20];
	ld.shared.u32 	%r63, [%r45+24];
	ld.shared.u32 	%r64, [%r45+28];
	ld.shared.u32 	%r65, [%r45+32];
	ld.shared.u32 	%r66, [%r45+36];
	ld.shared.u32 	%r67, [%r45+40];
	add.s32 	%r68, %r61, %r60;
	add.s32 	%r69, %r62, %r68;
	add.s32 	%r70, %r63, %r69;
	add.s32 	%r71, %r64, %r70;
	add.s32 	%r72, %r65, %r71;
	add.s32 	%r73, %r66, %r72;
	add.s32 	%r74, %r67, %r73;
	st.shared.u32 	[%r45+16], %r60;
	st.shared.u32 	[%r45+20], %r68;
	st.shared.u32 	[%r45+24], %r69;
	st.shared.u32 	[%r45+28], %r70;
	st.shared.u32 	[%r45+32], %r71;
	st.shared.u32 	[%r45+36], %r72;
	st.shared.u32 	[%r45+40], %r73;
	st.shared.u32 	[%r45+44], %r74;
$L__BB9_4:
	setp.gt.u32 	%p3, %r1, 255;
	bar.sync 	0;
	@%p3 bra 	$L__BB9_6;
	ld.shared.u32 	%r75, [%r4];
	st.global.u32 	[%rd1], %r75;
$L__BB9_6:
	ret;

}
	// .globl	_ZN3cub18CUB_300001_SM_10006detail10radix_sort29DeviceRadixSortOnesweepKernelINS1_5radix10policy_hubIjjjE10Policy1000ELNS0_9SortOrderE0EjjjiiNS1_21identity_decomposer_tEEEvPT5_SB_PT3_PKSC_PT1_PKSG_PT2_PKSK_T4_iiT6_
.visible .entry _ZN3cub18CUB_300001_SM_10006detail10radix_sort29DeviceRadixSortOnesweepKernelINS1_5radix10policy_hubIjjjE10Policy1000ELNS0_9SortOrderE0EjjjiiNS1_21identity_decomposer_tEEEvPT5_SB_PT3_PKSC_PT1_PKSG_PT2_PKSK_T4_iiT6_(
	.param .u64 .ptr .align 1 _ZN3cub18CUB_300001_SM_10006detail10radix_sort29DeviceRadixSortOnesweepKernelINS1_5radix10policy_hubIjjjE10Policy1000ELNS0_9SortOrderE0EjjjiiNS1_21identity_decomposer_tEEEvPT5_SB_PT3_PKSC_PT1_PKSG_PT2_PKSK_T4_iiT6__param_0,
	.param .u64 .ptr .align 1 _ZN3cub18CUB_300001_SM_10006detail10radix_sort29DeviceRadixSortOnesweepKernelINS1_5radix10policy_hubIjjjE10Policy1000ELNS0_9SortOrderE0EjjjiiNS1_21identity_decomposer_tEEEvPT5_SB_PT3_PKSC_PT1_PKSG_PT2_PKSK_T4_iiT6__param_1,
	.param .u64 .ptr .align 1 _ZN3cub18CUB_300001_SM_10006detail10radix_sort29DeviceRadixSortOnesweepKernelINS1_5radix10policy_hubIjjjE10Policy1000ELNS0_9SortOrderE0EjjjiiNS1_21identity_decomposer_tEEEvPT5_SB_PT3_PKSC_PT1_PKSG_PT2_PKSK_T4_iiT6__param_2,
	.param .u64 .ptr .align 1 _ZN3cub18CUB_300001_SM_10006detail10radix_sort29DeviceRadixSortOnesweepKernelINS1_5radix10policy_hubIjjjE10Policy1000ELNS0_9SortOrderE0EjjjiiNS1_21identity_decomposer_tEEEvPT5_SB_PT3_PKSC_PT1_PKSG_PT2_PKSK_T4_iiT6__param_3,
	.param .u64 .ptr .align 1 _ZN3cub18CUB_300001_SM_10006detail10radix_sort29DeviceRadixSortOnesweepKernelINS1_5radix10policy_hubIjjjE10Policy1000ELNS0_9SortOrderE0EjjjiiNS1_21identity_decomposer_tEEEvPT5_SB_PT3_PKSC_PT1_PKSG_PT2_PKSK_T4_iiT6__param_4,
	.param .u64 .ptr .align 1 _ZN3cub18CUB_300001_SM_10006detail10radix_sort29DeviceRadixSortOnesweepKernelINS1_5radix10policy_hubIjjjE10Policy1000ELNS0_9SortOrderE0EjjjiiNS1_21identity_decomposer_tEEEvPT5_SB_PT3_PKSC_PT1_PKSG_PT2_PKSK_T4_iiT6__param_5,
	.param .u64 .ptr .align 1 _ZN3cub18CUB_300001_SM_10006detail10radix_sort29DeviceRadixSortOnesweepKernelINS1_5radix10policy_hubIjjjE10Policy1000ELNS0_9SortOrderE0EjjjiiNS1_21identity_decomposer_tEEEvPT5_SB_PT3_PKSC_PT1_PKSG_PT2_PKSK_T4_iiT6__param_6,
	.param .u64 .ptr .align 1 _ZN3cub18CUB_300001_SM_10006detail10radix_sort29DeviceRadixSortOnesweepKernelINS1_5radix10policy_hubIjjjE10Policy1000ELNS0_9SortOrderE0EjjjiiNS1_21identity_decomposer_tEEEvPT5_SB_PT3_PKSC_PT1_PKSG_PT2_PKSK_T4_iiT6__param_7,
	.param .u32 _ZN3cub18CUB_300001_SM_10006detail10radix_sort29DeviceRadixSortOnesweepKernelINS1_5radix10policy_hubIjjjE10Policy1000ELNS0_9SortOrderE0EjjjiiNS1_21identity_decomposer_tEEEvPT5_SB_PT3_PKSC_PT1_PKSG_PT2_PKSK_T4_iiT6__param_8,
	.param .u32 _ZN3cub18CUB_300001_SM_10006detail10radix_sort29DeviceRadixSortOnesweepKernelINS1_5radix10policy_hubIjjjE10Policy1000ELNS0_9SortOrderE0EjjjiiNS1_21identity_decomposer_tEEEvPT5_SB_PT3_PKSC_PT1_PKSG_PT2_PKSK_T4_iiT6__param_9,
	.param .u32 _ZN3cub18CUB_300001_SM_10006detail10radix_sort29DeviceRadixSortOnesweepKernelINS1_5radix10policy_hubIjjjE10Policy1000ELNS0_9SortOrderE0EjjjiiNS1_21identity_decomposer_tEEEvPT5_SB_PT3_PKSC_PT1_PKSG_PT2_PKSK_T4_iiT6__param_10,
	.param .align 1 .b8 _ZN3cub18CUB_300001_SM_10006detail10radix_sort29DeviceRadixSortOnesweepKernelINS1_5radix10policy_hubIjjjE10Policy1000ELNS0_9SortOrderE0EjjjiiNS1_21identity_decomposer_tEEEvPT5_SB_PT3_PKSC_PT1_PKSG_PT2_PKSK_T4_iiT6__param_11[1]
)
.maxntid 384
{
	.reg .pred 	%p<259>;
	.reg .b32 	%r<3116>;
	.reg .b64 	%rd<312>;
	// demoted variable
	.shared .align 16 .b8 _ZZN3cub18CUB_300001_SM_10006detail10radix_sort29DeviceRadixSortOnesweepKernelINS1_5radix10policy_hubIjjjE10Policy1000ELNS0_9SortOrderE0EjjjiiNS1_21identity_decomposer_tEEEvPT5_SB_PT3_PKSC_PT1_PKSG_PT2_PKSK_T4_iiT6_E1s[36352];
	ld.param.u64 	%rd16, [_ZN3cub18CUB_300001_SM_10006detail10radix_sort29DeviceRadixSortOnesweepKernelINS1_5radix10policy_hubIjjjE10Policy1000ELNS0_9SortOrderE0EjjjiiNS1_21identity_decomposer_tEEEvPT5_SB_PT3_PKSC_PT1_PKSG_PT2_PKSK_T4_iiT6__param_1];
	ld.param.u64 	%rd22, [_ZN3cub18CUB_300001_SM_10006detail10radix_sort29DeviceRadixSortOnesweepKernelINS1_5radix10policy_hubIjjjE10Policy1000ELNS0_9SortOrderE0EjjjiiNS1_21identity_decomposer_tEEEvPT5_SB_PT3_PKSC_PT1_PKSG_PT2_PKSK_T4_iiT6__param_5];
	cvta.to.global.u64 	%rd1, %rd22;
	mov.u32 	%r1, %tid.x;
	shr.u32 	%r2, %r1, 5;
	// begin inline asm
	mov.u32 %r581, %laneid;
	// end inline asm
	setp.ne.s32 	%p1, %r1, 0;
	@%p1 bra 	$L__BB10_2;
	cvta.to.global.u64 	%rd23, %rd16;
	atom.global.add.u32 	%r582, [%rd23], 1;
	st.shared.u32 	[_ZZN3cub18CUB_300001_SM_10006detail10radix_sort29DeviceRadixSortOnesweepKernelINS1_5radix10policy_hubIjjjE10Policy1000ELNS0_9SortOrderE0EjjjiiNS1_21identity_decomposer_tEEEvPT5_SB_PT3_PKSC_PT1_PKSG_PT2_PKSK_T4_iiT6_E1s+35328], %r582;
$L__BB10_2:
	ld.param.u32 	%r2855, [_ZN3cub18CUB_300001_SM_10006detail10radix_sort29DeviceRadixSortOnesweepKernelINS1_5radix10policy_hubIjjjE10Policy1000ELNS0_9SortOrderE0EjjjiiNS1_21identity_decomposer_tEEEvPT5_SB_PT3_PKSC_PT1_PKSG_PT2_PKSK_T4_iiT6__param_8];
	bar.sync 	0;
	ld.shared.u32 	%r4, [_ZZN3cub18CUB_300001_SM_10006detail10radix_sort29DeviceRadixSortOnesweepKernelINS1_5radix10policy_hubIjjjE10Policy1000ELNS0_9SortOrderE0EjjjiiNS1_21identity_decomposer_tEEEvPT5_SB_PT3_PKSC_PT1_PKSG_PT2_PKSK_T4_iiT6_E1s+35328];
	mul.lo.s32 	%r5, %r4, 8832;
	add.s32 	%r583, %r5, 8832;
	setp.gt.s32 	%p2, %r583, %r2855;
	@%p2 bra 	$L__BB10_4;
	and.b32  	%r584, %r1, 31;
	and.b32  	%r585, %r1, 992;
	mul.lo.s32 	%r586, %r585, 23;
	or.b32  	%r587, %r586, %r584;
	cvt.u64.u32 	%rd24, %r5;
	cvt.u64.u32 	%rd25, %r587;
	add.s64 	%rd26, %rd25, %rd24;
	shl.b64 	%rd27, %rd26, 2;
	add.s64 	%rd28, %rd1, %rd27;
	ld.global.u32 	%r2983, [%rd28];
	ld.global.u32 	%r2982, [%rd28+128];
	ld.global.u32 	%r2981, [%rd28+256];
	ld.global.u32 	%r2980, [%rd28+384];
	ld.global.u32 	%r2979, [%rd28+512];
	ld.global.u32 	%r2978, [%rd28+640];
	ld.global.u32 	%r2977, [%rd28+768];
	ld.global.u32 	%r2976, [%rd28+896];
	ld.global.u32 	%r2975, [%rd28+1024];
	ld.global.u32 	%r2974, [%rd28+1152];
	ld.global.u32 	%r2973, [%rd28+1280];
	ld.global.u32 	%r2972, [%rd28+1408];
	ld.global.u32 	%r2971, [%rd28+1536];
	ld.global.u32 	%r2970, [%rd28+1664];
	ld.global.u32 	%r2969, [%rd28+1792];
	ld.global.u32 	%r2968, [%rd28+1920];
	ld.global.u32 	%r2967, [%rd28+2048];
	ld.global.u32 	%r2966, [%rd28+2176];
	ld.global.u32 	%r2965, [%rd28+2304];
	ld.global.u32 	%r2964, [%rd28+2432];
	ld.global.u32 	%r2963, [%rd28+2560];
	ld.global.u32 	%r2962, [%rd28+2688];
	ld.global.u32 	%r2961, [%rd28+2816];
	bra.uni 	$L__BB10_50;
$L__BB10_4:
	ld.param.u32 	%r2856, [_ZN3cub18CUB_300001_SM_10006detail10radix_sort29DeviceRadixSortOnesweepKernelINS1_5radix10policy_hubIjjjE10Policy1000ELNS0_9SortOrderE0EjjjiiNS1_21identity_decomposer_tEEEvPT5_SB_PT3_PKSC_PT1_PKSG_PT2_PKSK_T4_iiT6__param_8];
	cvt.u64.u32 	%rd29, %r5;
	sub.s32 	%r29, %r2856, %r5;
	and.b32  	%r589, %r1, 31;
	and.b32  	%r590, %r1, 992;
	mul.lo.s32 	%r591, %r590, 23;
	or.b32  	%r30, %r591, %r589;
	setp.ge.s32 	%p3, %r30, %r29;
	cvt.u64.u32 	%rd30, %r30;
	add.s64 	%rd31, %rd30, %rd29;
	shl.b64 	%rd32, %rd31, 2;
	add.s64 	%rd2, %rd1, %rd32;
	mov.b32 	%r2983, -1;
	@%p3 bra 	$L__BB10_6;
	ld.global.u32 	%r2983, [%rd2];
$L__BB10_6:
	add.s32 	%r593, %r30, 32;
	setp.ge.s32 	%p4, %r593, %r29;
	mov.b32 	%r2982, -1;
	@%p4 bra 	$L__BB10_8;
	ld.global.u32 	%r2982, [%rd2+128];
$L__BB10_8:
	add.s32 	%r595, %r30, 64;
	setp.ge.s32 	%p5, %r595, %r29;
	mov.b32 	%r2981, -1;
	@%p5 bra 	$L__BB10_10;
	ld.global.u32 	%r2981, [%rd2+256];
$L__BB10_10:
	add.s32 	%r597, %r30, 96;
	setp.ge.s32 	%p6, %r597, %r29;
	mov.b32 	%r2980, -1;
	@%p6 bra 	$L__BB10_12;
	ld.global.u32 	%r2980, [%rd2+384];
$L__BB10_12:
	add.s32 	%r599, %r30, 128;
	setp.ge.s32 	%p7, %r599, %r29;
	mov.b32 	%r2979, -1;
	@%p7 bra 	$L__BB10_14;
	ld.global.u32 	%r2979, [%rd2+512];
$L__BB10_14:
	add.s32 	%r601, %r30, 160;
	setp.ge.s32 	%p8, %r601, %r29;
	mov.b32 	%r2978, -1;
	@%p8 bra 	$L__BB10_16;
	ld.global.u32 	%r2978, [%rd2+640];
$L__BB10_16:
	add.s32 	%r603, %r30, 192;
	setp.ge.s32 	%p9, %r603, %r29;
	mov.b32 	%r2977, -1;
	@%p9 bra 	$L__BB10_18;
	ld.global.u32 	%r2977, [%rd2+768];
$L__BB10_18:
	add.s32 	%r605, %r30, 224;
	setp.ge.s32 	%p10, %r605, %r29;
	mov.b32 	%r2976, -1;
	@%p10 bra 	$L__BB10_20;
	ld.global.u32 	%r2976, [%rd2+896];
$L__BB10_20:
	add.s32 	%r607, %r30, 256;
	setp.ge.s32 	%p11, %r607, %r29;
	mov.b32 	%r2975, -1;
	@%p11 bra 	$L__BB10_22;
	ld.global.u32 	%r2975, [%rd2+1024];
$L__BB10_22:
	add.s32 	%r609, %r30, 288;
	setp.ge.s32 	%p12, %r609, %r29;
	mov.b32 	%r2974, -1;
	@%p12 bra 	$L__BB10_24;
	ld.global.u32 	%r2974, [%rd2+1152];
$L__BB10_24:
	add.s32 	%r611, %r30, 320;
	setp.ge.s32 	%p13, %r611, %r29;
	mov.b32 	%r2973, -1;
	@%p13 bra 	$L__BB10_26;
	ld.global.u32 	%r2973, [%rd2+1280];
$L__BB10_26:
	add.s32 	%r613, %r30, 352;
	setp.ge.s32 	%p14, %r613, %r29;
	mov.b32 	%r2972, -1;
	@%p14 bra 	$L__BB10_28;
	ld.global.u32 	%r2972, [%rd2+1408];
$L__BB10_28:
	add.s32 	%r615, %r30, 384;
	setp.ge.s32 	%p15, %r615, %r29;
	mov.b32 	%r2971, -1;
	@%p15 bra 	$L__BB10_30;
	ld.global.u32 	%r2971, [%rd2+1536];
$L__BB10_30:
	add.s32 	%r617, %r30, 416;
	setp.ge.s32 	%p16, %r617, %r29;
	mov.b32 	%r2970, -1;
	@%p16 bra 	$L__BB10_32;
	ld.global.u32 	%r2970, [%rd2+1664];
$L__BB10_32:
	add.s32 	%r619, %r30, 448;
	setp.ge.s32 	%p17, %r619, %r29;
	mov.b32 	%r2969, -1;
	@%p17 bra 	$L__BB10_34;
	ld.global.u32 	%r2969, [%rd2+1792];
$L__BB10_34:
	add.s32 	%r621, %r30, 480;
	setp.ge.s32 	%p18, %r621, %r29;
	mov.b32 	%r2968, -1;
	@%p18 bra 	$L__BB10_36;
	ld.global.u32 	%r2968, [%rd2+1920];
$L__BB10_36:
	add.s32 	%r623, %r30, 512;
	setp.ge.s32 	%p19, %r623, %r29;
	mov.b32 	%r2967, -1;
	@%p19 bra 	$L__BB10_38;
	ld.global.u32 	%r2967, [%rd2+2048];
$L__BB10_38:
	add.s32 	%r625, %r30, 544;
	setp.ge.s32 	%p20, %r625, %r29;
	mov.b32 	%r2966, -1;
	@%p20 bra 	$L__BB10_40;
	ld.global.u32 	%r2966, [%rd2+2176];
$L__BB10_40:
	add.s32 	%r627, %r30, 576;
	setp.ge.s32 	%p21, %r627, %r29;
	mov.b32 	%r2965, -1;
	@%p21 bra 	$L__BB10_42;
	ld.global.u32 	%r2965, [%rd2+2304];
$L__BB10_42:
	add.s32 	%r629, %r30, 608;
	setp.ge.s32 	%p22, %r629, %r29;
	mov.b32 	%r2964, -1;
	@%p22 bra 	$L__BB10_44;
	ld.global.u32 	%r2964, [%rd2+2432];
$L__BB10_44:
	add.s32 	%r631, %r30, 640;
	setp.ge.s32 	%p23, %r631, %r29;
	mov.b32 	%r2963, -1;
	@%p23 bra 	$L__BB10_46;
	ld.global.u32 	%r2963, [%rd2+2560];
$L__BB10_46:
	add.s32 	%r633, %r30, 672;
	setp.ge.s32 	%p24, %r633, %r29;
	mov.b32 	%r2962, -1;
	@%p24 bra 	$L__BB10_48;
	ld.global.u32 	%r2962, [%rd2+2688];
$L__BB10_48:
	add.s32 	%r635, %r30, 704;
	setp.ge.s32 	%p25, %r635, %r29;
	mov.b32 	%r2961, -1;
	@%p25 bra 	$L__BB10_50;
	ld.global.u32 	%r2961, [%rd2+2816];
$L__BB10_50:
	shl.b32 	%r636, %r2, 10;
	mov.u32 	%r637, _ZZN3cub18CUB_300001_SM_10006detail10radix_sort29DeviceRadixSortOnesweepKernelINS1_5radix10policy_hubIjjjE10Policy1000ELNS0_9SortOrderE0EjjjiiNS1_21identity_decomposer_tEEEvPT5_SB_PT3_PKSC_PT1_PKSG_PT2_PKSK_T4_iiT6_E1s;
	add.s32 	%r99, %r637, %r636;
	setp.gt.s32 	%p26, %r581, 255;
	@%p26 bra 	$L__BB10_63;
	max.s32 	%r638, %r581, 224;
	sub.s32 	%r639, %r638, %r581;
	add.s32 	%r640, %r639, 31;
	shr.u32 	%r641, %r640, 5;
	add.s32 	%r100, %r641, 1;
	and.b32  	%r101, %r100, 15;
	setp.lt.u32 	%p27, %r640, 480;
	mov.u32 	%r2987, %r581;
	@%p27 bra 	$L__BB10_54;
	and.b32  	%r642, %r100, 268435440;
	neg.s32 	%r2985, %r642;
	shl.b32 	%r644, %r581, 2;
	add.s32 	%r645, %r636, %r644;
	add.s32 	%r647, %r645, %r637;
	add.s32 	%r2984, %r647, 1024;
	mov.u32 	%r2987, %r581;
$L__BB10_53:
	.pragma "nounroll";
	mov.b32 	%r648, 0;
	st.shared.u32 	[%r2984+-1024], %r648;
	st.shared.u32 	[%r2984+-896], %r648;
	st.shared.u32 	[%r2984+-768], %r648;
	st.shared.u32 	[%r2984+-640], %r648;
	st.shared.u32 	[%r2984+-512], %r648;
	st.shared.u32 	[%r2984+-384], %r648;
	st.shared.u32 	[%r2984+-256], %r648;
	st.shared.u32 	[%r2984+-128], %r648;
	st.shared.u32 	[%r2984], %r648;
	st.shared.u32 	[%r2984+128], %r648;
	st.shared.u32 	[%r2984+256], %r648;
	st.shared.u32 	[%r2984+384], %r648;
	st.shared.u32 	[%r2984+512], %r648;
	st.shared.u32 	[%r2984+640], %r648;
	st.shared.u32 	[%r2984+768], %r648;
	st.shared.u32 	[%r2984+896], %r648;
	add.s32 	%r2987, %r2987, 512;
	add.s32 	%r2985, %r2985, 16;
	add.s32 	%r2984, %r2984, 2048;
	setp.ne.s32 	%p28, %r2985, 0;
	@%p28 bra 	$L__BB10_53;
$L__BB10_54:
	setp.eq.s32 	%p29, %r101, 0;
	@%p29 bra 	$L__BB10_63;
	and.b32  	%r111, %r100, 7;
	setp.lt.u32 	%p30, %r101, 8;
	@%p30 bra 	$L__BB10_57;
	shl.b32 	%r649, %r2987, 2;
	add.s32 	%r650, %r99, %r649;
	mov.b32 	%r651, 0;
	st.shared.u32 	[%r650], %r651;
	st.shared.u32 	[%r650+128], %r651;
	st.shared.u32 	[%r650+256], %r651;
	st.shared.u32 	[%r650+384], %r651;
	st.shared.u32 	[%r650+512], %r651;
	st.shared.u32 	[%r650+640], %r651;
	st.shared.u32 	[%r650+768], %r651;
	st.shared.u32 	[%r650+896], %r651;
	add.s32 	%r2987, %r2987, 256;
$L__BB10_57:
	setp.eq.s32 	%p31, %r111, 0;
	@%p31 bra 	$L__BB10_63;
	and.b32  	%r114, %r100, 3;
	setp.lt.u32 	%p32, %r111, 4;
	@%p32 bra 	$L__BB10_60;
	shl.b32 	%r652, %r2987, 2;
	add.s32 	%r653, %r99, %r652;
	mov.b32 	%r654, 0;
	st.shared.u32 	[%r653], %r654;
	st.shared.u32 	[%r653+128], %r654;
	st.shared.u32 	[%r653+256], %r654;
	st.shared.u32 	[%r653+384], %r654;
	add.s32 	%r2987, %r2987, 128;
$L__BB10_60:
	setp.eq.s32 	%p33, %r114, 0;
	@%p33 bra 	$L__BB10_63;
	shl.b32 	%r656, %r2987, 2;
	add.s32 	%r657, %r636, %r656;
	add.s32 	%r2991, %r637, %r657;
	neg.s32 	%r2990, %r114;
$L__BB10_62:
	.pragma "nounroll";
	mov.b32 	%r659, 0;
	st.shared.u32 	[%r2991], %r659;
	add.s32 	%r2991, %r2991, 128;
	add.s32 	%r2990, %r2990, 1;
	setp.ne.s32 	%p34, %r2990, 0;
	@%p34 bra 	$L__BB10_62;
$L__BB10_63:
	ld.param.u32 	%r2937, [_ZN3cub18CUB_300001_SM_10006detail10radix_sort29DeviceRadixSortOnesweepKernelINS1_5radix10policy_hubIjjjE10Policy1000ELNS0_9SortOrderE0EjjjiiNS1_21identity_decomposer_tEEEvPT5_SB_PT3_PKSC_PT1_PKSG_PT2_PKSK_T4_iiT6__param_10];
	ld.param.u32 	%r2871, [_ZN3cub18CUB_300001_SM_10006detail10radix_sort29DeviceRadixSortOnesweepKernelINS1_5radix10policy_hubIjjjE10Policy1000ELNS0_9SortOrderE0EjjjiiNS1_21identity_decomposer_tEEEvPT5_SB_PT3_PKSC_PT1_PKSG_PT2_PKSK_T4_iiT6__param_9];
	bar.warp.sync 	-1;
	shr.u32 	%r661, %r2983, %r2871;
	mov.b32 	%r662, -1;
	shl.b32 	%r663, %r662, %r2937;
	not.b32 	%r123, %r663;
	and.b32  	%r124, %r661, %r123;
	shl.b32 	%r664, %r1, 5;
	and.b32  	%r665, %r664, 31744;
	add.s32 	%r667, %r637, %r665;
	shl.b32 	%r668, %r124, 2;
	add.s32 	%r126, %r667, %r668;
	atom.shared.add.u32 	%r669, [%r126], 1;
	shr.u32 	%r670, %r2982, %r2871;
	and.b32  	%r671, %r670, %r123;
	shl.b32 	%r672, %r671, 2;
	add.s32 	%r127, %r667, %r672;
	atom.shared.add.u32 	%r673, [%r127], 1;
	shr.u32 	%r674, %r2981, %r2871;
	and.b32  	%r675, %r674, %r123;
	shl.b32 	%r676, %r675, 2;
	add.s32 	%r128, %r667, %r676;
	atom.shared.add.u32 	%r677, [%r128], 1;
	shr.u32 	%r678, %r2980, %r2871;
	and.b32  	%r679, %r678, %r123;
	shl.b32 	%r680, %r679, 2;
	add.s32 	%r129, %r667, %r680;
	atom.shared.add.u32 	%r681, [%r129], 1;
	shr.u32 	%r682, %r2979, %r2871;
	and.b32  	%r683, %r682, %r123;
	shl.b32 	%r684, %r683, 2;
	add.s32 	%r130, %r667, %r684;
	atom.shared.add.u32 	%r685, [%r130], 1;
	shr.u32 	%r686, %r2978, %r2871;
	and.b32  	%r687, %r686, %r123;
	shl.b32 	%r688, %r687, 2;
	add.s32 	%r689, %r667, %r688;
	atom.shared.add.u32 	%r690, [%r689], 1;
	shr.u32 	%r691, %r2977, %r2871;
	and.b32  	%r692, %r691, %r123;
	shl.b32 	%r693, %r692, 2;
	add.s32 	%r694, %r667, %r693;
	atom.shared.add.u32 	%r695, [%r694], 1;
	shr.u32 	%r696, %r2976, %r2871;
	and.b32  	%r697, %r696, %r123;
	shl.b32 	%r698, %r697, 2;
	add.s32 	%r699, %r667, %r698;
	atom.shared.add.u32 	%r700, [%r699], 1;
	shr.u32 	%r701, %r2975, %r2871;
	and.b32  	%r702, %r701, %r123;
	shl.b32 	%r703, %r702, 2;
	add.s32 	%r704, %r667, %r703;
	atom.shared.add.u32 	%r705, [%r704], 1;
	shr.u32 	%r706, %r2974, %r2871;
	and.b32  	%r707, %r706, %r123;
	shl.b32 	%r708, %r707, 2;
	add.s32 	%r709, %r667, %r708;
	atom.shared.add.u32 	%r710, [%r709], 1;
	shr.u32 	%r711, %r2973, %r2871;
	and.b32  	%r712, %r711, %r123;
	shl.b32 	%r713, %r712, 2;
	add.s32 	%r714, %r667, %r713;
	atom.shared.add.u32 	%r715, [%r714], 1;
	shr.u32 	%r716, %r2972, %r2871;
	and.b32  	%r717, %r716, %r123;
	shl.b32 	%r718, %r717, 2;
	add.s32 	%r719, %r667, %r718;
	atom.shared.add.u32 	%r720, [%r719], 1;
	shr.u32 	%r721, %r2971, %r2871;
	and.b32  	%r722, %r721, %r123;
	shl.b32 	%r723, %r722, 2;
	add.s32 	%r724, %r667, %r723;
	atom.shared.add.u32 	%r725, [%r724], 1;
	shr.u32 	%r726, %r2970, %r2871;
	and.b32  	%r727, %r726, %r123;
	shl.b32 	%r728, %r727, 2;
	add.s32 	%r729, %r667, %r728;
	atom.shared.add.u32 	%r730, [%r729], 1;
	shr.u32 	%r731, %r2969, %r2871;
	and.b32  	%r732, %r731, %r123;
	shl.b32 	%r733, %r732, 2;
	add.s32 	%r734, %r667, %r733;
	atom.shared.add.u32 	%r735, [%r734], 1;
	shr.u32 	%r736, %r2968, %r2871;
	and.b32  	%r737, %r736, %r123;
	shl.b32 	%r738, %r737, 2;
	add.s32 	%r739, %r667, %r738;
	atom.shared.add.u32 	%r740, [%r739], 1;
	shr.u32 	%r741, %r2967, %r2871;
	and.b32  	%r742, %r741, %r123;
	shl.b32 	%r743, %r742, 2;
	add.s32 	%r744, %r667, %r743;
	atom.shared.add.u32 	%r745, [%r744], 1;
	shr.u32 	%r746, %r2966, %r2871;
	and.b32  	%r747, %r746, %r123;
	shl.b32 	%r748, %r747, 2;
	add.s32 	%r749, %r667, %r748;
	atom.shared.add.u32 	%r750, [%r749], 1;
	shr.u32 	%r751, %r2965, %r2871;
	and.b32  	%r752, %r751, %r123;
	shl.b32 	%r753, %r752, 2;
	add.s32 	%r754, %r667, %r753;
	atom.shared.add.u32 	%r755, [%r754], 1;
	shr.u32 	%r756, %r2964, %r2871;
	and.b32  	%r757, %r756, %r123;
	shl.b32 	%r758, %r757, 2;
	add.s32 	%r759, %r667, %r758;
	atom.shared.add.u32 	%r760, [%r759], 1;
	shr.u32 	%r761, %r2963, %r2871;
	and.b32  	%r762, %r761, %r123;
	shl.b32 	%r763, %r762, 2;
	add.s32 	%r764, %r667, %r763;
	atom.shared.add.u32 	%r765, [%r764], 1;
	shr.u32 	%r766, %r2962, %r2871;
	and.b32  	%r767, %r766, %r123;
	shl.b32 	%r768, %r767, 2;
	add.s32 	%r769, %r667, %r768;
	atom.shared.add.u32 	%r770, [%r769], 1;
	shr.u32 	%r771, %r2961, %r2871;
	and.b32  	%r772, %r771, %r123;
	shl.b32 	%r773, %r772, 2;
	add.s32 	%r774, %r667, %r773;
	atom.shared.add.u32 	%r775, [%r774], 1;
	bar.sync 	0;
	setp.gt.u32 	%p35, %r1, 255;
	shl.b32 	%r776, %r1, 2;
	add.s32 	%r131, %r637, %r776;
	mov.b32 	%r2992, 0;
	@%p35 bra 	$L__BB10_65;
	ld.shared.u32 	%r777, [%r131];
	mov.b32 	%r778, 0;
	st.shared.u32 	[%r131], %r778;
	ld.shared.u32 	%r779, [%r131+1024];
	st.shared.u32 	[%r131+1024], %r777;
	add.s32 	%r780, %r779, %r777;
	ld.shared.u32 	%r781, [%r131+2048];
	st.shared.u32 	[%r131+2048], %r780;
	add.s32 	%r782, %r781, %r780;
	ld.shared.u32 	%r783, [%r131+3072];
	st.shared.u32 	[%r131+3072], %r782;
	add.s32 	%r784, %r783, %r782;
	ld.shared.u32 	%r785, [%r131+4096];
	st.shared.u32 	[%r131+4096], %r784;
	add.s32 	%r786, %r785, %r784;
	ld.shared.u32 	%r787, [%r131+5120];
	st.shared.u32 	[%r131+5120], %r786;
	add.s32 	%r788, %r787, %r786;
	ld.shared.u32 	%r789, [%r131+6144];
	st.shared.u32 	[%r131+6144], %r788;
	add.s32 	%r790, %r789, %r788;
	ld.shared.u32 	%r791, [%r131+7168];
	st.shared.u32 	[%r131+7168], %r790;
	add.s32 	%r792, %r791, %r790;
	ld.shared.u32 	%r793, [%r131+8192];
	st.shared.u32 	[%r131+8192], %r792;
	add.s32 	%r794, %r793, %r792;
	ld.shared.u32 	%r795, [%r131+9216];
	st.shared.u32 	[%r131+9216], %r794;
	add.s32 	%r796, %r795, %r794;
	ld.shared.u32 	%r797, [%r131+10240];
	st.shared.u32 	[%r131+10240], %r796;
	add.s32 	%r798, %r797, %r796;
	ld.shared.u32 	%r799, [%r131+11264];
	st.shared.u32 	[%r131+11264], %r798;
	add.s32 	%r2992, %r799, %r798;
$L__BB10_65:
	ld.param.u64 	%rd292, [_ZN3cub18CUB_300001_SM_10006detail10radix_sort29DeviceRadixSortOnesweepKernelINS1_5radix10policy_hubIjjjE10Policy1000ELNS0_9SortOrderE0EjjjiiNS1_21identity_decomposer_tEEEvPT5_SB_PT3_PKSC_PT1_PKSG_PT2_PKSK_T4_iiT6__param_0];
	setp.gt.u32 	%p36, %r1, 255;
	shl.b32 	%r800, %r4, 8;
	add.s32 	%r801, %r800, %r1;
	cvta.to.global.u64 	%rd3, %rd292;
	mul.wide.s32 	%rd33, %r801, 4;
	add.s64 	%rd4, %rd3, %rd33;
	@%p36 bra 	$L__BB10_67;
	or.b32  	%r802, %r2992, 1073741824;
	st.volatile.global.u32 	[%rd4], %r802;
$L__BB10_67:
	ld.param.u64 	%rd304, [_ZN3cub18CUB_300001_SM_10006detail10radix_sort29DeviceRadixSortOnesweepKernelINS1_5radix10policy_hubIjjjE10Policy1000ELNS0_9SortOrderE0EjjjiiNS1_21identity_decomposer_tEEEvPT5_SB_PT3_PKSC_PT1_PKSG_PT2_PKSK_T4_iiT6__param_7];
	ld.param.u64 	%rd301, [_ZN3cub18CUB_300001_SM_10006detail10radix_sort29DeviceRadixSortOnesweepKernelINS1_5radix10policy_hubIjjjE10Policy1000ELNS0_9SortOrderE0EjjjiiNS1_21identity_decomposer_tEEEvPT5_SB_PT3_PKSC_PT1_PKSG_PT2_PKSK_T4_iiT6__param_4];
	cvta.to.global.u64 	%rd5, %rd301;
	setp.lt.u32 	%p37, %r1, 256;
	setp.eq.s32 	%p38, %r2992, 8832;
	and.pred  	%p39, %p37, %p38;
	selp.u32 	%r803, 1, 0, %p39;
	{ 
	.reg .pred 	%p1; 
	.reg .pred 	%p2; 
	setp.ne.u32 	%p1, %r803, 0; 
	bar.red.or.pred 	%p2, 0, %p1; 
	selp.u32 	%r804, 1, 0, %p2; 
	}
	setp.eq.s32 	%p40, %r804, 0;
	and.b32  	%r805, %r1, 992;
	and.b32  	%r806, %r1, 31;
	mul.lo.s32 	%r807, %r805, 23;
	or.b32  	%r808, %r807, %r806;
	cvt.u64.u32 	%rd34, %r5;
	cvt.u64.u32 	%rd6, %r808;
	add.s64 	%rd35, %rd6, %rd34;
	cvta.to.global.u64 	%rd36, %rd304;
	shl.b64 	%rd37, %rd35, 2;
	add.s64 	%rd7, %rd36, %rd37;
	@%p40 bra 	$L__BB10_223;
	setp.gt.u32 	%p41, %r1, 255;
	@%p41 bra 	$L__BB10_76;
	ld.param.u64 	%rd299, [_ZN3cub18CUB_300001_SM_10006detail10radix_sort29DeviceRadixSortOnesweepKernelINS1_5radix10policy_hubIjjjE10Policy1000ELNS0_9SortOrderE0EjjjiiNS1_21identity_decomposer_tEEEvPT5_SB_PT3_PKSC_PT1_PKSG_PT2_PKSK_T4_iiT6__param_3];
	cvta.to.global.u64 	%rd38, %rd299;
	mul.wide.u32 	%rd39, %r1, 4;
	add.s64 	%rd40, %rd38, %rd39;
	ld.global.u32 	%r810, [%rd40];
	setp.gt.u32 	%p42, %r1, %r124;
	selp.b32 	%r811, 8832, 0, %p42;
	sub.s32 	%r2996, %r810, %r811;
	st.shared.u32 	[%r131+35328], %r2996;
	setp.lt.s32 	%p43, %r4, 1;
	mov.u32 	%r2997, %r2992;
	@%p43 bra 	$L__BB10_75;
	mov.b32 	%r2994, -1;
	mov.u32 	%r2993, %r4;
	mov.u32 	%r2997, %r2992;
$L__BB10_71:
	add.s32 	%r138, %r2993, -1;
	shl.b32 	%r813, %r138, 8;
	add.s32 	%r814, %r813, %r1;
	mul.wide.s32 	%rd41, %r814, 4;
	add.s64 	%rd8, %rd3, %rd41;
$L__BB10_72:
	membar.cta;
	ld.volatile.global.u32 	%r139, [%rd8];
	setp.eq.s32 	%p44, %r139, 0;
	@%p44 bra 	$L__BB10_72;
	and.b32  	%r815, %r139, 1073741823;
	add.s32 	%r2997, %r815, %r2997;
	setp.gt.s32 	%p45, %r139, -1;
	vote.sync.ballot.b32 	%r2994, %p45, %r2994;
	setp.gt.u32 	%p47, %r2993, 1;
	and.pred  	%p48, %p45, %p47;
	mov.u32 	%r2993, %r138;
	@%p48 bra 	$L__BB10_71;
	ld.shared.u32 	%r2996, [%r131+35328];
$L__BB10_75:
	or.b32  	%r816, %r2997, -2147483648;
	st.volatile.global.u32 	[%rd4], %r816;
	sub.s32 	%r817, %r2997, %r2992;
	add.s32 	%r818, %r817, %r2996;
	st.shared.u32 	[%r131+35328], %r818;
$L__BB10_76:
	ld.param.u32 	%r2857, [_ZN3cub18CUB_300001_SM_10006detail10radix_sort29DeviceRadixSortOnesweepKernelINS1_5radix10policy_hubIjjjE10Policy1000ELNS0_9SortOrderE0EjjjiiNS1_21identity_decomposer_tEEEvPT5_SB_PT3_PKSC_PT1_PKSG_PT2_PKSK_T4_iiT6__param_8];
	ld.param.u64 	%rd295, [_ZN3cub18CUB_300001_SM_10006detail10radix_sort29DeviceRadixSortOnesweepKernelINS1_5radix10policy_hubIjjjE10Policy1000ELNS0_9SortOrderE0EjjjiiNS1_21identity_decomposer_tEEEvPT5_SB_PT3_PKSC_PT1_PKSG_PT2_PKSK_T4_iiT6__param_2];
	setp.gt.u32 	%p49, %r1, 255;
	mad.lo.s32 	%r819, %r4, 8832, 8832;
	setp.lt.s32 	%p50, %r819, %r2857;
	setp.eq.s64 	%p51, %rd295, 0;
	or.pred  	%p52, %p51, %p50;
	or.pred  	%p53, %p49, %p52;
	@%p53 bra 	$L__BB10_78;
	ld.param.u64 	%rd296, [_ZN3cub18CUB_300001_SM_10006detail10radix_sort29DeviceRadixSortOnesweepKernelINS1_5radix10policy_hubIjjjE10Policy1000ELNS0_9SortOrderE0EjjjiiNS1_21identity_decomposer_tEEEvPT5_SB_PT3_PKSC_PT1_PKSG_PT2_PKSK_T4_iiT6__param_2];
	ld.shared.u32 	%r820, [%r131+35328];
	setp.gt.u32 	%p54, %r1, %r124;
	selp.b32 	%r821, 8832, 0, %p54;
	add.s32 	%r822, %r821, %r2992;
	add.s32 	%r823, %r822, %r820;
	cvta.to.global.u64 	%rd42, %rd296;
	mul.wide.u32 	%rd43, %r1, 4;
	add.s64 	%rd44, %rd42, %rd43;
	st.global.u32 	[%rd44], %r823;
$L__BB10_78:
	ld.param.u32 	%r2858, [_ZN3cub18CUB_300001_SM_10006detail10radix_sort29DeviceRadixSortOnesweepKernelINS1_5radix10policy_hubIjjjE10Policy1000ELNS0_9SortOrderE0EjjjiiNS1_21identity_decomposer_tEEEvPT5_SB_PT3_PKSC_PT1_PKSG_PT2_PKSK_T4_iiT6__param_8];
	setp.gt.s32 	%p55, %r819, %r2858;
	bar.sync 	0;
	add.s32 	%r827, %r637, %r668;
	ld.shared.u32 	%r145, [%r827+35328];
	@%p55 bra 	$L__BB10_80;
	cvt.u64.u32 	%rd45, %r145;
	add.s64 	%rd46, %rd6, %rd45;
	shl.b64 	%rd47, %rd46, 2;
	add.s64 	%rd48, %rd5, %rd47;
	st.global.u32 	[%rd48], %r2983;
	st.global.u32 	[%rd48+128], %r2982;
	st.global.u32 	[%rd48+256], %r2981;
	st.global.u32 	[%rd48+384], %r2980;
	st.global.u32 	[%rd48+512], %r2979;
	st.global.u32 	[%rd48+640], %r2978;
	st.global.u32 	[%rd48+768], %r2977;
	st.global.u32 	[%rd48+896], %r2976;
	st.global.u32 	[%rd48+1024], %r2975;
	st.global.u32 	[%rd48+1152], %r2974;
	st.global.u32 	[%rd48+1280], %r2973;
	st.global.u32 	[%rd48+1408], %r2972;
	st.global.u32 	[%rd48+1536], %r2971;
	st.global.u32 	[%rd48+1664], %r2970;
	st.global.u32 	[%rd48+1792], %r2969;
	st.global.u32 	[%rd48+1920], %r2968;
	st.global.u32 	[%rd48+2048], %r2967;
	st.global.u32 	[%rd48+2176], %r2966;
	st.global.u32 	[%rd48+2304], %r2965;
	st.global.u32 	[%rd48+2432], %r2964;
	st.global.u32 	[%rd48+2560], %r2963;
	st.global.u32 	[%rd48+2688], %r2962;
	st.global.u32 	[%rd48+2816], %r2961;
	bra.uni 	$L__BB10_126;
$L__BB10_80:
	ld.param.u32 	%r2859, [_ZN3cub18CUB_300001_SM_10006detail10radix_sort29DeviceRadixSortOnesweepKernelINS1_5radix10policy_hubIjjjE10Policy1000ELNS0_9SortOrderE0EjjjiiNS1_21identity_decomposer_tEEEvPT5_SB_PT3_PKSC_PT1_PKSG_PT2_PKSK_T4_iiT6__param_8];
	cvt.u32.u64 	%r828, %rd6;
	cvt.u64.u32 	%rd49, %r145;
	mad.lo.s32 	%r146, %r4, -8832, %r2859;
	setp.ge.s32 	%p56, %r828, %r146;
	add.s64 	%rd50, %rd6, %rd49;
	shl.b64 	%rd51, %rd50, 2;
	add.s64 	%rd9, %rd5, %rd51;
	@%p56 bra 	$L__BB10_82;
	st.global.u32 	[%rd9], %r2983;
$L__BB10_82:
	add.s32 	%r830, %r828, 32;
	setp.ge.s32 	%p57, %r830, %r146;
	@%p57 bra 	$L__BB10_84;
	st.global.u32 	[%rd9+128], %r2982;
$L__BB10_84:
	add.s32 	%r832, %r828, 64;
	setp.ge.s32 	%p58, %r832, %r146;
	@%p58 bra 	$L__BB10_86;
	st.global.u32 	[%rd9+256], %r2981;
$L__BB10_86:
	add.s32 	%r834, %r828, 96;
	setp.ge.s32 	%p59, %r834, %r146;
	@%p59 bra 	$L__BB10_88;
	st.global.u32 	[%rd9+384], %r2980;
$L__BB10_88:
	add.s32 	%r836, %r828, 128;
	setp.ge.s32 	%p60, %r836, %r146;
	@%p60 bra 	$L__BB10_90;
	st.global.u32 	[%rd9+512], %r2979;
$L__BB10_90:
	add.s32 	%r838, %r828, 160;
	setp.ge.s32 	%p61, %r838, %r146;
	@%p61 bra 	$L__BB10_92;
	st.global.u32 	[%rd9+640], %r2978;
$L__BB10_92:
	add.s32 	%r840, %r828, 192;
	setp.ge.s32 	%p62, %r840, %r146;
	@%p62 bra 	$L__BB10_94;
	st.global.u32 	[%rd9+768], %r2977;
$L__BB10_94:
	add.s32 	%r842, %r828, 224;
	setp.ge.s32 	%p63, %r842, %r146;
	@%p63 bra 	$L__BB10_96;
	st.global.u32 	[%rd9+896], %r2976;
$L__BB10_96:
	add.s32 	%r844, %r828, 256;
	setp.ge.s32 	%p64, %r844, %r146;
	@%p64 bra 	$L__BB10_98;
	st.global.u32 	[%rd9+1024], %r2975;
$L__BB10_98:
	add.s32 	%r846, %r828, 288;
	setp.ge.s32 	%p65, %r846, %r146;
	@%p65 bra 	$L__BB10_100;
	st.global.u32 	[%rd9+1152], %r2974;
$L__BB10_100:
	add.s32 	%r848, %r828, 320;
	setp.ge.s32 	%p66, %r848, %r146;
	@%p66 bra 	$L__BB10_102;
	st.global.u32 	[%rd9+1280], %r2973;
$L__BB10_102:
	add.s32 	%r850, %r828, 352;
	setp.ge.s32 	%p67, %r850, %r146;
	@%p67 bra 	$L__BB10_104;
	st.global.u32 	[%rd9+1408], %r2972;
$L__BB10_104:
	add.s32 	%r852, %r828, 384;
	setp.ge.s32 	%p68, %r852, %r146;
	@%p68 bra 	$L__BB10_106;
	st.global.u32 	[%rd9+1536], %r2971;
$L__BB10_106:
	add.s32 	%r854, %r828, 416;
	setp.ge.s32 	%p69, %r854, %r146;
	@%p69 bra 	$L__BB10_108;
	st.global.u32 	[%rd9+1664], %r2970;
$L__BB10_108:
	add.s32 	%r856, %r828, 448;
	setp.ge.s32 	%p70, %r856, %r146;
	@%p70 bra 	$L__BB10_110;
	st.global.u32 	[%rd9+1792], %r2969;
$L__BB10_110:
	add.s32 	%r858, %r828, 480;
	setp.ge.s32 	%p71, %r858, %r146;
	@%p71 bra 	$L__BB10_112;
	st.global.u32 	[%rd9+1920], %r2968;
$L__BB10_112:
	add.s32 	%r860, %r828, 512;
	setp.ge.s32 	%p72, %r860, %r146;
	@%p72 bra 	$L__BB10_114;
	st.global.u32 	[%rd9+2048], %r2967;
$L__BB10_114:
	add.s32 	%r862, %r828, 544;
	setp.ge.s32 	%p73, %r862, %r146;
	@%p73 bra 	$L__BB10_116;
	st.global.u32 	[%rd9+2176], %r2966;
$L__BB10_116:
	add.s32 	%r864, %r828, 576;
	setp.ge.s32 	%p74, %r864, %r146;
	@%p74 bra 	$L__BB10_118;
	st.global.u32 	[%rd9+2304], %r2965;
$L__BB10_118:
	add.s32 	%r866, %r828, 608;
	setp.ge.s32 	%p75, %r866, %r146;
	@%p75 bra 	$L__BB10_120;
	st.global.u32 	[%rd9+2432], %r2964;
$L__BB10_120:
	add.s32 	%r868, %r828, 640;
	setp.ge.s32 	%p76, %r868, %r146;
	@%p76 bra 	$L__BB10_122;
	st.global.u32 	[%rd9+2560], %r2963;
$L__BB10_122:
	add.s32 	%r870, %r828, 672;
	setp.ge.s32 	%p77, %r870, %r146;
	@%p77 bra 	$L__BB10_124;
	st.global.u32 	[%rd9+2688], %r2962;
$L__BB10_124:
	add.s32 	%r872, %r828, 704;
	setp.ge.s32 	%p78, %r872, %r146;
	@%p78 bra 	$L__BB10_126;
	st.global.u32 	[%rd9+2816], %r2961;
$L__BB10_126:
	ld.param.u32 	%r2860, [_ZN3cub18CUB_300001_SM_10006detail10radix_sort29DeviceRadixSortOnesweepKernelINS1_5radix10policy_hubIjjjE10Policy1000ELNS0_9SortOrderE0EjjjiiNS1_21identity_decomposer_tEEEvPT5_SB_PT3_PKSC_PT1_PKSG_PT2_PKSK_T4_iiT6__param_8];
	setp.gt.s32 	%p79, %r819, %r2860;
	@%p79 bra 	$L__BB10_128;
	ld.global.u32 	%r3042, [%rd7];
	ld.global.u32 	%r3041, [%rd7+128];
	ld.global.u32 	%r3040, [%rd7+256];
	ld.global.u32 	%r3039, [%rd7+384];
	ld.global.u32 	%r3038, [%rd7+512];
	ld.global.u32 	%r3037, [%rd7+640];
	ld.global.u32 	%r3036, [%rd7+768];
	ld.global.u32 	%r3035, [%rd7+896];
	ld.global.u32 	%r3034, [%rd7+1024];
	ld.global.u32 	%r3033, [%rd7+1152];
	ld.global.u32 	%r3032, [%rd7+1280];
	ld.global.u32 	%r3031, [%rd7+1408];
	ld.global.u32 	%r3030, [%rd7+1536];
	ld.global.u32 	%r3029, [%rd7+1664];
	ld.global.u32 	%r3028, [%rd7+1792];
	ld.global.u32 	%r3027, [%rd7+1920];
	ld.global.u32 	%r3026, [%rd7+2048];
	ld.global.u32 	%r3025, [%rd7+2176];
	ld.global.u32 	%r3024, [%rd7+2304];
	ld.global.u32 	%r3023, [%rd7+2432];
	ld.global.u32 	%r3022, [%rd7+2560];
	ld.global.u32 	%r3021, [%rd7+2688];
	ld.global.u32 	%r3020, [%rd7+2816];
	bra.uni 	$L__BB10_174;
$L__BB10_128:
	ld.param.u32 	%r2861, [_ZN3cub18CUB_300001_SM_10006detail10radix_sort29DeviceRadixSortOnesweepKernelINS1_5radix10policy_hubIjjjE10Policy1000ELNS0_9SortOrderE0EjjjiiNS1_21identity_decomposer_tEEEvPT5_SB_PT3_PKSC_PT1_PKSG_PT2_PKSK_T4_iiT6__param_8];
	cvt.u32.u64 	%r875, %rd6;
	sub.s32 	%r170, %r2861, %r5;
	setp.ge.s32 	%p80, %r875, %r170;
	@%p80 bra 	$L__BB10_130;
	ld.global.u32 	%r3042, [%rd7];
$L__BB10_130:
	add.s32 	%r879, %r875, 32;
	setp.ge.s32 	%p81, %r879, %r170;
	@%p81 bra 	$L__BB10_132;
	ld.global.u32 	%r3041, [%rd7+128];
$L__BB10_132:
	add.s32 	%r882, %r875, 64;
	setp.ge.s32 	%p82, %r882, %r170;
	@%p82 bra 	$L__BB10_134;
	ld.global.u32 	%r3040, [%rd7+256];
$L__BB10_134:
	add.s32 	%r885, %r875, 96;
	setp.ge.s32 	%p83, %r885, %r170;
	@%p83 bra 	$L__BB10_136;
	ld.global.u32 	%r3039, [%rd7+384];
$L__BB10_136:
	add.s32 	%r888, %r875, 128;
	setp.ge.s32 	%p84, %r888, %r170;
	@%p84 bra 	$L__BB10_138;
	ld.global.u32 	%r3038, [%rd7+512];
$L__BB10_138:
	add.s32 	%r891, %r875, 160;
	setp.ge.s32 	%p85, %r891, %r170;
	@%p85 bra 	$L__BB10_140;
	ld.global.u32 	%r3037, [%rd7+640];
$L__BB10_140:
	add.s32 	%r894, %r875, 192;
	setp.ge.s32 	%p86, %r894, %r170;
	@%p86 bra 	$L__BB10_142;
	ld.global.u32 	%r3036, [%rd7+768];
$L__BB10_142:
	add.s32 	%r897, %r875, 224;
	setp.ge.s32 	%p87, %r897, %r170;
	@%p87 bra 	$L__BB10_144;
	ld.global.u32 	%r3035, [%rd7+896];
$L__BB10_144:
	add.s32 	%r900, %r875, 256;
	setp.ge.s32 	%p88, %r900, %r170;
	@%p88 bra 	$L__BB10_146;
	ld.global.u32 	%r3034, [%rd7+1024];
$L__BB10_146:
	add.s32 	%r903, %r875, 288;
	setp.ge.s32 	%p89, %r903, %r170;
	@%p89 bra 	$L__BB10_148;
	ld.global.u32 	%r3033, [%rd7+1152];
$L__BB10_148:
	add.s32 	%r906, %r875, 320;
	setp.ge.s32 	%p90, %r906, %r170;
	@%p90 bra 	$L__BB10_150;
	ld.global.u32 	%r3032, [%rd7+1280];
$L__BB10_150:
	add.s32 	%r909, %r875, 352;
	setp.ge.s32 	%p91, %r909, %r170;
	@%p91 bra 	$L__BB10_152;
	ld.global.u32 	%r3031, [%rd7+1408];
$L__BB10_152:
	add.s32 	%r912, %r875, 384;
	setp.ge.s32 	%p92, %r912, %r170;
	@%p92 bra 	$L__BB10_154;
	ld.global.u32 	%r3030, [%rd7+1536];
$L__BB10_154:
	add.s32 	%r915, %r875, 416;
	setp.ge.s32 	%p93, %r915, %r170;
	@%p93 bra 	$L__BB10_156;
	ld.global.u32 	%r3029, [%rd7+1664];
$L__BB10_156:
	add.s32 	%r918, %r875, 448;
	setp.ge.s32 	%p94, %r918, %r170;
	@%p94 bra 	$L__BB10_158;
	ld.global.u32 	%r3028, [%rd7+1792];
$L__BB10_158:
	add.s32 	%r921, %r875, 480;
	setp.ge.s32 	%p95, %r921, %r170;
	@%p95 bra 	$L__BB10_160;
	ld.global.u32 	%r3027, [%rd7+1920];
$L__BB10_160:
	add.s32 	%r924, %r875, 512;
	setp.ge.s32 	%p96, %r924, %r170;
	@%p96 bra 	$L__BB10_162;
	ld.global.u32 	%r3026, [%rd7+2048];
$L__BB10_162:
	add.s32 	%r927, %r875, 544;
	setp.ge.s32 	%p97, %r927, %r170;
	@%p97 bra 	$L__BB10_164;
	ld.global.u32 	%r3025, [%rd7+2176];
$L__BB10_164:
	add.s32 	%r930, %r875, 576;
	setp.ge.s32 	%p98, %r930, %r170;
	@%p98 bra 	$L__BB10_166;
	ld.global.u32 	%r3024, [%rd7+2304];
$L__BB10_166:
	add.s32 	%r933, %r875, 608;
	setp.ge.s32 	%p99, %r933, %r170;
	@%p99 bra 	$L__BB10_168;
	ld.global.u32 	%r3023, [%rd7+2432];
$L__BB10_168:
	add.s32 	%r936, %r875, 640;
	setp.ge.s32 	%p100, %r936, %r170;
	@%p100 bra 	$L__BB10_170;
	ld.global.u32 	%r3022, [%rd7+2560];
$L__BB10_170:
	add.s32 	%r939, %r875, 672;
	setp.ge.s32 	%p101, %r939, %r170;
	@%p101 bra 	$L__BB10_172;
	ld.global.u32 	%r3021, [%rd7+2688];
$L__BB10_172:
	add.s32 	%r942, %r875, 704;
	setp.ge.s32 	%p102, %r942, %r170;
	@%p102 bra 	$L__BB10_174;
	ld.global.u32 	%r3020, [%rd7+2816];
$L__BB10_174:
	ld.param.u32 	%r2862, [_ZN3cub18CUB_300001_SM_10006detail10radix_sort29DeviceRadixSortOnesweepKernelINS1_5radix10policy_hubIjjjE10Policy1000ELNS0_9SortOrderE0EjjjiiNS1_21identity_decomposer_tEEEvPT5_SB_PT3_PKSC_PT1_PKSG_PT2_PKSK_T4_iiT6__param_8];
	ld.param.u64 	%rd302, [_ZN3cub18CUB_300001_SM_10006detail10radix_sort29DeviceRadixSortOnesweepKernelINS1_5radix10policy_hubIjjjE10Policy1000ELNS0_9SortOrderE0EjjjiiNS1_21identity_decomposer_tEEEvPT5_SB_PT3_PKSC_PT1_PKSG_PT2_PKSK_T4_iiT6__param_6];
	cvta.to.global.u64 	%rd10, %rd302;
	setp.gt.s32 	%p103, %r819, %r2862;
	@%p103 bra 	$L__BB10_176;
	cvt.u64.u32 	%rd52, %r145;
	add.s64 	%rd53, %rd6, %rd52;
	shl.b64 	%rd54, %rd53, 2;
	add.s64 	%rd55, %rd10, %rd54;
	st.global.u32 	[%rd55], %r3042;
	st.global.u32 	[%rd55+128], %r3041;
	st.global.u32 	[%rd55+256], %r3040;
	st.global.u32 	[%rd55+384], %r3039;
	st.global.u32 	[%rd55+512], %r3038;
	st.global.u32 	[%rd55+640], %r3037;
	st.global.u32 	[%rd55+768], %r3036;
	st.global.u32 	[%rd55+896], %r3035;
	st.global.u32 	[%rd55+1024], %r3034;
	st.global.u32 	[%rd55+1152], %r3033;
	st.global.u32 	[%rd55+1280], %r3032;
	st.global.u32 	[%rd55+1408], %r3031;
	st.global.u32 	[%rd55+1536], %r3030;
	st.global.u32 	[%rd55+1664], %r3029;
	st.global.u32 	[%rd55+1792], %r3028;
	st.global.u32 	[%rd55+1920], %r3027;
	st.global.u32 	[%rd55+2048], %r3026;
	st.global.u32 	[%rd55+2176], %r3025;
	st.global.u32 	[%rd55+2304], %r3024;
	st.global.u32 	[%rd55+2432], %r3023;
	st.global.u32 	[%rd55+2560], %r3022;
	st.global.u32 	[%rd55+2688], %r3021;
	st.global.u32 	[%rd55+2816], %r3020;
	bra.uni 	$L__BB10_222;
$L__BB10_176:
	ld.param.u32 	%r2863, [_ZN3cub18CUB_300001_SM_10006detail10radix_sort29DeviceRadixSortOnesweepKernelINS1_5radix10policy_hubIjjjE10Policy1000ELNS0_9SortOrderE0EjjjiiNS1_21identity_decomposer_tEEEvPT5_SB_PT3_PKSC_PT1_PKSG_PT2_PKSK_T4_iiT6__param_8];
	cvt.u32.u64 	%r944, %rd6;
	cvt.u64.u32 	%rd56, %r145;
	mad.lo.s32 	%r239, %r4, -8832, %r2863;
	setp.ge.s32 	%p104, %r944, %r239;
	add.s64 	%rd57, %rd6, %rd56;
	shl.b64 	%rd58, %rd57, 2;
	add.s64 	%rd11, %rd10, %rd58;
	@%p104 bra 	$L__BB10_178;
	st.global.u32 	[%rd11], %r3042;
$L__BB10_178:
	add.s32 	%r946, %r944, 32;
	setp.ge.s32 	%p105, %r946, %r239;
	@%p105 bra 	$L__BB10_180;
	st.global.u32 	[%rd11+128], %r3041;
$L__BB10_180:
	add.s32 	%r948, %r944, 64;
	setp.ge.s32 	%p106, %r948, %r239;
	@%p106 bra 	$L__BB10_182;
	st.global.u32 	[%rd11+256], %r3040;
$L__BB10_182:
	add.s32 	%r950, %r944, 96;
	setp.ge.s32 	%p107, %r950, %r239;
	@%p107 bra 	$L__BB10_184;
	st.global.u32 	[%rd11+384], %r3039;
$L__BB10_184:
	add.s32 	%r952, %r944, 128;
	setp.ge.s32 	%p108, %r952, %r239;
	@%p108 bra 	$L__BB10_186;
	st.global.u32 	[%rd11+512], %r3038;
$L__BB10_186:
	add.s32 	%r954, %r944, 160;
	setp.ge.s32 	%p109, %r954, %r239;
	@%p109 bra 	$L__BB10_188;
	st.global.u32 	[%rd11+640], %r3037;
$L__BB10_188:
	add.s32 	%r956, %r944, 192;
	setp.ge.s32 	%p110, %r956, %r239;
	@%p110 bra 	$L__BB10_190;
	st.global.u32 	[%rd11+768], %r3036;
$L__BB10_190:
	add.s32 	%r958, %r944, 224;
	setp.ge.s32 	%p111, %r958, %r239;
	@%p111 bra 	$L__BB10_192;
	st.global.u32 	[%rd11+896], %r3035;
$L__BB10_192:
	add.s32 	%r960, %r944, 256;
	setp.ge.s32 	%p112, %r960, %r239;
	@%p112 bra 	$L__BB10_194;
	st.global.u32 	[%rd11+1024], %r3034;
$L__BB10_194:
	add.s32 	%r962, %r944, 288;
	setp.ge.s32 	%p113, %r962, %r239;
	@%p113 bra 	$L__BB10_196;
	st.global.u32 	[%rd11+1152], %r3033;
$L__BB10_196:
	add.s32 	%r964, %r944, 320;
	setp.ge.s32 	%p114, %r964, %r239;
	@%p114 bra 	$L__BB10_198;
	st.global.u32 	[%rd11+1280], %r3032;
$L__BB10_198:
	add.s32 	%r966, %r944, 352;
	setp.ge.s32 	%p115, %r966, %r239;
	@%p115 bra 	$L__BB10_200;
	st.global.u32 	[%rd11+1408], %r3031;
$L__BB10_200:
	add.s32 	%r968, %r944, 384;
	setp.ge.s32 	%p116, %r968, %r239;
	@%p116 bra 	$L__BB10_202;
	st.global.u32 	[%rd11+1536], %r3030;
$L__BB10_202:
	add.s32 	%r970, %r944, 416;
	setp.ge.s32 	%p117, %r970, %r239;
	@%p117 bra 	$L__BB10_204;
	st.global.u32 	[%rd11+1664], %r3029;
$L__BB10_204:
	add.s32 	%r972, %r944, 448;
	setp.ge.s32 	%p118, %r972, %r239;
	@%p118 bra 	$L__BB10_206;
	st.global.u32 	[%rd11+1792], %r3028;
$L__BB10_206:
	add.s32 	%r974, %r944, 480;
	setp.ge.s32 	%p119, %r974, %r239;
	@%p119 bra 	$L__BB10_208;
	st.global.u32 	[%rd11+1920], %r3027;
$L__BB10_208:
	add.s32 	%r976, %r944, 512;
	setp.ge.s32 	%p120, %r976, %r239;
	@%p120 bra 	$L__BB10_210;
	st.global.u32 	[%rd11+2048], %r3026;
$L__BB10_210:
	add.s32 	%r978, %r944, 544;
	setp.ge.s32 	%p121, %r978, %r239;
	@%p121 bra 	$L__BB10_212;
	st.global.u32 	[%rd11+2176], %r3025;
$L__BB10_212:
	add.s32 	%r980, %r944, 576;
	setp.ge.s32 	%p122, %r980, %r239;
	@%p122 bra 	$L__BB10_214;
	st.global.u32 	[%rd11+2304], %r3024;
$L__BB10_214:
	add.s32 	%r982, %r944, 608;
	setp.ge.s32 	%p123, %r982, %r239;
	@%p123 bra 	$L__BB10_216;
	st.global.u32 	[%rd11+2432], %r3023;
$L__BB10_216:
	add.s32 	%r984, %r944, 640;
	setp.ge.s32 	%p124, %r984, %r239;
	@%p124 bra 	$L__BB10_218;
	st.global.u32 	[%rd11+2560], %r3022;
$L__BB10_218:
	add.s32 	%r986, %r944, 672;
	setp.ge.s32 	%p125, %r986, %r239;
	@%p125 bra 	$L__BB10_220;
	st.global.u32 	[%rd11+2688], %r3021;
$L__BB10_220:
	add.s32 	%r988, %r944, 704;
	setp.ge.s32 	%p126, %r988, %r239;
	@%p126 bra 	$L__BB10_222;
	st.global.u32 	[%rd11+2816], %r3020;
$L__BB10_222:
	// begin inline asm
	exit;
	// end inline asm
$L__BB10_223:
	mul.hi.u32 	%r989, %r1, 357913942;
	add.s32 	%r990, %r989, %r1;
	shl.b32 	%r991, %r990, 2;
	add.s32 	%r993, %r637, %r991;
	add.s32 	%r240, %r993, 13328;
	st.shared.u32 	[%r993+13328], %r2992;
	bar.sync 	0;
	setp.gt.u32 	%p127, %r1, 31;
	@%p127 bra 	$L__BB10_225;
	mad.lo.s32 	%r1025, %r1, 52, %r637;
	ld.shared.u32 	%r1026, [%r1025+13328];
	ld.shared.u32 	%r1027, [%r1025+13332];
	ld.shared.u32 	%r1028, [%r1025+13336];
	ld.shared.u32 	%r1029, [%r1025+13340];
	ld.shared.u32 	%r1030, [%r1025+13344];
	ld.shared.u32 	%r1031, [%r1025+13348];
	ld.shared.u32 	%r1032, [%r1025+13352];
	ld.shared.u32 	%r1033, [%r1025+13356];
	ld.shared.u32 	%r1034, [%r1025+13360];
	ld.shared.u32 	%r1035, [%r1025+13364];
	ld.shared.u32 	%r1036, [%r1025+13368];
	ld.shared.u32 	%r1037, [%r1025+13372];
	add.s32 	%r1038, %r1027, %r1026;
	add.s32 	%r1039, %r1038, %r1028;
	add.s32 	%r1040, %r1039, %r1029;
	add.s32 	%r1041, %r1040, %r1030;
	add.s32 	%r1042, %r1041, %r1031;
	add.s32 	%r1043, %r1042, %r1032;
	add.s32 	%r1044, %r1043, %r1033;
	add.s32 	%r1045, %r1044, %r1034;
	add.s32 	%r1046, %r1045, %r1035;
	add.s32 	%r1047, %r1046, %r1036;
	add.s32 	%r998, %r1047, %r1037;
	mov.b32 	%r996, 1;
	mov.b32 	%r1021, 0;
	mov.b32 	%r1023, -1;
	// begin inline asm
	{  .reg .s32 r0;  .reg .pred p;  shfl.sync.up.b32 r0|p, %r998, %r996, %r1021, %r1023;  @p add.s32 r0, r0, %r998;  mov.s32 %r994, r0;}
	// end inline asm
	mov.b32 	%r1002, 2;
	// begin inline asm
	{  .reg .s32 r0;  .reg .pred p;  shfl.sync.up.b32 r0|p, %r994, %r1002, %r1021, %r1023;  @p add.s32 r0, r0, %r994;  mov.s32 %r1000, r0;}
	// end inline asm
	mov.b32 	%r1008, 4;
	// begin inline asm
	{  .reg .s32 r0;  .reg .pred p;  shfl.sync.up.b32 r0|p, %r1000, %r1008, %r1021, %r1023;  @p add.s32 r0, r0, %r1000;  mov.s32 %r1006, r0;}
	// end inline asm
	mov.b32 	%r1014, 8;
	// begin inline asm
	{  .reg .s32 r0;  .reg .pred p;  shfl.sync.up.b32 r0|p, %r1006, %r1014, %r1021, %r1023;  @p add.s32 r0, r0, %r1006;  mov.s32 %r1012, r0;}
	// end inline asm
	mov.b32 	%r1020, 16;
	// begin inline asm
	{  .reg .s32 r0;  .reg .pred p;  shfl.sync.up.b32 r0|p, %r1012, %r1020, %r1021, %r1023;  @p add.s32 r0, r0, %r1012;  mov.s32 %r1018, r0;}
	// end inline asm
	sub.s32 	%r1048, %r1018, %r998;
	add.s32 	%r1049, %r1026, %r1048;
	add.s32 	%r1050, %r1027, %r1049;
	add.s32 	%r1051, %r1028, %r1050;
	add.s32 	%r1052, %r1029, %r1051;
	add.s32 	%r1053, %r1030, %r1052;
	add.s32 	%r1054, %r1031, %r1053;
	add.s32 	%r1055, %r1032, %r1054;
	add.s32 	%r1056, %r1033, %r1055;
	add.s32 	%r1057, %r1034, %r1056;
	add.s32 	%r1058, %r1035, %r1057;
	add.s32 	%r1059, %r1036, %r1058;
	st.shared.u32 	[%r1025+13328], %r1048;
	st.shared.u32 	[%r1025+13332], %r1049;
	st.shared.u32 	[%r1025+13336], %r1050;
	st.shared.u32 	[%r1025+13340], %r1051;
	st.shared.u32 	[%r1025+13344], %r1052;
	st.shared.u32 	[%r1025+13348], %r1053;
	st.shared.u32 	[%r1025+13352], %r1054;
	st.shared.u32 	[%r1025+13356], %r1055;
	st.shared.u32 	[%r1025+13360], %r1056;
	st.shared.u32 	[%r1025+13364], %r1057;
	st.shared.u32 	[%r1025+13368], %r1058;
	st.shared.u32 	[%r1025+13372], %r1059;
$L__BB10_225:
	setp.gt.u32 	%p128, %r1, 255;
	bar.sync 	0;
	ld.shared.u32 	%r241, [%r240];
	@%p128 bra 	$L__BB10_227;
	ld.shared.u32 	%r1060, [%r131];
	add.s32 	%r1061, %r1060, %r241;
	st.shared.u32 	[%r131], %r1061;
	ld.shared.u32 	%r1062, [%r131+1024];
	add.s32 	%r1063, %r1062, %r241;
	st.shared.u32 	[%r131+1024], %r1063;
	ld.shared.u32 	%r1064, [%r131+2048];
	add.s32 	%r1065, %r1064, %r241;
	st.shared.u32 	[%r131+2048], %r1065;
	ld.shared.u32 	%r1066, [%r131+3072];
	add.s32 	%r1067, %r1066, %r241;
	st.shared.u32 	[%r131+3072], %r1067;
	ld.shared.u32 	%r1068, [%r131+4096];
	add.s32 	%r1069, %r1068, %r241;
	st.shared.u32 	[%r131+4096], %r1069;
	ld.shared.u32 	%r1070, [%r131+5120];
	add.s32 	%r1071, %r1070, %r241;
	st.shared.u32 	[%r131+5120], %r1071;
	ld.shared.u32 	%r1072, [%r131+6144];
	add.s32 	%r1073, %r1072, %r241;
	st.shared.u32 	[%r131+6144], %r1073;
	ld.shared.u32 	%r1074, [%r131+7168];
	add.s32 	%r1075, %r1074, %r241;
	st.shared.u32 	[%r131+7168], %r1075;
	ld.shared.u32 	%r1076, [%r131+8192];
	add.s32 	%r1077, %r1076, %r241;
	st.shared.u32 	[%r131+8192], %r1077;
	ld.shared.u32 	%r1078, [%r131+9216];
	add.s32 	%r1079, %r1078, %r241;
	st.shared.u32 	[%r131+9216], %r1079;
	ld.shared.u32 	%r1080, [%r131+10240];
	add.s32 	%r1081, %r1080, %r241;
	st.shared.u32 	[%r131+10240], %r1081;
	ld.shared.u32 	%r1082, [%r131+11264];
	add.s32 	%r1083, %r1082, %r241;
	st.shared.u32 	[%r131+11264], %r1083;
$L__BB10_227:
	bar.sync 	0;
	// begin inline asm
	mov.u32 %r1084, %lanemask_le;
	// end inline asm
	mov.b32 	%r1087, 1;
	// begin inline asm
	{
    .reg .pred p;
    and.b32 %r1085, %r124, %r1087;    setp.ne.u32 p, %r1085, 0;
    vote.ballot.sync.b32 %r1085, p, 0xffffffff;
    @!p not.b32 %r1085, %r1085;
}

	// end inline asm
	mov.b32 	%r1090, 2;
	// begin inline asm
	{
    .reg .pred p;
    and.b32 %r1088, %r124, %r1090;    setp.ne.u32 p, %r1088, 0;
    vote.ballot.sync.b32 %r1088, p, 0xffffffff;
    @!p not.b32 %r1088, %r1088;
}

	// end inline asm
	and.b32  	%r1110, %r1088, %r1085;
	mov.b32 	%r1093, 4;
	// begin inline asm
	{
    .reg .pred p;
    and.b32 %r1091, %r124, %r1093;    setp.ne.u32 p, %r1091, 0;
    vote.ballot.sync.b32 %r1091, p, 0xffffffff;
    @!p not.b32 %r1091, %r1091;
}

	// end inline asm
	and.b32  	%r1111, %r1091, %r1110;
	mov.b32 	%r1096, 8;
	// begin inline asm
	{
    .reg .pred p;
    and.b32 %r1094, %r124, %r1096;    setp.ne.u32 p, %r1094, 0;
    vote.ballot.sync.b32 %r1094, p, 0xffffffff;
    @!p not.b32 %r1094, %r1094;
}

	// end inline asm
	and.b32  	%r1112, %r1094, %r1111;
	mov.b32 	%r1099, 16;
	// begin inline asm
	{
    .reg .pred p;
    and.b32 %r1097, %r124, %r1099;    setp.ne.u32 p, %r1097, 0;
    vote.ballot.sync.b32 %r1097, p, 0xffffffff;
    @!p not.b32 %r1097, %r1097;
}

	// end inline asm
	and.b32  	%r1113, %r1097, %r1112;
	mov.b32 	%r1102, 32;
	// begin inline asm
	{
    .reg .pred p;
    and.b32 %r1100, %r124, %r1102;    setp.ne.u32 p, %r1100, 0;
    vote.ballot.sync.b32 %r1100, p, 0xffffffff;
    @!p not.b32 %r1100, %r1100;
}

	// end inline asm
	and.b32  	%r1114, %r1100, %r1113;
	mov.b32 	%r1105, 64;
	// begin inline asm
	{
    .reg .pred p;
    and.b32 %r1103, %r124, %r1105;    setp.ne.u32 p, %r1103, 0;
    vote.ballot.sync.b32 %r1103, p, 0xffffffff;
    @!p not.b32 %r1103, %r1103;
}

	// end inline asm
	and.b32  	%r1115, %r1103, %r1114;
	mov.b32 	%r1108, 128;
	// begin inline asm
	{
    .reg .pred p;
    and.b32 %r1106, %r124, %r1108;    setp.ne.u32 p, %r1106, 0;
    vote.ballot.sync.b32 %r1106, p, 0xffffffff;
    @!p not.b32 %r1106, %r1106;
}

	// end inline asm
	and.b32  	%r1116, %r1106, %r1115;
	clz.b32 	%r1117, %r1116;
	sub.s32 	%r243, 31, %r1117;
	and.b32  	%r1118, %r1084, %r1116;
	popc.b32 	%r244, %r1118;
	setp.ne.s32 	%p129, %r581, %r243;
	mov.b32 	%r3043, 0;
	@%p129 bra 	$L__BB10_229;
	atom.shared.add.u32 	%r3043, [%r126], %r244;
$L__BB10_229:
	ld.param.u32 	%r2872, [_ZN3cub18CUB_300001_SM_10006detail10radix_sort29DeviceRadixSortOnesweepKernelINS1_5radix10policy_hubIjjjE10Policy1000ELNS0_9SortOrderE0EjjjiiNS1_21identity_decomposer_tEEEvPT5_SB_PT3_PKSC_PT1_PKSG_PT2_PKSK_T4_iiT6__param_9];
	shfl.sync.idx.b32	%r1144|%p130, %r3043, %r243, 31, -1;
	add.s32 	%r247, %r244, %r1144;
	shr.u32 	%r1145, %r2982, %r2872;
	and.b32  	%r1141, %r1145, %r123;
	mov.b32 	%r1121, 1;
	// begin inline asm
	{
    .reg .pred p;
    and.b32 %r1119, %r1141, %r1121;    setp.ne.u32 p, %r1119, 0;
    vote.ballot.sync.b32 %r1119, p, 0xffffffff;
    @!p not.b32 %r1119, %r1119;
}

	// end inline asm
	mov.b32 	%r1124, 2;
	// begin inline asm
	{
    .reg .pred p;
    and.b32 %r1122, %r1141, %r1124;    setp.ne.u32 p, %r1122, 0;
    vote.ballot.sync.b32 %r1122, p, 0xffffffff;
    @!p not.b32 %r1122, %r1122;
}

	// end inline asm
	and.b32  	%r1146, %r1122, %r1119;
	mov.b32 	%r1127, 4;
	// begin inline asm
	{
    .reg .pred p;
    and.b32 %r1125, %r1141, %r1127;    setp.ne.u32 p, %r1125, 0;
    vote.ballot.sync.b32 %r1125, p, 0xffffffff;
    @!p not.b32 %r1125, %r1125;
}

	// end inline asm
	and.b32  	%r1147, %r1125, %r1146;
	mov.b32 	%r1130, 8;
	// begin inline asm
	{
    .reg .pred p;
    and.b32 %r1128, %r1141, %r1130;    setp.ne.u32 p, %r1128, 0;
    vote.ballot.sync.b32 %r1128, p, 0xffffffff;
    @!p not.b32 %r1128, %r1128;
}

	// end inline asm
	and.b32  	%r1148, %r1128, %r1147;
	mov.b32 	%r1133, 16;
	// begin inline asm
	{
    .reg .pred p;
    and.b32 %r1131, %r1141, %r1133;    setp.ne.u32 p, %r1131, 0;
    vote.ballot.sync.b32 %r1131, p, 0xffffffff;
    @!p not.b32 %r1131, %r1131;
}

	// end inline asm
	and.b32  	%r1149, %r1131, %r1148;
	mov.b32 	%r1136, 32;
	// begin inline asm
	{
    .reg .pred p;
    and.b32 %r1134, %r1141, %r1136;    setp.ne.u32 p, %r1134, 0;
    vote.ballot.sync.b32 %r1134, p, 0xffffffff;
    @!p not.b32 %r1134, %r1134;
}

	// end inline asm
	and.b32  	%r1150, %r1134, %r1149;
	mov.b32 	%r1139, 64;
	// begin inline asm
	{
    .reg .pred p;
    and.b32 %r1137, %r1141, %r1139;    setp.ne.u32 p, %r1137, 0;
    vote.ballot.sync.b32 %r1137, p, 0xffffffff;
    @!p not.b32 %r1137, %r1137;
}

	// end inline asm
	and.b32  	%r1151, %r1137, %r1150;
	mov.b32 	%r1142, 128;
	// begin inline asm
	{
    .reg .pred p;
    and.b32 %r1140, %r1141, %r1142;    setp.ne.u32 p, %r1140, 0;
    vote.ballot.sync.b32 %r1140, p, 0xffffffff;
    @!p not.b32 %r1140, %r1140;
}

	// end inline asm
	and.b32  	%r1152, %r1140, %r1151;
	clz.b32 	%r1153, %r1152;
	sub.s32 	%r248, 31, %r1153;
	and.b32  	%r1154, %r1084, %r1152;
	popc.b32 	%r249, %r1154;
	setp.ne.s32 	%p131, %r581, %r248;
	mov.b32 	%r3044, 0;
	@%p131 bra 	$L__BB10_231;
	atom.shared.add.u32 	%r3044, [%r127], %r249;
$L__BB10_231:
	ld.param.u32 	%r2873, [_ZN3cub18CUB_300001_SM_10006detail10radix_sort29DeviceRadixSortOnesweepKernelINS1_5radix10policy_hubIjjjE10Policy1000ELNS0_9SortOrderE0EjjjiiNS1_21identity_decomposer_tEEEvPT5_SB_PT3_PKSC_PT1_PKSG_PT2_PKSK_T4_iiT6__param_9];
	shfl.sync.idx.b32	%r1180|%p132, %r3044, %r248, 31, -1;
	add.s32 	%r252, %r249, %r1180;
	shr.u32 	%r1181, %r2981, %r2873;
	and.b32  	%r1177, %r1181, %r123;
	mov.b32 	%r1157, 1;
	// begin inline asm
	{
    .reg .pred p;
    and.b32 %r1155, %r1177, %r1157;    setp.ne.u32 p, %r1155, 0;
    vote.ballot.sync.b32 %r1155, p, 0xffffffff;
    @!p not.b32 %r1155, %r1155;
}

	// end inline asm
	mov.b32 	%r1160, 2;
	// begin inline asm
	{
    .reg .pred p;
    and.b32 %r1158, %r1177, %r1160;    setp.ne.u32 p, %r1158, 0;
    vote.ballot.sync.b32 %r1158, p, 0xffffffff;
    @!p not.b32 %r1158, %r1158;
}

	// end inline asm
	and.b32  	%r1182, %r1158, %r1155;
	mov.b32 	%r1163, 4;
	// begin inline asm
	{
    .reg .pred p;
    and.b32 %r1161, %r1177, %r1163;    setp.ne.u32 p, %r1161, 0;
    vote.ballot.sync.b32 %r1161, p, 0xffffffff;
    @!p not.b32 %r1161, %r1161;
}

	// end inline asm
	and.b32  	%r1183, %r1161, %r1182;
	mov.b32 	%r1166, 8;
	// begin inline asm
	{
    .reg .pred p;
    and.b32 %r1164, %r1177, %r1166;    setp.ne.u32 p, %r1164, 0;
    vote.ballot.sync.b32 %r1164, p, 0xffffffff;
    @!p not.b32 %r1164, %r1164;
}

	// end inline asm
	and.b32  	%r1184, %r1164, %r1183;
	mov.b32 	%r1169, 16;
	// begin inline asm
	{
    .reg .pred p;
    and.b32 %r1167, %r1177, %r1169;    setp.ne.u32 p, %r1167, 0;
    vote.ballot.sync.b32 %r1167, p, 0xffffffff;
    @!p not.b32 %r1167, %r1167;
}

	// end inline asm
	and.b32  	%r1185, %r1167, %r1184;
	mov.b32 	%r1172, 32;
	// begin inline asm
	{
    .reg .pred p;
    and.b32 %r1170, %r1177, %r1172;    setp.ne.u32 p, %r1170, 0;
    vote.ballot.sync.b32 %r1170, p, 0xffffffff;
    @!p not.b32 %r1170, %r1170;
}

	// end inline asm
	and.b32  	%r1186, %r1170, %r1185;
	mov.b32 	%r1175, 64;
	// begin inline asm
	{
    .reg .pred p;
    and.b32 %r1173, %r1177, %r1175;    setp.ne.u32 p, %r1173, 0;
    vote.ballot.sync.b32 %r1173, p, 0xffffffff;
    @!p not.b32 %r1173, %r1173;
}

	// end inline asm
	and.b32  	%r1187, %r1173, %r1186;
	mov.b32 	%r1178, 128;
	// begin inline asm
	{
    .reg .pred p;
    and.b32 %r1176, %r1177, %r1178;    setp.ne.u32 p, %r1176, 0;
    vote.ballot.sync.b32 %r1176, p, 0xffffffff;
    @!p not.b32 %r1176, %r1176;
}

	// end inline asm
	and.b32  	%r1188, %r1176, %r1187;
	clz.b32 	%r1189, %r1188;
	sub.s32 	%r253, 31, %r1189;
	and.b32  	%r1190, %r1084, %r1188;
	popc.b32 	%r254, %r1190;
	setp.ne.s32 	%p133, %r581, %r253;
	mov.b32 	%r3045, 0;
	@%p133 bra 	$L__BB10_233;
	atom.shared.add.u32 	%r3045, [%r128], %r254;
$L__BB10_233:
	ld.param.u32 	%r2874, [_ZN3cub18CUB_300001_SM_10006detail10radix_sort29DeviceRadixSortOnesweepKernelINS1_5radix10policy_hubIjjjE10Policy1000ELNS0_9SortOrderE0EjjjiiNS1_21identity_decomposer_tEEEvPT5_SB_PT3_PKSC_PT1_PKSG_PT2_PKSK_T4_iiT6__param_9];
	shfl.sync.idx.b32	%r1216|%p134, %r3045, %r253, 31, -1;
	add.s32 	%r257, %r254, %r1216;
	shr.u32 	%r1217, %r2980, %r2874;
	and.b32  	%r1213, %r1217, %r123;
	mov.b32 	%r1193, 1;
	// begin inline asm
	{
    .reg .pred p;
    and.b32 %r1191, %r1213, %r1193;    setp.ne.u32 p, %r1191, 0;
    vote.ballot.sync.b32 %r1191, p, 0xffffffff;
    @!p not.b32 %r1191, %r1191;
}

	// end inline asm
	mov.b32 	%r1196, 2;
	// begin inline asm
	{
    .reg .pred p;
    and.b32 %r1194, %r1213, %r1196;    setp.ne.u32 p, %r1194, 0;
    vote.ballot.sync.b32 %r1194, p, 0xffffffff;
    @!p not.b32 %r1194, %r1194;
}

	// end inline asm
	and.b32  	%r1218, %r1194, %r1191;
	mov.b32 	%r1199, 4;
	// begin inline asm
	{
    .reg .pred p;
    and.b32 %r1197, %r1213, %r1199;    setp.ne.u32 p, %r1197, 0;
    vote.ballot.sync.b32 %r1197, p, 0xffffffff;
    @!p not.b32 %r1197, %r1197;
}

	// end inline asm
	and.b32  	%r1219, %r1197, %r1218;
	mov.b32 	%r1202, 8;
	// begin inline asm
	{
    .reg .pred p;
    and.b32 %r1200, %r1213, %r1202;    setp.ne.u32 p, %r1200, 0;
    vote.ballot.sync.b32 %r1200, p, 0xffffffff;
    @!p not.b32 %r1200, %r1200;
}

	// end inline asm
	and.b32  	%r1220, %r1200, %r1219;
	mov.b32 	%r1205, 16;
	// begin inline asm
	{
    .reg .pred p;
    and.b32 %r1203, %r1213, %r1205;    setp.ne.u32 p, %r1203, 0;
    vote.ballot.sync.b32 %r1203, p, 0xffffffff;
    @!p not.b32 %r1203, %r1203;
}

	// end inline asm
	and.b32  	%r1221, %r1203, %r1220;
	mov.b32 	%r1208, 32;
	// begin inline asm
	{
    .reg .pred p;
    and.b32 %r1206, %r1213, %r1208;    setp.ne.u32 p, %r1206, 0;
    vote.ballot.sync.b32 %r1206, p, 0xffffffff;
    @!p not.b32 %r1206, %r1206;
}

	// end inline asm
	and.b32  	%r1222, %r1206, %r1221;
	mov.b32 	%r1211, 64;
	// begin inline asm
	{
    .reg .pred p;
    and.b32 %r1209, %r1213, %r1211;    setp.ne.u32 p, %r1209, 0;
    vote.ballot.sync.b32 %r1209, p, 0xffffffff;
    @!p not.b32 %r1209, %r1209;
}

	// end inline asm
	and.b32  	%r1223, %r1209, %r1222;
	mov.b32 	%r1214, 128;
	// begin inline asm
	{
    .reg .pred p;
    and.b32 %r1212, %r1213, %r1214;    setp.ne.u32 p, %r1212, 0;
    vote.ballot.sync.b32 %r1212, p, 0xffffffff;
    @!p not.b32 %r1212, %r1212;
}

	// end inline asm
	and.b32  	%r1224, %r1212, %r1223;
	clz.b32 	%r1225, %r1224;
	sub.s32 	%r258, 31, %r1225;
	and.b32  	%r1226, %r1084, %r1224;
	popc.b32 	%r259, %r1226;
	setp.ne.s32 	%p135, %r581, %r258;
	mov.b32 	%r3046, 0;
	@%p135 bra 	$L__BB10_235;
	atom.shared.add.u32 	%r3046, [%r129], %r259;
$L__BB10_235:
	ld.param.u32 	%r2875, [_ZN3cub18CUB_300001_SM_10006detail10radix_sort29DeviceRadixSortOnesweepKernelINS1_5radix10policy_hubIjjjE10Policy1000ELNS0_9SortOrderE0EjjjiiNS1_21identity_decomposer_tEEEvPT5_SB_PT3_PKSC_PT1_PKSG_PT2_PKSK_T4_iiT6__param_9];
	shfl.sync.idx.b32	%r1252|%p136, %r3046, %r258, 31, -1;
	add.s32 	%r262, %r259, %r1252;
	shr.u32 	%r1253, %r2979, %r2875;
	and.b32  	%r1249, %r1253, %r123;
	mov.b32 	%r1229, 1;
	// begin inline asm
	{
    .reg .pred p;
    and.b32 %r1227, %r1249, %r1229;    setp.ne.u32 p, %r1227, 0;
    vote.ballot.sync.b32 %r1227, p, 0xffffffff;
    @!p not.b32 %r1227, %r1227;
}

	// end inline asm
	mov.b32 	%r1232, 2;
	// begin inline asm
	{
    .reg .pred p;
    and.b32 %r1230, %r1249, %r1232;    setp.ne.u32 p, %r1230, 0;
    vote.ballot.sync.b32 %r1230, p, 0xffffffff;
    @!p not.b32 %r1230, %r1230;
}

	// end inline asm
	and.b32  	%r1254, %r1230, %r1227;
	mov.b32 	%r1235, 4;
	// begin inline asm
	{
    .reg .pred p;
    and.b32 %r1233, %r1249, %r1235;    setp.ne.u32 p, %r1233, 0;
    vote.ballot.sync.b32 %r1233, p, 0xffffffff;
    @!p not.b32 %r1233, %r1233;
}

	// end inline asm
	and.b32  	%r1255, %r1233, %r1254;
	mov.b32 	%r1238, 8;
	// begin inline asm
	{
    .reg .pred p;
    and.b32 %r1236, %r1249, %r1238;    setp.ne.u32 p, %r1236, 0;
    vote.ballot.sync.b32 %r1236, p, 0xffffffff;
    @!p not.b32 %r1236, %r1236;
}

	// end inline asm
	and.b32  	%r1256, %r1236, %r1255;
	mov.b32 	%r1241, 16;
	// begin inline asm
	{
    .reg .pred p;
    and.b32 %r1239, %r1249, %r1241;    setp.ne.u32 p, %r1239, 0;
    vote.ballot.sync.b32 %r1239, p, 0xffffffff;
    @!p not.b32 %r1239, %r1239;
}

	// end inline asm
	and.b32  	%r1257, %r1239, %r1256;
	mov.b32 	%r1244, 32;
	// begin inline asm
	{
    .reg .pred p;
    and.b32 %r1242, %r1249, %r1244;    setp.ne.u32 p, %r1242, 0;
    vote.ballot.sync.b32 %r1242, p, 0xffffffff;
    @!p not.b32 %r1242, %r1242;
}

	// end inline asm
	and.b32  	%r1258, %r1242, %r1257;
	mov.b32 	%r1247, 64;
	// begin inline asm
	{
    .reg .pred p;
    and.b32 %r1245, %r1249, %r1247;    setp.ne.u32 p, %r1245, 0;
    vote.ballot.sync.b32 %r1245, p, 0xffffffff;
    @!p not.b32 %r1245, %r1245;
}

	// end inline asm
	and.b32  	%r1259, %r1245, %r1258;
	mov.b32 	%r1250, 128;
	// begin inline asm
	{
    .reg .pred p;
    and.b32 %r1248, %r1249, %r1250;    setp.ne.u32 p, %r1248, 0;
    vote.ballot.sync.b32 %r1248, p, 0xffffffff;
    @!p not.b32 %r1248, %r1248;
}

	// end inline asm
	and.b32  	%r1260, %r1248, %r1259;
	clz.b32 	%r1261, %r1260;
	sub.s32 	%r263, 31, %r1261;
	and.b32  	%r1262, %r1084, %r1260;
	popc.b32 	%r264, %r1262;
	setp.ne.s32 	%p137, %r581, %r263;
	mov.b32 	%r3047, 0;
	@%p137 bra 	$L__BB10_237;
	atom.shared.add.u32 	%r3047, [%r130], %r264;
$L__BB10_237:
	ld.param.u32 	%r2876, [_ZN3cub18CUB_300001_SM_10006detail10radix_sort29DeviceRadixSortOnesweepKernelINS1_5radix10policy_hubIjjjE10Policy1000ELNS0_9SortOrderE0EjjjiiNS1_21identity_decomposer_tEEEvPT5_SB_PT3_PKSC_PT1_PKSG_PT2_PKSK_T4_iiT6__param_9];
	shfl.sync.idx.b32	%r1288|%p138, %r3047, %r263, 31, -1;
	add.s32 	%r267, %r264, %r1288;
	shr.u32 	%r1289, %r2978, %r2876;
	and.b32  	%r1285, %r1289, %r123;
	mov.b32 	%r1265, 1;
	// begin inline asm
	{
    .reg .pred p;
    and.b32 %r1263, %r1285, %r1265;    setp.ne.u32 p, %r1263, 0;
    vote.ballot.sync.b32 %r1263, p, 0xffffffff;
    @!p not.b32 %r1263, %r1263;
}

	// end inline asm
	mov.b32 	%r1268, 2;
	// begin inline asm
	{
    .reg .pred p;
    and.b32 %r1266, %r1285, %r1268;    setp.ne.u32 p, %r1266, 0;
    vote.ballot.sync.b32 %r1266, p, 0xffffffff;
    @!p not.b32 %r1266, %r1266;
}

	// end inline asm
	and.b32  	%r1290, %r1266, %r1263;
	mov.b32 	%r1271, 4;
	// begin inline asm
	{
    .reg .pred p;
    and.b32 %r1269, %r1285, %r1271;    setp.ne.u32 p, %r1269, 0;
    vote.ballot.sync.b32 %r1269, p, 0xffffffff;
    @!p not.b32 %r1269, %r1269;
}

	// end inline asm
	and.b32  	%r1291, %r1269, %r1290;
	mov.b32 	%r1274, 8;
	// begin inline asm
	{
    .reg .pred p;
    and.b32 %r1272, %r1285, %r1274;    setp.ne.u32 p, %r1272, 0;
    vote.ballot.sync.b32 %r1272, p, 0xffffffff;
    @!p not.b32 %r1272, %r1272;
}

	// end inline asm
	and.b32  	%r1292, %r1272, %r1291;
	mov.b32 	%r1277, 16;
	// begin inline asm
	{
    .reg .pred p;
    and.b32 %r1275, %r1285, %r1277;    setp.ne.u32 p, %r1275, 0;
    vote.ballot.sync.b32 %r1275, p, 0xffffffff;
    @!p not.b32 %r1275, %r1275;
}

	// end inline asm
	and.b32  	%r1293, %r1275, %r1292;
	mov.b32 	%r1280, 32;
	// begin inline asm
	{
    .reg .pred p;
    and.b32 %r1278, %r1285, %r1280;    setp.ne.u32 p, %r1278, 0;
    vote.ballot.sync.b32 %r1278, p, 0xffffffff;
    @!p not.b32 %r1278, %r1278;
}

	// end inline asm
	and.b32  	%r1294, %r1278, %r1293;
	mov.b32 	%r1283, 64;
	// begin inline asm
	{
    .reg .pred p;
    and.b32 %r1281, %r1285, %r1283;    setp.ne.u32 p, %r1281, 0;
    vote.ballot.sync.b32 %r1281, p, 0xffffffff;
    @!p not.b32 %r1281, %r1281;
}

	// end inline asm
	and.b32  	%r1295, %r1281, %r1294;
	mov.b32 	%r1286, 128;
	// begin inline asm
	{
    .reg .pred p;
    and.b32 %r1284, %r1285, %r1286;    setp.ne.u32 p, %r1284, 0;
    vote.ballot.sync.b32 %r1284, p, 0xffffffff;
    @!p not.b32 %r1284, %r1284;
}

	// end inline asm
	and.b32  	%r1296, %r1284, %r1295;
	clz.b32 	%r1297, %r1296;
	sub.s32 	%r268, 31, %r1297;
	and.b32  	%r1298, %r1084, %r1296;
	popc.b32 	%r269, %r1298;
	setp.ne.s32 	%p139, %r581, %r268;
	mov.b32 	%r3048, 0;
	@%p139 bra 	$L__BB10_239;
	ld.param.u32 	%r2877, [_ZN3cub18CUB_300001_SM_10006detail10radix_sort29DeviceRadixSortOnesweepKernelINS1_5radix10policy_hubIjjjE10Policy1000ELNS0_9SortOrderE0EjjjiiNS1_21identity_decomposer_tEEEvPT5_SB_PT3_PKSC_PT1_PKSG_PT2_PKSK_T4_iiT6__param_9];
	shr.u32 	%r1303, %r2978, %r2877;
	and.b32  	%r1304, %r1303, %r123;
	shl.b32 	%r1305, %r1304, 2;
	add.s32 	%r1306, %r667, %r1305;
	atom.shared.add.u32 	%r3048, [%r1306], %r269;
$L__BB10_239:
	ld.param.u32 	%r2878, [_ZN3cub18CUB_300001_SM_10006detail10radix_sort29DeviceRadixSortOnesweepKernelINS1_5radix10policy_hubIjjjE10Policy1000ELNS0_9SortOrderE0EjjjiiNS1_21identity_decomposer_tEEEvPT5_SB_PT3_PKSC_PT1_PKSG_PT2_PKSK_T4_iiT6__param_9];
	shfl.sync.idx.b32	%r1332|%p140, %r3048, %r268, 31, -1;
	add.s32 	%r272, %r269, %r1332;
	shr.u32 	%r1333, %r2977, %r2878;
	and.b32  	%r1329, %r1333, %r123;
	mov.b32 	%r1309, 1;
	// begin inline asm
	{
    .reg .pred p;
    and.b32 %r1307, %r1329, %r1309;    setp.ne.u32 p, %r1307, 0;
    vote.ballot.sync.b32 %r1307, p, 0xffffffff;
    @!p not.b32 %r1307, %r1307;
}

	// end inline asm
	mov.b32 	%r1312, 2;
	// begin inline asm
	{
    .reg .pred p;
    and.b32 %r1310, %r1329, %r1312;    setp.ne.u32 p, %r1310, 0;
    vote.ballot.sync.b32 %r1310, p, 0xffffffff;
    @!p not.b32 %r1310, %r1310;
}

	// end inline asm
	and.b32  	%r1334, %r1310, %r1307;
	mov.b32 	%r1315, 4;
	// begin inline asm
	{
    .reg .pred p;
    and.b32 %r1313, %r1329, %r1315;    setp.ne.u32 p, %r1313, 0;
    vote.ballot.sync.b32 %r1313, p, 0xffffffff;
    @!p not.b32 %r1313, %r1313;
}

	// end inline asm
	and.b32  	%r1335, %r1313, %r1334;
	mov.b32 	%r1318, 8;
	// begin inline asm
	{
    .reg .pred p;
    and.b32 %r1316, %r1329, %r1318;    setp.ne.u32 p, %r1316, 0;
    vote.ballot.sync.b32 %r1316, p, 0xffffffff;
    @!p not.b32 %r1316, %r1316;
}

	// end inline asm
	and.b32  	%r1336, %r1316, %r1335;
	mov.b32 	%r1321, 16;
	// begin inline asm
	{
    .reg .pred p;
    and.b32 %r1319, %r1329, %r1321;    setp.ne.u32 p, %r1319, 0;
    vote.ballot.sync.b32 %r1319, p, 0xffffffff;
    @!p not.b32 %r1319, %r1319;
}

	// end inline asm
	and.b32  	%r1337, %r1319, %r1336;
	mov.b32 	%r1324, 32;
	// begin inline asm
	{
    .reg .pred p;
    and.b32 %r1322, %r1329, %r1324;    setp.ne.u32 p, %r1322, 0;
    vote.ballot.sync.b32 %r1322, p, 0xffffffff;
    @!p not.b32 %r1322, %r1322;
}

	// end inline asm
	and.b32  	%r1338, %r1322, %r1337;
	mov.b32 	%r1327, 64;
	// begin inline asm
	{
    .reg .pred p;
    and.b32 %r1325, %r1329, %r1327;    setp.ne.u32 p, %r1325, 0;
    vote.ballot.sync.b32 %r1325, p, 0xffffffff;
    @!p not.b32 %r1325, %r1325;
}

	// end inline asm
	and.b32  	%r1339, %r1325, %r1338;
	mov.b32 	%r1330, 128;
	// begin inline asm
	{
    .reg .pred p;
    and.b32 %r1328, %r1329, %r1330;    setp.ne.u32 p, %r1328, 0;
    vote.ballot.sync.b32 %r1328, p, 0xffffffff;
    @!p not.b32 %r1328, %r1328;
}

	// end inline asm
	and.b32  	%r1340, %r1328, %r1339;
	clz.b32 	%r1341, %r1340;
	sub.s32 	%r273, 31, %r1341;
	and.b32  	%r1342, %r1084, %r1340;
	popc.b32 	%r274, %r1342;
	setp.ne.s32 	%p141, %r581, %r273;
	mov.b32 	%r3049, 0;
	@%p141 bra 	$L__BB10_241;
	ld.param.u32 	%r2879, [_ZN3cub18CUB_300001_SM_10006detail10radix_sort29DeviceRadixSortOnesweepKernelINS1_5radix10policy_hubIjjjE10Policy1000ELNS0_9SortOrderE0EjjjiiNS1_21identity_decomposer_tEEEvPT5_SB_PT3_PKSC_PT1_PKSG_PT2_PKSK_T4_iiT6__param_9];
	shr.u32 	%r1347, %r2977, %r2879;
	and.b32  	%r1348, %r1347, %r123;
	shl.b32 	%r1349, %r1348, 2;
	add.s32 	%r1350, %r667, %r1349;
	atom.shared.add.u32 	%r3049, [%r1350], %r274;
$L__BB10_241:
	ld.param.u32 	%r2880, [_ZN3cub18CUB_300001_SM_10006detail10radix_sort29DeviceRadixSortOnesweepKernelINS1_5radix10policy_hubIjjjE10Policy1000ELNS0_9SortOrderE0EjjjiiNS1_21identity_decomposer_tEEEvPT5_SB_PT3_PKSC_PT1_PKSG_PT2_PKSK_T4_iiT6__param_9];
	shfl.sync.idx.b32	%r1376|%p142, %r3049, %r273, 31, -1;
	add.s32 	%r277, %r274, %r1376;
	shr.u32 	%r1377, %r2976, %r2880;
	and.b32  	%r1373, %r1377, %r123;
	mov.b32 	%r1353, 1;
	// begin inline asm
	{
    .reg .pred p;
    and.b32 %r1351, %r1373, %r1353;    setp.ne.u32 p, %r1351, 0;
    vote.ballot.sync.b32 %r1351, p, 0xffffffff;
    @!p not.b32 %r1351, %r1351;
}

	// end inline asm
	mov.b32 	%r1356, 2;
	// begin inline asm
	{
    .reg .pred p;
    and.b32 %r1354, %r1373, %r1356;    setp.ne.u32 p, %r1354, 0;
    vote.ballot.sync.b32 %r1354, p, 0xffffffff;
    @!p not.b32 %r1354, %r1354;
}

	// end inline asm
	and.b32  	%r1378, %r1354, %r1351;
	mov.b32 	%r1359, 4;
	// begin inline asm
	{
    .reg .pred p;
    and.b32 %r1357, %r1373, %r1359;    setp.ne.u32 p, %r1357, 0;
    vote.ballot.sync.b32 %r1357, p, 0xffffffff;
    @!p not.b32 %r1357, %r1357;
}

	// end inline asm
	and.b32  	%r1379, %r1357, %r1378;
	mov.b32 	%r1362, 8;
	// begin inline asm
	{
    .reg .pred p;
    and.b32 %r1360, %r1373, %r1362;    setp.ne.u32 p, %r1360, 0;
    vote.ballot.sync.b32 %r1360, p, 0xffffffff;
    @!p not.b32 %r1360, %r1360;
}

	// end inline asm
	and.b32  	%r1380, %r1360, %r1379;
	mov.b32 	%r1365, 16;
	// begin inline asm
	{
    .reg .pred p;
    and.b32 %r1363, %r1373, %r1365;    setp.ne.u32 p, %r1363, 0;
    vote.ballot.sync.b32 %r1363, p, 0xffffffff;
    @!p not.b32 %r1363, %r1363;
}

	// end inline asm
	and.b32  	%r1381, %r1363, %r1380;
	mov.b32 	%r1368, 32;
	// begin inline asm
	{
    .reg .pred p;
    and.b32 %r1366, %r1373, %r1368;    setp.ne.u32 p, %r1366, 0;
    vote.ballot.sync.b32 %r1366, p, 0xffffffff;
    @!p not.b32 %r1366, %r1366;
}

	// end inline asm
	and.b32  	%r1382, %r1366, %r1381;
	mov.b32 	%r1371, 64;
	// begin inline asm
	{
    .reg .pred p;
    and.b32 %r1369, %r1373, %r1371;    setp.ne.u32 p, %r1369, 0;
    vote.ballot.sync.b32 %r1369, p, 0xffffffff;
    @!p not.b32 %r1369, %r1369;
}

	// end inline asm
	and.b32  	%r1383, %r1369, %r1382;
	mov.b32 	%r1374, 128;
	// begin inline asm
	{
    .reg .pred p;
    and.b32 %r1372, %r1373, %r1374;    setp.ne.u32 p, %r1372, 0;
    vote.ballot.sync.b32 %r1372, p, 0xffffffff;
    @!p not.b32 %r1372, %r1372;
}

	// end inline asm
	and.b32  	%r1384, %r1372, %r1383;
	clz.b32 	%r1385, %r1384;
	sub.s32 	%r278, 31, %r1385;
	and.b32  	%r1386, %r1084, %r1384;
	popc.b32 	%r279, %r1386;
	setp.ne.s32 	%p143, %r581, %r278;
	mov.b32 	%r3050, 0;
	@%p143 bra 	$L__BB10_243;
	ld.param.u32 	%r2881, [_ZN3cub18CUB_300001_SM_10006detail10radix_sort29DeviceRadixSortOnesweepKernelINS1_5radix10policy_hubIjjjE10Policy1000ELNS0_9SortOrderE0EjjjiiNS1_21identity_decomposer_tEEEvPT5_SB_PT3_PKSC_PT1_PKSG_PT2_PKSK_T4_iiT6__param_9];
	shr.u32 	%r1391, %r2976, %r2881;
	and.b32  	%r1392, %r1391, %r123;
	shl.b32 	%r1393, %r1392, 2;
	add.s32 	%r1394, %r667, %r1393;
	atom.shared.add.u32 	%r3050, [%r1394], %r279;
$L__BB10_243:
	ld.param.u32 	%r2882, [_ZN3cub18CUB_300001_SM_10006detail10radix_sort29DeviceRadixSortOnesweepKernelINS1_5radix10policy_hubIjjjE10Policy1000ELNS0_9SortOrderE0EjjjiiNS1_21identity_decomposer_tEEEvPT5_SB_PT3_PKSC_PT1_PKSG_PT2_PKSK_T4_iiT6__param_9];
	shfl.sync.idx.b32	%r1420|%p144, %r3050, %r278, 31, -1;
	add.s32 	%r282, %r279, %r1420;
	shr.u32 	%r1421, %r2975, %r2882;
	and.b32  	%r1417, %r1421, %r123;
	mov.b32 	%r1397, 1;
	// begin inline asm
	{
    .reg .pred p;
    and.b32 %r1395, %r1417, %r1397;    setp.ne.u32 p, %r1395, 0;
    vote.ballot.sync.b32 %r1395, p, 0xffffffff;
    @!p not.b32 %r1395, %r1395;
}

	// end inline asm
	mov.b32 	%r1400, 2;
	// begin inline asm
	{
    .reg .pred p;
    and.b32 %r1398, %r1417, %r1400;    setp.ne.u32 p, %r1398, 0;
    vote.ballot.sync.b32 %r1398, p, 0xffffffff;
    @!p not.b32 %r1398, %r1398;
}

	// end inline asm
	and.b32  	%r1422, %r1398, %r1395;
	mov.b32 	%r1403, 4;
	// begin inline asm
	{
    .reg .pred p;
    and.b32 %r1401, %r1417, %r1403;    setp.ne.u32 p, %r1401, 0;
    vote.ballot.sync.b32 %r1401, p, 0xffffffff;
    @!p not.b32 %r1401, %r1401;
}

	// end inline asm
	and.b32  	%r1423, %r1401, %r1422;
	mov.b32 	%r1406, 8;
	// begin inline asm
	{
    .reg .pred p;
    and.b32 %r1404, %r1417, %r1406;    setp.ne.u32 p, %r1404, 0;
    vote.ballot.sync.b32 %r1404, p, 0xffffffff;
    @!p not.b32 %r1404, %r1404;
}

	// end inline asm
	and.b32  	%r1424, %r1404, %r1423;
	mov.b32 	%r1409, 16;
	// begin inline asm
	{
    .reg .pred p;
    and.b32 %r1407, %r1417, %r1409;    setp.ne.u32 p, %r1407, 0;
    vote.ballot.sync.b32 %r1407, p, 0xffffffff;
    @!p not.b32 %r1407, %r1407;
}

	// end inline asm
	and.b32  	%r1425, %r1407, %r1424;
	mov.b32 	%r1412, 32;
	// begin inline asm
	{
    .reg .pred p;
    and.b32 %r1410, %r1417, %r1412;    setp.ne.u32 p, %r1410, 0;
    vote.ballot.sync.b32 %r1410, p, 0xffffffff;
    @!p not.b32 %r1410, %r1410;
}

	// end inline asm
	and.b32  	%r1426, %r1410, %r1425;
	mov.b32 	%r1415, 64;
	// begin inline asm
	{
    .reg .pred p;
    and.b32 %r1413, %r1417, %r1415;    setp.ne.u32 p, %r1413, 0;
    vote.ballot.sync.b32 %r1413, p, 0xffffffff;
    @!p not.b32 %r1413, %r1413;
}

	// end inline asm
	and.b32  	%r1427, %r1413, %r1426;
	mov.b32 	%r1418, 128;
	// begin inline asm
	{
    .reg .pred p;
    and.b32 %r1416, %r1417, %r1418;    setp.ne.u32 p, %r1416, 0;
    vote.ballot.sync.b32 %r1416, p, 0xffffffff;
    @!p not.b32 %r1416, %r1416;
}

	// end inline asm
	and.b32  	%r1428, %r1416, %r1427;
	clz.b32 	%r1429, %r1428;
	sub.s32 	%r283, 31, %r1429;
	and.b32  	%r1430, %r1084, %r1428;
	popc.b32 	%r284, %r1430;
	setp.ne.s32 	%p145, %r581, %r283;
	mov.b32 	%r3051, 0;
	@%p145 bra 	$L__BB10_245;
	ld.param.u32 	%r2883, [_ZN3cub18CUB_300001_SM_10006detail10radix_sort29DeviceRadixSortOnesweepKernelINS1_5radix10policy_hubIjjjE10Policy1000ELNS0_9SortOrderE0EjjjiiNS1_21identity_decomposer_tEEEvPT5_SB_PT3_PKSC_PT1_PKSG_PT2_PKSK_T4_iiT6__param_9];
	shr.u32 	%r1435, %r2975, %r2883;
	and.b32  	%r1436, %r1435, %r123;
	shl.b32 	%r1437, %r1436, 2;
	add.s32 	%r1438, %r667, %r1437;
	atom.shared.add.u32 	%r3051, [%r1438], %r284;
$L__BB10_245:
	ld.param.u32 	%r2884, [_ZN3cub18CUB_300001_SM_10006detail10radix_sort29DeviceRadixSortOnesweepKernelINS1_5radix10policy_hubIjjjE10Policy1000ELNS0_9SortOrderE0EjjjiiNS1_21identity_decomposer_tEEEvPT5_SB_PT3_PKSC_PT1_PKSG_PT2_PKSK_T4_iiT6__param_9];
	shfl.sync.idx.b32	%r1464|%p146, %r3051, %r283, 31, -1;
	add.s32 	%r287, %r284, %r1464;
	shr.u32 	%r1465, %r2974, %r2884;
	and.b32  	%r1461, %r1465, %r123;
	mov.b32 	%r1441, 1;
	// begin inline asm
	{
    .reg .pred p;
    and.b32 %r1439, %r1461, %r1441;    setp.ne.u32 p, %r1439, 0;
    vote.ballot.sync.b32 %r1439, p, 0xffffffff;
    @!p not.b32 %r1439, %r1439;
}

	// end inline asm
	mov.b32 	%r1444, 2;
	// begin inline asm
	{
    .reg .pred p;
    and.b32 %r1442, %r1461, %r1444;    setp.ne.u32 p, %r1442, 0;
    vote.ballot.sync.b32 %r1442, p, 0xffffffff;
    @!p not.b32 %r1442, %r1442;
}

	// end inline asm
	and.b32  	%r1466, %r1442, %r1439;
	mov.b32 	%r1447, 4;
	// begin inline asm
	{
    .reg .pred p;
    and.b32 %r1445, %r1461, %r1447;    setp.ne.u32 p, %r1445, 0;
    vote.ballot.sync.b32 %r1445, p, 0xffffffff;
    @!p not.b32 %r1445, %r1445;
}

	// end inline asm
	and.b32  	%r1467, %r1445, %r1466;
	mov.b32 	%r1450, 8;
	// begin inline asm
	{
    .reg .pred p;
    and.b32 %r1448, %r1461, %r1450;    setp.ne.u32 p, %r1448, 0;
    vote.ballot.sync.b32 %r1448, p, 0xffffffff;
    @!p not.b32 %r1448, %r1448;
}

	// end inline asm
	and.b32  	%r1468, %r1448, %r1467;
	mov.b32 	%r1453, 16;
	// begin inline asm
	{
    .reg .pred p;
    and.b32 %r1451, %r1461, %r1453;    setp.ne.u32 p, %r1451, 0;
    vote.ballot.sync.b32 %r1451, p, 0xffffffff;
    @!p not.b32 %r1451, %r1451;
}

	// end inline asm
	and.b32  	%r1469, %r1451, %r1468;
	mov.b32 	%r1456, 32;
	// begin inline asm
	{
    .reg .pred p;
    and.b32 %r1454, %r1461, %r1456;    setp.ne.u32 p, %r1454, 0;
    vote.ballot.sync.b32 %r1454, p, 0xffffffff;
    @!p not.b32 %r1454, %r1454;
}

	// end inline asm
	and.b32  	%r1470, %r1454, %r1469;
	mov.b32 	%r1459, 64;
	// begin inline asm
	{
    .reg .pred p;
    and.b32 %r1457, %r1461, %r1459;    setp.ne.u32 p, %r1457, 0;
    vote.ballot.sync.b32 %r1457, p, 0xffffffff;
    @!p not.b32 %r1457, %r1457;
}

	// end inline asm
	and.b32  	%r1471, %r1457, %r1470;
	mov.b32 	%r1462, 128;
	// begin inline asm
	{
    .reg .pred p;
    and.b32 %r1460, %r1461, %r1462;    setp.ne.u32 p, %r1460, 0;
    vote.ballot.sync.b32 %r1460, p, 0xffffffff;
    @!p not.b32 %r1460, %r1460;
}

	// end inline asm
	and.b32  	%r1472, %r1460, %r1471;
	clz.b32 	%r1473, %r1472;
	sub.s32 	%r288, 31, %r1473;
	and.b32  	%r1474, %r1084, %r1472;
	popc.b32 	%r289, %r1474;
	setp.ne.s32 	%p147, %r581, %r288;
	mov.b32 	%r3052, 0;
	@%p147 bra 	$L__BB10_247;
	ld.param.u32 	%r2885, [_ZN3cub18CUB_300001_SM_10006detail10radix_sort29DeviceRadixSortOnesweepKernelINS1_5radix10policy_hubIjjjE10Policy1000ELNS0_9SortOrderE0EjjjiiNS1_21identity_decomposer_tEEEvPT5_SB_PT3_PKSC_PT1_PKSG_PT2_PKSK_T4_iiT6__param_9];
	shr.u32 	%r1479, %r2974, %r2885;
	and.b32  	%r1480, %r1479, %r123;
	shl.b32 	%r1481, %r1480, 2;
	add.s32 	%r1482, %r667, %r1481;
	atom.shared.add.u32 	%r3052, [%r1482], %r289;
$L__BB10_247:
	ld.param.u32 	%r2886, [_ZN3cub18CUB_300001_SM_10006detail10radix_sort29DeviceRadixSortOnesweepKernelINS1_5radix10policy_hubIjjjE10Policy1000ELNS0_9SortOrderE0EjjjiiNS1_21identity_decomposer_tEEEvPT5_SB_PT3_PKSC_PT1_PKSG_PT2_PKSK_T4_iiT6__param_9];
	shfl.sync.idx.b32	%r1508|%p148, %r3052, %r288, 31, -1;
	add.s32 	%r292, %r289, %r1508;
	shr.u32 	%r1509, %r2973, %r2886;
	and.b32  	%r1505, %r1509, %r123;
	mov.b32 	%r1485, 1;
	// begin inline asm
	{
    .reg .pred p;
    and.b32 %r1483, %r1505, %r1485;    setp.ne.u32 p, %r1483, 0;
    vote.ballot.sync.b32 %r1483, p, 0xffffffff;
    @!p not.b32 %r1483, %r1483;
}

	// end inline asm
	mov.b32 	%r1488, 2;
	// begin inline asm
	{
    .reg .pred p;
    and.b32 %r1486, %r1505, %r1488;    setp.ne.u32 p, %r1486, 0;
    vote.ballot.sync.b32 %r1486, p, 0xffffffff;
    @!p not.b32 %r1486, %r1486;
}

	// end inline asm
	and.b32  	%r1510, %r1486, %r1483;
	mov.b32 	%r1491, 4;
	// begin inline asm
	{
    .reg .pred p;
    and.b32 %r1489, %r1505, %r1491;    setp.ne.u32 p, %r1489, 0;
    vote.ballot.sync.b32 %r1489, p, 0xffffffff;
    @!p not.b32 %r1489, %r1489;
}

	// end inline asm
	and.b32  	%r1511, %r1489, %r1510;
	mov.b32 	%r1494, 8;
	// begin inline asm
	{
    .reg .pred p;
    and.b32 %r1492, %r1505, %r1494;    setp.ne.u32 p, %r1492, 0;
    vote.ballot.sync.b32 %r1492, p, 0xffffffff;
    @!p not.b32 %r1492, %r1492;
}

	// end inline asm
	and.b32  	%r1512, %r1492, %r1511;
	mov.b32 	%r1497, 16;
	// begin inline asm
	{
    .reg .pred p;
    and.b32 %r1495, %r1505, %r1497;    setp.ne.u32 p, %r1495, 0;
    vote.ballot.sync.b32 %r1495, p, 0xffffffff;
    @!p not.b32 %r1495, %r1495;
}

	// end inline asm
	and.b32  	%r1513, %r1495, %r1512;
	mov.b32 	%r1500, 32;
	// begin inline asm
	{
    .reg .pred p;
    and.b32 %r1498, %r1505, %r1500;    setp.ne.u32 p, %r1498, 0;
    vote.ballot.sync.b32 %r1498, p, 0xffffffff;
    @!p not.b32 %r1498, %r1498;
}

	// end inline asm
	and.b32  	%r1514, %r1498, %r1513;
	mov.b32 	%r1503, 64;
	// begin inline asm
	{
    .reg .pred p;
    and.b32 %r1501, %r1505, %r1503;    setp.ne.u32 p, %r1501, 0;
    vote.ballot.sync.b32 %r1501, p, 0xffffffff;
    @!p not.b32 %r1501, %r1501;
}

	// end inline asm
	and.b32  	%r1515, %r1501, %r1514;
	mov.b32 	%r1506, 128;
	// begin inline asm
	{
    .reg .pred p;
    and.b32 %r1504, %r1505, %r1506;    setp.ne.u32 p, %r1504, 0;
    vote.ballot.sync.b32 %r1504, p, 0xffffffff;
    @!p not.b32 %r1504, %r1504;
}

	// end inline asm
	and.b32  	%r1516, %r1504, %r1515;
	clz.b32 	%r1517, %r1516;
	sub.s32 	%r293, 31, %r1517;
	and.b32  	%r1518, %r1084, %r1516;
	popc.b32 	%r294, %r1518;
	setp.ne.s32 	%p149, %r581, %r293;
	mov.b32 	%r3053, 0;
	@%p149 bra 	$L__BB10_249;
	ld.param.u32 	%r2887, [_ZN3cub18CUB_300001_SM_10006detail10radix_sort29DeviceRadixSortOnesweepKernelINS1_5radix10policy_hubIjjjE10Policy1000ELNS0_9SortOrderE0EjjjiiNS1_21identity_decomposer_tEEEvPT5_SB_PT3_PKSC_PT1_PKSG_PT2_PKSK_T4_iiT6__param_9];
	shr.u32 	%r1523, %r2973, %r2887;
	and.b32  	%r1524, %r1523, %r123;
	shl.b32 	%r1525, %r1524, 2;
	add.s32 	%r1526, %r667, %r1525;
	atom.shared.add.u32 	%r3053, [%r1526], %r294;
$L__BB10_249:
	ld.param.u32 	%r2888, [_ZN3cub18CUB_300001_SM_10006detail10radix_sort29DeviceRadixSortOnesweepKernelINS1_5radix10policy_hubIjjjE10Policy1000ELNS0_9SortOrderE0EjjjiiNS1_21identity_decomposer_tEEEvPT5_SB_PT3_PKSC_PT1_PKSG_PT2_PKSK_T4_iiT6__param_9];
	shfl.sync.idx.b32	%r1552|%p150, %r3053, %r293, 31, -1;
	add.s32 	%r297, %r294, %r1552;
	shr.u32 	%r1553, %r2972, %r2888;
	and.b32  	%r1549, %r1553, %r123;
	mov.b32 	%r1529, 1;
	// begin inline asm
	{
    .reg .pred p;
    and.b32 %r1527, %r1549, %r1529;    setp.ne.u32 p, %r1527, 0;
    vote.ballot.sync.b32 %r1527, p, 0xffffffff;
    @!p not.b32 %r1527, %r1527;
}

	// end inline asm
	mov.b32 	%r1532, 2;
	// begin inline asm
	{
    .reg .pred p;
    and.b32 %r1530, %r1549, %r1532;    setp.ne.u32 p, %r1530, 0;
    vote.ballot.sync.b32 %r1530, p, 0xffffffff;
    @!p not.b32 %r1530, %r1530;
}

	// end inline asm
	and.b32  	%r1554, %r1530, %r1527;
	mov.b32 	%r1535, 4;
	// begin inline asm
	{
    .reg .pred p;
    and.b32 %r1533, %r1549, %r1535;    setp.ne.u32 p, %r1533, 0;
    vote.ballot.sync.b32 %r1533, p, 0xffffffff;
    @!p not.b32 %r1533, %r1533;
}

	// end inline asm
	and.b32  	%r1555, %r1533, %r1554;
	mov.b32 	%r1538, 8;
	// begin inline asm
	{
    .reg .pred p;
    and.b32 %r1536, %r1549, %r1538;    setp.ne.u32 p, %r1536, 0;
    vote.ballot.sync.b32 %r1536, p, 0xffffffff;
    @!p not.b32 %r1536, %r1536;
}

	// end inline asm
	and.b32  	%r1556, %r1536, %r1555;
	mov.b32 	%r1541, 16;
	// begin inline asm
	{
    .reg .pred p;
    and.b32 %r1539, %r1549, %r1541;    setp.ne.u32 p, %r1539, 0;
    vote.ballot.sync.b32 %r1539, p, 0xffffffff;
    @!p not.b32 %r1539, %r1539;
}

	// end inline asm
	and.b32  	%r1557, %r1539, %r1556;
	mov.b32 	%r1544, 32;
	// begin inline asm
	{
    .reg .pred p;
    and.b32 %r1542, %r1549, %r1544;    setp.ne.u32 p, %r1542, 0;
    vote.ballot.sync.b32 %r1542, p, 0xffffffff;
    @!p not.b32 %r1542, %r1542;
}

	// end inline asm
	and.b32  	%r1558, %r1542, %r1557;
	mov.b32 	%r1547, 64;
	// begin inline asm
	{
    .reg .pred p;
    and.b32 %r1545, %r1549, %r1547;    setp.ne.u32 p, %r1545, 0;
    vote.ballot.sync.b32 %r1545, p, 0xffffffff;
    @!p not.b32 %r1545, %r1545;
}

	// end inline asm
	and.b32  	%r1559, %r1545, %r1558;
	mov.b32 	%r1550, 128;
	// begin inline asm
	{
    .reg .pred p;
    and.b32 %r1548, %r1549, %r1550;    setp.ne.u32 p, %r1548, 0;
    vote.ballot.sync.b32 %r1548, p, 0xffffffff;
    @!p not.b32 %r1548, %r1548;
}

	// end inline asm
	and.b32  	%r1560, %r1548, %r1559;
	clz.b32 	%r1561, %r1560;
	sub.s32 	%r298, 31, %r1561;
	and.b32  	%r1562, %r1084, %r1560;
	popc.b32 	%r299, %r1562;
	setp.ne.s32 	%p151, %r581, %r298;
	mov.b32 	%r3054, 0;
	@%p151 bra 	$L__BB10_251;
	ld.param.u32 	%r2889, [_ZN3cub18CUB_300001_SM_10006detail10radix_sort29DeviceRadixSortOnesweepKernelINS1_5radix10policy_hubIjjjE10Policy1000ELNS0_9SortOrderE0EjjjiiNS1_21identity_decomposer_tEEEvPT5_SB_PT3_PKSC_PT1_PKSG_PT2_PKSK_T4_iiT6__param_9];
	shr.u32 	%r1567, %r2972, %r2889;
	and.b32  	%r1568, %r1567, %r123;
	shl.b32 	%r1569, %r1568, 2;
	add.s32 	%r1570, %r667, %r1569;
	atom.shared.add.u32 	%r3054, [%r1570], %r299;
$L__BB10_251:
	ld.param.u32 	%r2890, [_ZN3cub18CUB_300001_SM_10006detail10radix_sort29DeviceRadixSortOnesweepKernelINS1_5radix10policy_hubIjjjE10Policy1000ELNS0_9SortOrderE0EjjjiiNS1_21identity_decomposer_tEEEvPT5_SB_PT3_PKSC_PT1_PKSG_PT2_PKSK_T4_iiT6__param_9];
	shfl.sync.idx.b32	%r1596|%p152, %r3054, %r298, 31, -1;
	add.s32 	%r302, %r299, %r1596;
	shr.u32 	%r1597, %r2971, %r2890;
	and.b32  	%r1593, %r1597, %r123;
	mov.b32 	%r1573, 1;
	// begin inline asm
	{
    .reg .pred p;
    and.b32 %r1571, %r1593, %r1573;    setp.ne.u32 p, %r1571, 0;
    vote.ballot.sync.b32 %r1571, p, 0xffffffff;
    @!p not.b32 %r1571, %r1571;
}

	// end inline asm
	mov.b32 	%r1576, 2;
	// begin inline asm
	{
    .reg .pred p;
    and.b32 %r1574, %r1593, %r1576;    setp.ne.u32 p, %r1574, 0;
    vote.ballot.sync.b32 %r1574, p, 0xffffffff;
    @!p not.b32 %r1574, %r1574;
}

	// end inline asm
	and.b32  	%r1598, %r1574, %r1571;
	mov.b32 	%r1579, 4;
	// begin inline asm
	{
    .reg .pred p;
    and.b32 %r1577, %r1593, %r1579;    setp.ne.u32 p, %r1577, 0;
    vote.ballot.sync.b32 %r1577, p, 0xffffffff;
    @!p not.b32 %r1577, %r1577;
}

	// end inline asm
	and.b32  	%r1599, %r1577, %r1598;
	mov.b32 	%r1582, 8;
	// begin inline asm
	{
    .reg .pred p;
    and.b32 %r1580, %r1593, %r1582;    setp.ne.u32 p, %r1580, 0;
    vote.ballot.sync.b32 %r1580, p, 0xffffffff;
    @!p not.b32 %r1580, %r1580;
}

	// end inline asm
	and.b32  	%r1600, %r1580, %r1599;
	mov.b32 	%r1585, 16;
	// begin inline asm
	{
    .reg .pred p;
    and.b32 %r1583, %r1593, %r1585;    setp.ne.u32 p, %r1583, 0;
    vote.ballot.sync.b32 %r1583, p, 0xffffffff;
    @!p not.b32 %r1583, %r1583;
}

	// end inline asm
	and.b32  	%r1601, %r1583, %r1600;
	mov.b32 	%r1588, 32;
	// begin inline asm
	{
    .reg .pred p;
    and.b32 %r1586, %r1593, %r1588;    setp.ne.u32 p, %r1586, 0;
    vote.ballot.sync.b32 %r1586, p, 0xffffffff;
    @!p not.b32 %r1586, %r1586;
}

	// end inline asm
	and.b32  	%r1602, %r1586, %r1601;
	mov.b32 	%r1591, 64;
	// begin inline asm
	{
    .reg .pred p;
    and.b32 %r1589, %r1593, %r1591;    setp.ne.u32 p, %r1589, 0;
    vote.ballot.sync.b32 %r1589, p, 0xffffffff;
    @!p not.b32 %r1589, %r1589;
}

	// end inline asm
	and.b32  	%r1603, %r1589, %r1602;
	mov.b32 	%r1594, 128;
	// begin inline asm
	{
    .reg .pred p;
    and.b32 %r1592, %r1593, %r1594;    setp.ne.u32 p, %r1592, 0;
    vote.ballot.sync.b32 %r1592, p, 0xffffffff;
    @!p not.b32 %r1592, %r1592;
}

	// end inline asm
	and.b32  	%r1604, %r1592, %r1603;
	clz.b32 	%r1605, %r1604;
	sub.s32 	%r303, 31, %r1605;
	and.b32  	%r1606, %r1084, %r1604;
	popc.b32 	%r304, %r1606;
	setp.ne.s32 	%p153, %r581, %r303;
	mov.b32 	%r3055, 0;
	@%p153 bra 	$L__BB10_253;
	ld.param.u32 	%r2891, [_ZN3cub18CUB_300001_SM_10006detail10radix_sort29DeviceRadixSortOnesweepKernelINS1_5radix10policy_hubIjjjE10Policy1000ELNS0_9SortOrderE0EjjjiiNS1_21identity_decomposer_tEEEvPT5_SB_PT3_PKSC_PT1_PKSG_PT2_PKSK_T4_iiT6__param_9];
	shr.u32 	%r1611, %r2971, %r2891;
	and.b32  	%r1612, %r1611, %r123;
	shl.b32 	%r1613, %r1612, 2;
	add.s32 	%r1614, %r667, %r1613;
	atom.shared.add.u32 	%r3055, [%r1614], %r304;
$L__BB10_253:
	ld.param.u32 	%r2892, [_ZN3cub18CUB_300001_SM_10006detail10radix_sort29DeviceRadixSortOnesweepKernelINS1_5radix10policy_hubIjjjE10Policy1000ELNS0_9SortOrderE0EjjjiiNS1_21identity_decomposer_tEEEvPT5_SB_PT3_PKSC_PT1_PKSG_PT2_PKSK_T4_iiT6__param_9];
	shfl.sync.idx.b32	%r1640|%p154, %r3055, %r303, 31, -1;
	add.s32 	%r307, %r304, %r1640;
	shr.u32 	%r1641, %r2970, %r2892;
	and.b32  	%r1637, %r1641, %r123;
	mov.b32 	%r1617, 1;
	// begin inline asm
	{
    .reg .pred p;
    and.b32 %r1615, %r1637, %r1617;    setp.ne.u32 p, %r1615, 0;
    vote.ballot.sync.b32 %r1615, p, 0xffffffff;
    @!p not.b32 %r1615, %r1615;
}

	// end inline asm
	mov.b32 	%r1620, 2;
	// begin inline asm
	{
    .reg .pred p;
    and.b32 %r1618, %r1637, %r1620;    setp.ne.u32 p, %r1618, 0;
    vote.ballot.sync.b32 %r1618, p, 0xffffffff;
    @!p not.b32 %r1618, %r1618;
}

	// end inline asm
	and.b32  	%r1642, %r1618, %r1615;
	mov.b32 	%r1623, 4;
	// begin inline asm
	{
    .reg .pred p;
    and.b32 %r1621, %r1637, %r1623;    setp.ne.u32 p, %r1621, 0;
    vote.ballot.sync.b32 %r1621, p, 0xffffffff;
    @!p not.b32 %r1621, %r1621;
}

	// end inline asm
	and.b32  	%r1643, %r1621, %r1642;
	mov.b32 	%r1626, 8;
	// begin inline asm
	{
    .reg .pred p;
    and.b32 %r1624, %r1637, %r1626;    setp.ne.u32 p, %r1624, 0;
    vote.ballot.sync.b32 %r1624, p, 0xffffffff;
    @!p not.b32 %r1624, %r1624;
}

	// end inline asm
	and.b32  	%r1644, %r1624, %r1643;
	mov.b32 	%r1629, 16;
	// begin inline asm
	{
    .reg .pred p;
    and.b32 %r1627, %r1637, %r1629;    setp.ne.u32 p, %r1627, 0;
    vote.ballot.sync.b32 %r1627, p, 0xffffffff;
    @!p not.b32 %r1627, %r1627;
}

	// end inline asm
	and.b32  	%r1645, %r1627, %r1644;
	mov.b32 	%r1632, 32;
	// begin inline asm
	{
    .reg .pred p;
    and.b32 %r1630, %r1637, %r1632;    setp.ne.u32 p, %r1630, 0;
    vote.ballot.sync.b32 %r1630, p, 0xffffffff;
    @!p not.b32 %r1630, %r1630;
}

	// end inline asm
	and.b32  	%r1646, %r1630, %r1645;
	mov.b32 	%r1635, 64;
	// begin inline asm
	{
    .reg .pred p;
    and.b32 %r1633, %r1637, %r1635;    setp.ne.u32 p, %r1633, 0;
    vote.ballot.sync.b32 %r1633, p, 0xffffffff;
    @!p not.b32 %r1633, %r1633;
}

	// end inline asm
	and.b32  	%r1647, %r1633, %r1646;
	mov.b32 	%r1638, 128;
	// begin inline asm
	{
    .reg .pred p;
    and.b32 %r1636, %r1637, %r1638;    setp.ne.u32 p, %r1636, 0;
    vote.ballot.sync.b32 %r1636, p, 0xffffffff;
    @!p not.b32 %r1636, %r1636;
}

	// end inline asm
	and.b32  	%r1648, %r1636, %r1647;
	clz.b32 	%r1649, %r1648;
	sub.s32 	%r308, 31, %r1649;
	and.b32  	%r1650, %r1084, %r1648;
	popc.b32 	%r309, %r1650;
	setp.ne.s32 	%p155, %r581, %r308;
	mov.b32 	%r3056, 0;
	@%p155 bra 	$L__BB10_255;
	ld.param.u32 	%r2893, [_ZN3cub18CUB_300001_SM_10006detail10radix_sort29DeviceRadixSortOnesweepKernelINS1_5radix10policy_hubIjjjE10Policy1000ELNS0_9SortOrderE0EjjjiiNS1_21identity_decomposer_tEEEvPT5_SB_PT3_PKSC_PT1_PKSG_PT2_PKSK_T4_iiT6__param_9];
	shr.u32 	%r1655, %r2970, %r2893;
	and.b32  	%r1656, %r1655, %r123;
	shl.b32 	%r1657, %r1656, 2;
	add.s32 	%r1658, %r667, %r1657;
	atom.shared.add.u32 	%r3056, [%r1658], %r309;
$L__BB10_255:
	ld.param.u32 	%r2894, [_ZN3cub18CUB_300001_SM_10006detail10radix_sort29DeviceRadixSortOnesweepKernelINS1_5radix10policy_hubIjjjE10Policy1000ELNS0_9SortOrderE0EjjjiiNS1_21identity_decomposer_tEEEvPT5_SB_PT3_PKSC_PT1_PKSG_PT2_PKSK_T4_iiT6__param_9];
	shfl.sync.idx.b32	%r1684|%p156, %r3056, %r308, 31, -1;
	add.s32 	%r312, %r309, %r1684;
	shr.u32 	%r1685, %r2969, %r2894;
	and.b32  	%r1681, %r1685, %r123;
	mov.b32 	%r1661, 1;
	// begin inline asm
	{
    .reg .pred p;
    and.b32 %r1659, %r1681, %r1661;    setp.ne.u32 p, %r1659, 0;
    vote.ballot.sync.b32 %r1659, p, 0xffffffff;
    @!p not.b32 %r1659, %r1659;
}

	// end inline asm
	mov.b32 	%r1664, 2;
	// begin inline asm
	{
    .reg .pred p;
    and.b32 %r1662, %r1681, %r1664;    setp.ne.u32 p, %r1662, 0;
    vote.ballot.sync.b32 %r1662, p, 0xffffffff;
    @!p not.b32 %r1662, %r1662;
}

	// end inline asm
	and.b32  	%r1686, %r1662, %r1659;
	mov.b32 	%r1667, 4;
	// begin inline asm
	{
    .reg .pred p;
    and.b32 %r1665, %r1681, %r1667;    setp.ne.u32 p, %r1665, 0;
    vote.ballot.sync.b32 %r1665, p, 0xffffffff;
    @!p not.b32 %r1665, %r1665;
}

	// end inline asm
	and.b32  	%r1687, %r1665, %r1686;
	mov.b32 	%r1670, 8;
	// begin inline asm
	{
    .reg .pred p;
    and.b32 %r1668, %r1681, %r1670;    setp.ne.u32 p, %r1668, 0;
    vote.ballot.sync.b32 %r1668, p, 0xffffffff;
    @!p not.b32 %r1668, %r1668;
}

	// end inline asm
	and.b32  	%r1688, %r1668, %r1687;
	mov.b32 	%r1673, 16;
	// begin inline asm
	{
    .reg .pred p;
    and.b32 %r1671, %r1681, %r1673;    setp.ne.u32 p, %r1671, 0;
    vote.ballot.sync.b32 %r1671, p, 0xffffffff;
    @!p not.b32 %r1671, %r1671;
}

	// end inline asm
	and.b32  	%r1689, %r1671, %r1688;
	mov.b32 	%r1676, 32;
	// begin inline asm
	{
    .reg .pred p;
    and.b32 %r1674, %r1681, %r1676;    setp.ne.u32 p, %r1674, 0;
    vote.ballot.sync.b32 %r1674, p, 0xffffffff;
    @!p not.b32 %r1674, %r1674;
}

	// end inline asm
	and.b32  	%r1690, %r1674, %r1689;
	mov.b32 	%r1679, 64;
	// begin inline asm
	{
    .reg .pred p;
    and.b32 %r1677, %r1681, %r1679;    setp.ne.u32 p, %r1677, 0;
    vote.ballot.sync.b32 %r1677, p, 0xffffffff;
    @!p not.b32 %r1677, %r1677;
}

	// end inline asm
	and.b32  	%r1691, %r1677, %r1690;
	mov.b32 	%r1682, 128;
	// begin inline asm
	{
    .reg .pred p;
    and.b32 %r1680, %r1681, %r1682;    setp.ne.u32 p, %r1680, 0;
    vote.ballot.sync.b32 %r1680, p, 0xffffffff;
    @!p not.b32 %r1680, %r1680;
}

	// end inline asm
	and.b32  	%r1692, %r1680, %r1691;
	clz.b32 	%r1693, %r1692;
	sub.s32 	%r313, 31, %r1693;
	and.b32  	%r1694, %r1084, %r1692;
	popc.b32 	%r314, %r1694;
	setp.ne.s32 	%p157, %r581, %r313;
	mov.b32 	%r3057, 0;
	@%p157 bra 	$L__BB10_257;
	ld.param.u32 	%r2895, [_ZN3cub18CUB_300001_SM_10006detail10radix_sort29DeviceRadixSortOnesweepKernelINS1_5radix10policy_hubIjjjE10Policy1000ELNS0_9SortOrderE0EjjjiiNS1_21identity_decomposer_tEEEvPT5_SB_PT3_PKSC_PT1_PKSG_PT2_PKSK_T4_iiT6__param_9];
	shr.u32 	%r1699, %r2969, %r2895;
	and.b32  	%r1700, %r1699, %r123;
	shl.b32 	%r1701, %r1700, 2;
	add.s32 	%r1702, %r667, %r1701;
	atom.shared.add.u32 	%r3057, [%r1702], %r314;
$L__BB10_257:
	ld.param.u32 	%r2896, [_ZN3cub18CUB_300001_SM_10006detail10radix_sort29DeviceRadixSortOnesweepKernelINS1_5radix10policy_hubIjjjE10Policy1000ELNS0_9SortOrderE0EjjjiiNS1_21identity_decomposer_tEEEvPT5_SB_PT3_PKSC_PT1_PKSG_PT2_PKSK_T4_iiT6__param_9];
	shfl.sync.idx.b32	%r1728|%p158, %r3057, %r313, 31, -1;
	add.s32 	%r317, %r314, %r1728;
	shr.u32 	%r1729, %r2968, %r2896;
	and.b32  	%r1725, %r1729, %r123;
	mov.b32 	%r1705, 1;
	// begin inline asm
	{
    .reg .pred p;
    and.b32 %r1703, %r1725, %r1705;    setp.ne.u32 p, %r1703, 0;
    vote.ballot.sync.b32 %r1703, p, 0xffffffff;
    @!p not.b32 %r1703, %r1703;
}

	// end inline asm
	mov.b32 	%r1708, 2;
	// begin inline asm
	{
    .reg .pred p;
    and.b32 %r1706, %r1725, %r1708;    setp.ne.u32 p, %r1706, 0;
    vote.ballot.sync.b32 %r1706, p, 0xffffffff;
    @!p not.b32 %r1706, %r1706;
}

	// end inline asm
	and.b32  	%r1730, %r1706, %r1703;
	mov.b32 	%r1711, 4;
	// begin inline asm
	{
    .reg .pred p;
    and.b32 %r1709, %r1725, %r1711;    setp.ne.u32 p, %r1709, 0;
    vote.ballot.sync.b32 %r1709, p, 0xffffffff;
    @!p not.b32 %r1709, %r1709;
}

	// end inline asm
	and.b32  	%r1731, %r1709, %r1730;
	mov.b32 	%r1714, 8;
	// begin inline asm
	{
    .reg .pred p;
    and.b32 %r1712, %r1725, %r1714;    setp.ne.u32 p, %r1712, 0;
    vote.ballot.sync.b32 %r1712, p, 0xffffffff;
    @!p not.b32 %r1712, %r1712;
}

	// end inline asm
	and.b32  	%r1732, %r1712, %r1731;
	mov.b32 	%r1717, 16;
	// begin inline asm
	{
    .reg .pred p;
    and.b32 %r1715, %r1725, %r1717;    setp.ne.u32 p, %r1715, 0;
    vote.ballot.sync.b32 %r1715, p, 0xffffffff;
    @!p not.b32 %r1715, %r1715;
}

	// end inline asm
	and.b32  	%r1733, %r1715, %r1732;
	mov.b32 	%r1720, 32;
	// begin inline asm
	{
    .reg .pred p;
    and.b32 %r1718, %r1725, %r1720;    setp.ne.u32 p, %r1718, 0;
    vote.ballot.sync.b32 %r1718, p, 0xffffffff;
    @!p not.b32 %r1718, %r1718;
}

	// end inline asm
	and.b32  	%r1734, %r1718, %r1733;
	mov.b32 	%r1723, 64;
	// begin inline asm
	{
    .reg .pred p;
    and.b32 %r1721, %r1725, %r1723;    setp.ne.u32 p, %r1721, 0;
    vote.ballot.sync.b32 %r1721, p, 0xffffffff;
    @!p not.b32 %r1721, %r1721;
}

	// end inline asm
	and.b32  	%r1735, %r1721, %r1734;
	mov.b32 	%r1726, 128;
	// begin inline asm
	{
    .reg .pred p;
    and.b32 %r1724, %r1725, %r1726;    setp.ne.u32 p, %r1724, 0;
    vote.ballot.sync.b32 %r1724, p, 0xffffffff;
    @!p not.b32 %r1724, %r1724;
}

	// end inline asm
	and.b32  	%r1736, %r1724, %r1735;
	clz.b32 	%r1737, %r1736;
	sub.s32 	%r318, 31, %r1737;
	and.b32  	%r1738, %r1084, %r1736;
	popc.b32 	%r319, %r1738;
	setp.ne.s32 	%p159, %r581, %r318;
	mov.b32 	%r3058, 0;
	@%p159 bra 	$L__BB10_259;
	ld.param.u32 	%r2897, [_ZN3cub18CUB_300001_SM_10006detail10radix_sort29DeviceRadixSortOnesweepKernelINS1_5radix10policy_hubIjjjE10Policy1000ELNS0_9SortOrderE0EjjjiiNS1_21identity_decomposer_tEEEvPT5_SB_PT3_PKSC_PT1_PKSG_PT2_PKSK_T4_iiT6__param_9];
	shr.u32 	%r1743, %r2968, %r2897;
	and.b32  	%r1744, %r1743, %r123;
	shl.b32 	%r1745, %r1744, 2;
	add.s32 	%r1746, %r667, %r1745;
	atom.shared.add.u32 	%r3058, [%r1746], %r319;
$L__BB10_259:
	ld.param.u32 	%r2898, [_ZN3cub18CUB_300001_SM_10006detail10radix_sort29DeviceRadixSortOnesweepKernelINS1_5radix10policy_hubIjjjE10Policy1000ELNS0_9SortOrderE0EjjjiiNS1_21identity_decomposer_tEEEvPT5_SB_PT3_PKSC_PT1_PKSG_PT2_PKSK_T4_iiT6__param_9];
	shfl.sync.idx.b32	%r1772|%p160, %r3058, %r318, 31, -1;
	add.s32 	%r322, %r319, %r1772;
	shr.u32 	%r1773, %r2967, %r2898;
	and.b32  	%r1769, %r1773, %r123;
	mov.b32 	%r1749, 1;
	// begin inline asm
	{
    .reg .pred p;
    and.b32 %r1747, %r1769, %r1749;    setp.ne.u32 p, %r1747, 0;
    vote.ballot.sync.b32 %r1747, p, 0xffffffff;
    @!p not.b32 %r1747, %r1747;
}

	// end inline asm
	mov.b32 	%r1752, 2;
	// begin inline asm
	{
    .reg .pred p;
    and.b32 %r1750, %r1769, %r1752;    setp.ne.u32 p, %r1750, 0;
    vote.ballot.sync.b32 %r1750, p, 0xffffffff;
    @!p not.b32 %r1750, %r1750;
}

	// end inline asm
	and.b32  	%r1774, %r1750, %r1747;
	mov.b32 	%r1755, 4;
	// begin inline asm
	{
    .reg .pred p;
    and.b32 %r1753, %r1769, %r1755;    setp.ne.u32 p, %r1753, 0;
    vote.ballot.sync.b32 %r1753, p, 0xffffffff;
    @!p not.b32 %r1753, %r1753;
}

	// end inline asm
	and.b32  	%r1775, %r1753, %r1774;
	mov.b32 	%r1758, 8;
	// begin inline asm
	{
    .reg .pred p;
    and.b32 %r1756, %r1769, %r1758;    setp.ne.u32 p, %r1756, 0;
    vote.ballot.sync.b32 %r1756, p, 0xffffffff;
    @!p not.b32 %r1756, %r1756;
}

	// end inline asm
	and.b32  	%r1776, %r1756, %r1775;
	mov.b32 	%r1761, 16;
	// begin inline asm
	{
    .reg .pred p;
    and.b32 %r1759, %r1769, %r1761;    setp.ne.u32 p, %r1759, 0;
    vote.ballot.sync.b32 %r1759, p, 0xffffffff;
    @!p not.b32 %r1759, %r1759;
}

	// end inline asm
	and.b32  	%r1777, %r1759, %r1776;
	mov.b32 	%r1764, 32;
	// begin inline asm
	{
    .reg .pred p;
    and.b32 %r1762, %r1769, %r1764;    setp.ne.u32 p, %r1762, 0;
    vote.ballot.sync.b32 %r1762, p, 0xffffffff;
    @!p not.b32 %r1762, %r1762;
}

	// end inline asm
	and.b32  	%r1778, %r1762, %r1777;
	mov.b32 	%r1767, 64;
	// begin inline asm
	{
    .reg .pred p;
    and.b32 %r1765, %r1769, %r1767;    setp.ne.u32 p, %r1765, 0;
    vote.ballot.sync.b32 %r1765, p, 0xffffffff;
    @!p not.b32 %r1765, %r1765;
}

	// end inline asm
	and.b32  	%r1779, %r1765, %r1778;
	mov.b32 	%r1770, 128;
	// begin inline asm
	{
    .reg .pred p;
    and.b32 %r1768, %r1769, %r1770;    setp.ne.u32 p, %r1768, 0;
    vote.ballot.sync.b32 %r1768, p, 0xffffffff;
    @!p not.b32 %r1768, %r1768;
}

	// end inline asm
	and.b32  	%r1780, %r1768, %r1779;
	clz.b32 	%r1781, %r1780;
	sub.s32 	%r323, 31, %r1781;
	and.b32  	%r1782, %r1084, %r1780;
	popc.b32 	%r324, %r1782;
	setp.ne.s32 	%p161, %r581, %r323;
	mov.b32 	%r3059, 0;
	@%p161 bra 	$L__BB10_261;
	ld.param.u32 	%r2899, [_ZN3cub18CUB_300001_SM_10006detail10radix_sort29DeviceRadixSortOnesweepKernelINS1_5radix10policy_hubIjjjE10Policy1000ELNS0_9SortOrderE0EjjjiiNS1_21identity_decomposer_tEEEvPT5_SB_PT3_PKSC_PT1_PKSG_PT2_PKSK_T4_iiT6__param_9];
	shr.u32 	%r1787, %r2967, %r2899;
	and.b32  	%r1788, %r1787, %r123;
	shl.b32 	%r1789, %r1788, 2;
	add.s32 	%r1790, %r667, %r1789;
	atom.shared.add.u32 	%r3059, [%r1790], %r324;
$L__BB10_261:
	ld.param.u32 	%r2900, [_ZN3cub18CUB_300001_SM_10006detail10radix_sort29DeviceRadixSortOnesweepKernelINS1_5radix10policy_hubIjjjE10Policy1000ELNS0_9SortOrderE0EjjjiiNS1_21identity_decomposer_tEEEvPT5_SB_PT3_PKSC_PT1_PKSG_PT2_PKSK_T4_iiT6__param_9];
	shfl.sync.idx.b32	%r1816|%p162, %r3059, %r323, 31, -1;
	add.s32 	%r327, %r324, %r1816;
	shr.u32 	%r1817, %r2966, %r2900;
	and.b32  	%r1813, %r1817, %r123;
	mov.b32 	%r1793, 1;
	// begin inline asm
	{
    .reg .pred p;
    and.b32 %r1791, %r1813, %r1793;    setp.ne.u32 p, %r1791, 0;
    vote.ballot.sync.b32 %r1791, p, 0xffffffff;
    @!p not.b32 %r1791, %r1791;
}

	// end inline asm
	mov.b32 	%r1796, 2;
	// begin inline asm
	{
    .reg .pred p;
    and.b32 %r1794, %r1813, %r1796;    setp.ne.u32 p, %r1794, 0;
    vote.ballot.sync.b32 %r1794, p, 0xffffffff;
    @!p not.b32 %r1794, %r1794;
}

	// end inline asm
	and.b32  	%r1818, %r1794, %r1791;
	mov.b32 	%r1799, 4;
	// begin inline asm
	{
    .reg .pred p;
    and.b32 %r1797, %r1813, %r1799;    setp.ne.u32 p, %r1797, 0;
    vote.ballot.sync.b32 %r1797, p, 0xffffffff;
    @!p not.b32 %r1797, %r1797;
}

	// end inline asm
	and.b32  	%r1819, %r1797, %r1818;
	mov.b32 	%r1802, 8;
	// begin inline asm
	{
    .reg .pred p;
    and.b32 %r1800, %r1813, %r1802;    setp.ne.u32 p, %r1800, 0;
    vote.ballot.sync.b32 %r1800, p, 0xffffffff;
    @!p not.b32 %r1800, %r1800;
}

	// end inline asm
	and.b32  	%r1820, %r1800, %r1819;
	mov.b32 	%r1805, 16;
	// begin inline asm
	{
    .reg .pred p;
    and.b32 %r1803, %r1813, %r1805;    setp.ne.u32 p, %r1803, 0;
    vote.ballot.sync.b32 %r1803, p, 0xffffffff;
    @!p not.b32 %r1803, %r1803;
}

	// end inline asm
	and.b32  	%r1821, %r1803, %r1820;
	mov.b32 	%r1808, 32;
	// begin inline asm
	{
    .reg .pred p;
    and.b32 %r1806, %r1813, %r1808;    setp.ne.u32 p, %r1806, 0;
    vote.ballot.sync.b32 %r1806, p, 0xffffffff;
    @!p not.b32 %r1806, %r1806;
}

	// end inline asm
	and.b32  	%r1822, %r1806, %r1821;
	mov.b32 	%r1811, 64;
	// begin inline asm
	{
    .reg .pred p;
    and.b32 %r1809, %r1813, %r1811;    setp.ne.u32 p, %r1809, 0;
    vote.ballot.sync.b32 %r1809, p, 0xffffffff;
    @!p not.b32 %r1809, %r1809;
}

	// end inline asm
	and.b32  	%r1823, %r1809, %r1822;
	mov.b32 	%r1814, 128;
	// begin inline asm
	{
    .reg .pred p;
    and.b32 %r1812, %r1813, %r1814;    setp.ne.u32 p, %r1812, 0;
    vote.ballot.sync.b32 %r1812, p, 0xffffffff;
    @!p not.b32 %r1812, %r1812;
}

	// end inline asm
	and.b32  	%r1824, %r1812, %r1823;
	clz.b32 	%r1825, %r1824;
	sub.s32 	%r328, 31, %r1825;
	and.b32  	%r1826, %r1084, %r1824;
	popc.b32 	%r329, %r1826;
	setp.ne.s32 	%p163, %r581, %r328;
	mov.b32 	%r3060, 0;
	@%p163 bra 	$L__BB10_263;
	ld.param.u32 	%r2901, [_ZN3cub18CUB_300001_SM_10006detail10radix_sort29DeviceRadixSortOnesweepKernelINS1_5radix10policy_hubIjjjE10Policy1000ELNS0_9SortOrderE0EjjjiiNS1_21identity_decomposer_tEEEvPT5_SB_PT3_PKSC_PT1_PKSG_PT2_PKSK_T4_iiT6__param_9];
	shr.u32 	%r1831, %r2966, %r2901;
	and.b32  	%r1832, %r1831, %r123;
	shl.b32 	%r1833, %r1832, 2;
	add.s32 	%r1834, %r667, %r1833;
	atom.shared.add.u32 	%r3060, [%r1834], %r329;
$L__BB10_263:
	ld.param.u32 	%r2902, [_ZN3cub18CUB_300001_SM_10006detail10radix_sort29DeviceRadixSortOnesweepKernelINS1_5radix10policy_hubIjjjE10Policy1000ELNS0_9SortOrderE0EjjjiiNS1_21identity_decomposer_tEEEvPT5_SB_PT3_PKSC_PT1_PKSG_PT2_PKSK_T4_iiT6__param_9];
	shfl.sync.idx.b32	%r1860|%p164, %r3060, %r328, 31, -1;
	add.s32 	%r332, %r329, %r1860;
	shr.u32 	%r1861, %r2965, %r2902;
	and.b32  	%r1857, %r1861, %r123;
	mov.b32 	%r1837, 1;
	// begin inline asm
	{
    .reg .pred p;
    and.b32 %r1835, %r1857, %r1837;    setp.ne.u32 p, %r1835, 0;
    vote.ballot.sync.b32 %r1835, p, 0xffffffff;
    @!p not.b32 %r1835, %r1835;
}

	// end inline asm
	mov.b32 	%r1840, 2;
	// begin inline asm
	{
    .reg .pred p;
    and.b32 %r1838, %r1857, %r1840;    setp.ne.u32 p, %r1838, 0;
    vote.ballot.sync.b32 %r1838, p, 0xffffffff;
    @!p not.b32 %r1838, %r1838;
}

	// end inline asm
	and.b32  	%r1862, %r1838, %r1835;
	mov.b32 	%r1843, 4;
	// begin inline asm
	{
    .reg .pred p;
    and.b32 %r1841, %r1857, %r1843;    setp.ne.u32 p, %r1841, 0;
    vote.ballot.sync.b32 %r1841, p, 0xffffffff;
    @!p not.b32 %r1841, %r1841;
}

	// end inline asm
	and.b32  	%r1863, %r1841, %r1862;
	mov.b32 	%r1846, 8;
	// begin inline asm
	{
    .reg .pred p;
    and.b32 %r1844, %r1857, %r1846;    setp.ne.u32 p, %r1844, 0;
    vote.ballot.sync.b32 %r1844, p, 0xffffffff;
    @!p not.b32 %r1844, %r1844;
}

	// end inline asm
	and.b32  	%r1864, %r1844, %r1863;
	mov.b32 	%r1849, 16;
	// begin inline asm
	{
    .reg .pred p;
    and.b32 %r1847, %r1857, %r1849;    setp.ne.u32 p, %r1847, 0;
    vote.ballot.sync.b32 %r1847, p, 0xffffffff;
    @!p not.b32 %r1847, %r1847;
}

	// end inline asm
	and.b32  	%r1865, %r1847, %r1864;
	mov.b32 	%r1852, 32;
	// begin inline asm
	{
    .reg .pred p;
    and.b32 %r1850, %r1857, %r1852;    setp.ne.u32 p, %r1850, 0;
    vote.ballot.sync.b32 %r1850, p, 0xffffffff;
    @!p not.b32 %r1850, %r1850;
}

	// end inline asm
	and.b32  	%r1866, %r1850, %r1865;
	mov.b32 	%r1855, 64;
	// begin inline asm
	{
    .reg .pred p;
    and.b32 %r1853, %r1857, %r1855;    setp.ne.u32 p, %r1853, 0;
    vote.ballot.sync.b32 %r1853, p, 0xffffffff;
    @!p not.b32 %r1853, %r1853;
}

	// end inline asm
	and.b32  	%r1867, %r1853, %r1866;
	mov.b32 	%r1858, 128;
	// begin inline asm
	{
    .reg .pred p;
    and.b32 %r1856, %r1857, %r1858;    setp.ne.u32 p, %r1856, 0;
    vote.ballot.sync.b32 %r1856, p, 0xffffffff;
    @!p not.b32 %r1856, %r1856;
}

	// end inline asm
	and.b32  	%r1868, %r1856, %r1867;
	clz.b32 	%r1869, %r1868;
	sub.s32 	%r333, 31, %r1869;
	and.b32  	%r1870, %r1084, %r1868;
	popc.b32 	%r334, %r1870;
	setp.ne.s32 	%p165, %r581, %r333;
	mov.b32 	%r3061, 0;
	@%p165 bra 	$L__BB10_265;
	ld.param.u32 	%r2903, [_ZN3cub18CUB_300001_SM_10006detail10radix_sort29DeviceRadixSortOnesweepKernelINS1_5radix10policy_hubIjjjE10Policy1000ELNS0_9SortOrderE0EjjjiiNS1_21identity_decomposer_tEEEvPT5_SB_PT3_PKSC_PT1_PKSG_PT2_PKSK_T4_iiT6__param_9];
	shr.u32 	%r1875, %r2965, %r2903;
	and.b32  	%r1876, %r1875, %r123;
	shl.b32 	%r1877, %r1876, 2;
	add.s32 	%r1878, %r667, %r1877;
	atom.shared.add.u32 	%r3061, [%r1878], %r334;
$L__BB10_265:
	ld.param.u32 	%r2904, [_ZN3cub18CUB_300001_SM_10006detail10radix_sort29DeviceRadixSortOnesweepKernelINS1_5radix10policy_hubIjjjE10Policy1000ELNS0_9SortOrderE0EjjjiiNS1_21identity_decomposer_tEEEvPT5_SB_PT3_PKSC_PT1_PKSG_PT2_PKSK_T4_iiT6__param_9];
	shfl.sync.idx.b32	%r1904|%p166, %r3061, %r333, 31, -1;
	add.s32 	%r337, %r334, %r1904;
	shr.u32 	%r1905, %r2964, %r2904;
	and.b32  	%r1901, %r1905, %r123;
	mov.b32 	%r1881, 1;
	// begin inline asm
	{
    .reg .pred p;
    and.b32 %r1879, %r1901, %r1881;    setp.ne.u32 p, %r1879, 0;
    vote.ballot.sync.b32 %r1879, p, 0xffffffff;
    @!p not.b32 %r1879, %r1879;
}

	// end inline asm
	mov.b32 	%r1884, 2;
	// begin inline asm
	{
    .reg .pred p;
    and.b32 %r1882, %r1901, %r1884;    setp.ne.u32 p, %r1882, 0;
    vote.ballot.sync.b32 %r1882, p, 0xffffffff;
    @!p not.b32 %r1882, %r1882;
}

	// end inline asm
	and.b32  	%r1906, %r1882, %r1879;
	mov.b32 	%r1887, 4;
	// begin inline asm
	{
    .reg .pred p;
    and.b32 %r1885, %r1901, %r1887;    setp.ne.u32 p, %r1885, 0;
    vote.ballot.sync.b32 %r1885, p, 0xffffffff;
    @!p not.b32 %r1885, %r1885;
}

	// end inline asm
	and.b32  	%r1907, %r1885, %r1906;
	mov.b32 	%r1890, 8;
	// begin inline asm
	{
    .reg .pred p;
    and.b32 %r1888, %r1901, %r1890;    setp.ne.u32 p, %r1888, 0;
    vote.ballot.sync.b32 %r1888, p, 0xffffffff;
    @!p not.b32 %r1888, %r1888;
}

	// end inline asm
	and.b32  	%r1908, %r1888, %r1907;
	mov.b32 	%r1893, 16;
	// begin inline asm
	{
    .reg .pred p;
    and.b32 %r1891, %r1901, %r1893;    setp.ne.u32 p, %r1891, 0;
    vote.ballot.sync.b32 %r1891, p, 0xffffffff;
    @!p not.b32 %r1891, %r1891;
}

	// end inline asm
	and.b32  	%r1909, %r1891, %r1908;
	mov.b32 	%r1896, 32;
	// begin inline asm
	{
    .reg .pred p;
    and.b32 %r1894, %r1901, %r1896;    setp.ne.u32 p, %r1894, 0;
    vote.ballot.sync.b32 %r1894, p, 0xffffffff;
    @!p not.b32 %r1894, %r1894;
}

	// end inline asm
	and.b32  	%r1910, %r1894, %r1909;
	mov.b32 	%r1899, 64;
	// begin inline asm
	{
    .reg .pred p;
    and.b32 %r1897, %r1901, %r1899;    setp.ne.u32 p, %r1897, 0;
    vote.ballot.sync.b32 %r1897, p, 0xffffffff;
    @!p not.b32 %r1897, %r1897;
}

	// end inline asm
	and.b32  	%r1911, %r1897, %r1910;
	mov.b32 	%r1902, 128;
	// begin inline asm
	{
    .reg .pred p;
    and.b32 %r1900, %r1901, %r1902;    setp.ne.u32 p, %r1900, 0;
    vote.ballot.sync.b32 %r1900, p, 0xffffffff;
    @!p not.b32 %r1900, %r1900;
}

	// end inline asm
	and.b32  	%r1912, %r1900, %r1911;
	clz.b32 	%r1913, %r1912;
	sub.s32 	%r338, 31, %r1913;
	and.b32  	%r1914, %r1084, %r1912;
	popc.b32 	%r339, %r1914;
	setp.ne.s32 	%p167, %r581, %r338;
	mov.b32 	%r3062, 0;
	@%p167 bra 	$L__BB10_267;
	ld.param.u32 	%r2905, [_ZN3cub18CUB_300001_SM_10006detail10radix_sort29DeviceRadixSortOnesweepKernelINS1_5radix10policy_hubIjjjE10Policy1000ELNS0_9SortOrderE0EjjjiiNS1_21identity_decomposer_tEEEvPT5_SB_PT3_PKSC_PT1_PKSG_PT2_PKSK_T4_iiT6__param_9];
	shr.u32 	%r1919, %r2964, %r2905;
	and.b32  	%r1920, %r1919, %r123;
	shl.b32 	%r1921, %r1920, 2;
	add.s32 	%r1922, %r667, %r1921;
	atom.shared.add.u32 	%r3062, [%r1922], %r339;
$L__BB10_267:
	ld.param.u32 	%r2906, [_ZN3cub18CUB_300001_SM_10006detail10radix_sort29DeviceRadixSortOnesweepKernelINS1_5radix10policy_hubIjjjE10Policy1000ELNS0_9SortOrderE0EjjjiiNS1_21identity_decomposer_tEEEvPT5_SB_PT3_PKSC_PT1_PKSG_PT2_PKSK_T4_iiT6__param_9];
	shfl.sync.idx.b32	%r1948|%p168, %r3062, %r338, 31, -1;
	add.s32 	%r342, %r339, %r1948;
	shr.u32 	%r1949, %r2963, %r2906;
	and.b32  	%r1945, %r1949, %r123;
	mov.b32 	%r1925, 1;
	// begin inline asm
	{
    .reg .pred p;
    and.b32 %r1923, %r1945, %r1925;    setp.ne.u32 p, %r1923, 0;
    vote.ballot.sync.b32 %r1923, p, 0xffffffff;
    @!p not.b32 %r1923, %r1923;
}

	// end inline asm
	mov.b32 	%r1928, 2;
	// begin inline asm
	{
    .reg .pred p;
    and.b32 %r1926, %r1945, %r1928;    setp.ne.u32 p, %r1926, 0;
    vote.ballot.sync.b32 %r1926, p, 0xffffffff;
    @!p not.b32 %r1926, %r1926;
}

	// end inline asm
	and.b32  	%r1950, %r1926, %r1923;
	mov.b32 	%r1931, 4;
	// begin inline asm
	{
    .reg .pred p;
    and.b32 %r1929, %r1945, %r1931;    setp.ne.u32 p, %r1929, 0;
    vote.ballot.sync.b32 %r1929, p, 0xffffffff;
    @!p not.b32 %r1929, %r1929;
}

	// end inline asm
	and.b32  	%r1951, %r1929, %r1950;
	mov.b32 	%r1934, 8;
	// begin inline asm
	{
    .reg .pred p;
    and.b32 %r1932, %r1945, %r1934;    setp.ne.u32 p, %r1932, 0;
    vote.ballot.sync.b32 %r1932, p, 0xffffffff;
    @!p not.b32 %r1932, %r1932;
}

	// end inline asm
	and.b32  	%r1952, %r1932, %r1951;
	mov.b32 	%r1937, 16;
	// begin inline asm
	{
    .reg .pred p;
    and.b32 %r1935, %r1945, %r1937;    setp.ne.u32 p, %r1935, 0;
    vote.ballot.sync.b32 %r1935, p, 0xffffffff;
    @!p not.b32 %r1935, %r1935;
}

	// end inline asm
	and.b32  	%r1953, %r1935, %r1952;
	mov.b32 	%r1940, 32;
	// begin inline asm
	{
    .reg .pred p;
    and.b32 %r1938, %r1945, %r1940;    setp.ne.u32 p, %r1938, 0;
    vote.ballot.sync.b32 %r1938, p, 0xffffffff;
    @!p not.b32 %r1938, %r1938;
}

	// end inline asm
	and.b32  	%r1954, %r1938, %r1953;
	mov.b32 	%r1943, 64;
	// begin inline asm
	{
    .reg .pred p;
    and.b32 %r1941, %r1945, %r1943;    setp.ne.u32 p, %r1941, 0;
    vote.ballot.sync.b32 %r1941, p, 0xffffffff;
    @!p not.b32 %r1941, %r1941;
}

	// end inline asm
	and.b32  	%r1955, %r1941, %r1954;
	mov.b32 	%r1946, 128;
	// begin inline asm
	{
    .reg .pred p;
    and.b32 %r1944, %r1945, %r1946;    setp.ne.u32 p, %r1944, 0;
    vote.ballot.sync.b32 %r1944, p, 0xffffffff;
    @!p not.b32 %r1944, %r1944;
}

	// end inline asm
	and.b32  	%r1956, %r1944, %r1955;
	clz.b32 	%r1957, %r1956;
	sub.s32 	%r343, 31, %r1957;
	and.b32  	%r1958, %r1084, %r1956;
	popc.b32 	%r344, %r1958;
	setp.ne.s32 	%p169, %r581, %r343;
	mov.b32 	%r3063, 0;
	@%p169 bra 	$L__BB10_269;
	ld.param.u32 	%r2907, [_ZN3cub18CUB_300001_SM_10006detail10radix_sort29DeviceRadixSortOnesweepKernelINS1_5radix10policy_hubIjjjE10Policy1000ELNS0_9SortOrderE0EjjjiiNS1_21identity_decomposer_tEEEvPT5_SB_PT3_PKSC_PT1_PKSG_PT2_PKSK_T4_iiT6__param_9];
	shr.u32 	%r1963, %r2963, %r2907;
	and.b32  	%r1964, %r1963, %r123;
	shl.b32 	%r1965, %r1964, 2;
	add.s32 	%r1966, %r667, %r1965;
	atom.shared.add.u32 	%r3063, [%r1966], %r344;
$L__BB10_269:
	ld.param.u32 	%r2908, [_ZN3cub18CUB_300001_SM_10006detail10radix_sort29DeviceRadixSortOnesweepKernelINS1_5radix10policy_hubIjjjE10Policy1000ELNS0_9SortOrderE0EjjjiiNS1_21identity_decomposer_tEEEvPT5_SB_PT3_PKSC_PT1_PKSG_PT2_PKSK_T4_iiT6__param_9];
	shfl.sync.idx.b32	%r1992|%p170, %r3063, %r343, 31, -1;
	add.s32 	%r347, %r344, %r1992;
	shr.u32 	%r1993, %r2962, %r2908;
	and.b32  	%r1989, %r1993, %r123;
	mov.b32 	%r1969, 1;
	// begin inline asm
	{
    .reg .pred p;
    and.b32 %r1967, %r1989, %r1969;    setp.ne.u32 p, %r1967, 0;
    vote.ballot.sync.b32 %r1967, p, 0xffffffff;
    @!p not.b32 %r1967, %r1967;
}

	// end inline asm
	mov.b32 	%r1972, 2;
	// begin inline asm
	{
    .reg .pred p;
    and.b32 %r1970, %r1989, %r1972;    setp.ne.u32 p, %r1970, 0;
    vote.ballot.sync.b32 %r1970, p, 0xffffffff;
    @!p not.b32 %r1970, %r1970;
}

	// end inline asm
	and.b32  	%r1994, %r1970, %r1967;
	mov.b32 	%r1975, 4;
	// begin inline asm
	{
    .reg .pred p;
    and.b32 %r1973, %r1989, %r1975;    setp.ne.u32 p, %r1973, 0;
    vote.ballot.sync.b32 %r1973, p, 0xffffffff;
    @!p not.b32 %r1973, %r1973;
}

	// end inline asm
	and.b32  	%r1995, %r1973, %r1994;
	mov.b32 	%r1978, 8;
	// begin inline asm
	{
    .reg .pred p;
    and.b32 %r1976, %r1989, %r1978;    setp.ne.u32 p, %r1976, 0;
    vote.ballot.sync.b32 %r1976, p, 0xffffffff;
    @!p not.b32 %r1976, %r1976;
}

	// end inline asm
	and.b32  	%r1996, %r1976, %r1995;
	mov.b32 	%r1981, 16;
	// begin inline asm
	{
    .reg .pred p;
    and.b32 %r1979, %r1989, %r1981;    setp.ne.u32 p, %r1979, 0;
    vote.ballot.sync.b32 %r1979, p, 0xffffffff;
    @!p not.b32 %r1979, %r1979;
}

	// end inline asm
	and.b32  	%r1997, %r1979, %r1996;
	mov.b32 	%r1984, 32;
	// begin inline asm
	{
    .reg .pred p;
    and.b32 %r1982, %r1989, %r1984;    setp.ne.u32 p, %r1982, 0;
    vote.ballot.sync.b32 %r1982, p, 0xffffffff;
    @!p not.b32 %r1982, %r1982;
}

	// end inline asm
	and.b32  	%r1998, %r1982, %r1997;
	mov.b32 	%r1987, 64;
	// begin inline asm
	{
    .reg .pred p;
    and.b32 %r1985, %r1989, %r1987;    setp.ne.u32 p, %r1985, 0;
    vote.ballot.sync.b32 %r1985, p, 0xffffffff;
    @!p not.b32 %r1985, %r1985;
}

	// end inline asm
	and.b32  	%r1999, %r1985, %r1998;
	mov.b32 	%r1990, 128;
	// begin inline asm
	{
    .reg .pred p;
    and.b32 %r1988, %r1989, %r1990;    setp.ne.u32 p, %r1988, 0;
    vote.ballot.sync.b32 %r1988, p, 0xffffffff;
    @!p not.b32 %r1988, %r1988;
}

	// end inline asm
	and.b32  	%r2000, %r1988, %r1999;
	clz.b32 	%r2001, %r2000;
	sub.s32 	%r348, 31, %r2001;
	and.b32  	%r2002, %r1084, %r2000;
	popc.b32 	%r349, %r2002;
	setp.ne.s32 	%p171, %r581, %r348;
	mov.b32 	%r3064, 0;
	@%p171 bra 	$L__BB10_271;
	ld.param.u32 	%r2909, [_ZN3cub18CUB_300001_SM_10006detail10radix_sort29DeviceRadixSortOnesweepKernelINS1_5radix10policy_hubIjjjE10Policy1000ELNS0_9SortOrderE0EjjjiiNS1_21identity_decomposer_tEEEvPT5_SB_PT3_PKSC_PT1_PKSG_PT2_PKSK_T4_iiT6__param_9];
	shr.u32 	%r2007, %r2962, %r2909;
	and.b32  	%r2008, %r2007, %r123;
	shl.b32 	%r2009, %r2008, 2;
	add.s32 	%r2010, %r667, %r2009;
	atom.shared.add.u32 	%r3064, [%r2010], %r349;
$L__BB10_271:
	ld.param.u32 	%r2910, [_ZN3cub18CUB_300001_SM_10006detail10radix_sort29DeviceRadixSortOnesweepKernelINS1_5radix10policy_hubIjjjE10Policy1000ELNS0_9SortOrderE0EjjjiiNS1_21identity_decomposer_tEEEvPT5_SB_PT3_PKSC_PT1_PKSG_PT2_PKSK_T4_iiT6__param_9];
	shfl.sync.idx.b32	%r2036|%p172, %r3064, %r348, 31, -1;
	add.s32 	%r352, %r349, %r2036;
	shr.u32 	%r2037, %r2961, %r2910;
	and.b32  	%r2033, %r2037, %r123;
	mov.b32 	%r2013, 1;
	// begin inline asm
	{
    .reg .pred p;
    and.b32 %r2011, %r2033, %r2013;    setp.ne.u32 p, %r2011, 0;
    vote.ballot.sync.b32 %r2011, p, 0xffffffff;
    @!p not.b32 %r2011, %r2011;
}

	// end inline asm
	mov.b32 	%r2016, 2;
	// begin inline asm
	{
    .reg .pred p;
    and.b32 %r2014, %r2033, %r2016;    setp.ne.u32 p, %r2014, 0;
    vote.ballot.sync.b32 %r2014, p, 0xffffffff;
    @!p not.b32 %r2014, %r2014;
}

	// end inline asm
	and.b32  	%r2038, %r2014, %r2011;
	mov.b32 	%r2019, 4;
	// begin inline asm
	{
    .reg .pred p;
    and.b32 %r2017, %r2033, %r2019;    setp.ne.u32 p, %r2017, 0;
    vote.ballot.sync.b32 %r2017, p, 0xffffffff;
    @!p not.b32 %r2017, %r2017;
}

	// end inline asm
	and.b32  	%r2039, %r2017, %r2038;
	mov.b32 	%r2022, 8;
	// begin inline asm
	{
    .reg .pred p;
    and.b32 %r2020, %r2033, %r2022;    setp.ne.u32 p, %r2020, 0;
    vote.ballot.sync.b32 %r2020, p, 0xffffffff;
    @!p not.b32 %r2020, %r2020;
}

	// end inline asm
	and.b32  	%r2040, %r2020, %r2039;
	mov.b32 	%r2025, 16;
	// begin inline asm
	{
    .reg .pred p;
    and.b32 %r2023, %r2033, %r2025;    setp.ne.u32 p, %r2023, 0;
    vote.ballot.sync.b32 %r2023, p, 0xffffffff;
    @!p not.b32 %r2023, %r2023;
}

	// end inline asm
	and.b32  	%r2041, %r2023, %r2040;
	mov.b32 	%r2028, 32;
	// begin inline asm
	{
    .reg .pred p;
    and.b32 %r2026, %r2033, %r2028;    setp.ne.u32 p, %r2026, 0;
    vote.ballot.sync.b32 %r2026, p, 0xffffffff;
    @!p not.b32 %r2026, %r2026;
}

	// end inline asm
	and.b32  	%r2042, %r2026, %r2041;
	mov.b32 	%r2031, 64;
	// begin inline asm
	{
    .reg .pred p;
    and.b32 %r2029, %r2033, %r2031;    setp.ne.u32 p, %r2029, 0;
    vote.ballot.sync.b32 %r2029, p, 0xffffffff;
    @!p not.b32 %r2029, %r2029;
}

	// end inline asm
	and.b32  	%r2043, %r2029, %r2042;
	mov.b32 	%r2034, 128;
	// begin inline asm
	{
    .reg .pred p;
    and.b32 %r2032, %r2033, %r2034;    setp.ne.u32 p, %r2032, 0;
    vote.ballot.sync.b32 %r2032, p, 0xffffffff;
    @!p not.b32 %r2032, %r2032;
}

	// end inline asm
	and.b32  	%r2044, %r2032, %r2043;
	clz.b32 	%r2045, %r2044;
	sub.s32 	%r353, 31, %r2045;
	and.b32  	%r2046, %r1084, %r2044;
	popc.b32 	%r354, %r2046;
	setp.ne.s32 	%p173, %r581, %r353;
	mov.b32 	%r3065, 0;
	@%p173 bra 	$L__BB10_273;
	ld.param.u32 	%r2911, [_ZN3cub18CUB_300001_SM_10006detail10radix_sort29DeviceRadixSortOnesweepKernelINS1_5radix10policy_hubIjjjE10Policy1000ELNS0_9SortOrderE0EjjjiiNS1_21identity_decomposer_tEEEvPT5_SB_PT3_PKSC_PT1_PKSG_PT2_PKSK_T4_iiT6__param_9];
	shr.u32 	%r2051, %r2961, %r2911;
	and.b32  	%r2052, %r2051, %r123;
	shl.b32 	%r2053, %r2052, 2;
	add.s32 	%r2054, %r667, %r2053;
	atom.shared.add.u32 	%r3065, [%r2054], %r354;
$L__BB10_273:
	setp.gt.u32 	%p174, %r1, 255;
	shfl.sync.idx.b32	%r2055|%p175, %r3065, %r353, 31, -1;
	add.s32 	%r2056, %r354, %r2055;
	bar.sync 	0;
	shl.b32 	%r2057, %r247, 2;
	add.s32 	%r357, %r637, %r2057;
	st.shared.u32 	[%r357+-4], %r2983;
	shl.b32 	%r2059, %r252, 2;
	add.s32 	%r358, %r637, %r2059;
	st.shared.u32 	[%r358+-4], %r2982;
	shl.b32 	%r2060, %r257, 2;
	add.s32 	%r359, %r637, %r2060;
	st.shared.u32 	[%r359+-4], %r2981;
	shl.b32 	%r2061, %r262, 2;
	add.s32 	%r360, %r637, %r2061;
	st.shared.u32 	[%r360+-4], %r2980;
	shl.b32 	%r2062, %r267, 2;
	add.s32 	%r361, %r637, %r2062;
	st.shared.u32 	[%r361+-4], %r2979;
	shl.b32 	%r2063, %r272, 2;
	add.s32 	%r362, %r637, %r2063;
	st.shared.u32 	[%r362+-4], %r2978;
	shl.b32 	%r2064, %r277, 2;
	add.s32 	%r363, %r637, %r2064;
	st.shared.u32 	[%r363+-4], %r2977;
	shl.b32 	%r2065, %r282, 2;
	add.s32 	%r364, %r637, %r2065;
	st.shared.u32 	[%r364+-4], %r2976;
	shl.b32 	%r2066, %r287, 2;
	add.s32 	%r365, %r637, %r2066;
	st.shared.u32 	[%r365+-4], %r2975;
	shl.b32 	%r2067, %r292, 2;
	add.s32 	%r366, %r637, %r2067;
	st.shared.u32 	[%r366+-4], %r2974;
	shl.b32 	%r2068, %r297, 2;
	add.s32 	%r367, %r637, %r2068;
	st.shared.u32 	[%r367+-4], %r2973;
	shl.b32 	%r2069, %r302, 2;
	add.s32 	%r368, %r637, %r2069;
	st.shared.u32 	[%r368+-4], %r2972;
	shl.b32 	%r2070, %r307, 2;
	add.s32 	%r369, %r637, %r2070;
	st.shared.u32 	[%r369+-4], %r2971;
	shl.b32 	%r2071, %r312, 2;
	add.s32 	%r370, %r637, %r2071;
	st.shared.u32 	[%r370+-4], %r2970;
	shl.b32 	%r2072, %r317, 2;
	add.s32 	%r371, %r637, %r2072;
	st.shared.u32 	[%r371+-4], %r2969;
	shl.b32 	%r2073, %r322, 2;
	add.s32 	%r372, %r637, %r2073;
	st.shared.u32 	[%r372+-4], %r2968;
	shl.b32 	%r2074, %r327, 2;
	add.s32 	%r373, %r637, %r2074;
	st.shared.u32 	[%r373+-4], %r2967;
	shl.b32 	%r2075, %r332, 2;
	add.s32 	%r374, %r637, %r2075;
	st.shared.u32 	[%r374+-4], %r2966;
	shl.b32 	%r2076, %r337, 2;
	add.s32 	%r375, %r637, %r2076;
	st.shared.u32 	[%r375+-4], %r2965;
	shl.b32 	%r2077, %r342, 2;
	add.s32 	%r376, %r637, %r2077;
	st.shared.u32 	[%r376+-4], %r2964;
	shl.b32 	%r2078, %r347, 2;
	add.s32 	%r377, %r637, %r2078;
	st.shared.u32 	[%r377+-4], %r2963;
	shl.b32 	%r2079, %r352, 2;
	add.s32 	%r378, %r637, %r2079;
	st.shared.u32 	[%r378+-4], %r2962;
	shl.b32 	%r2080, %r2056, 2;
	add.s32 	%r379, %r637, %r2080;
	st.shared.u32 	[%r379+-4], %r2961;
	@%p174 bra 	$L__BB10_281;
	ld.param.u64 	%rd300, [_ZN3cub18CUB_300001_SM_10006detail10radix_sort29DeviceRadixSortOnesweepKernelINS1_5radix10policy_hubIjjjE10Policy1000ELNS0_9SortOrderE0EjjjiiNS1_21identity_decomposer_tEEEvPT5_SB_PT3_PKSC_PT1_PKSG_PT2_PKSK_T4_iiT6__param_3];
	cvta.to.global.u64 	%rd59, %rd300;
	mul.wide.u32 	%rd60, %r1, 4;
	add.s64 	%rd61, %rd59, %rd60;
	ld.global.u32 	%r2081, [%rd61];
	sub.s32 	%r3069, %r2081, %r241;
	st.shared.u32 	[%r131+35328], %r3069;
	setp.lt.s32 	%p176, %r4, 1;
	mov.u32 	%r3070, %r2992;
	@%p176 bra 	$L__BB10_280;
	mov.b32 	%r3067, -1;
	mov.u32 	%r3066, %r4;
	mov.u32 	%r3070, %r2992;
$L__BB10_276:
	ld.param.u64 	%rd293, [_ZN3cub18CUB_300001_SM_10006detail10radix_sort29DeviceRadixSortOnesweepKernelINS1_5radix10policy_hubIjjjE10Policy1000ELNS0_9SortOrderE0EjjjiiNS1_21identity_decomposer_tEEEvPT5_SB_PT3_PKSC_PT1_PKSG_PT2_PKSK_T4_iiT6__param_0];
	add.s32 	%r384, %r3066, -1;
	shl.b32 	%r2083, %r384, 8;
	add.s32 	%r2084, %r2083, %r1;
	cvta.to.global.u64 	%rd62, %rd293;
	mul.wide.s32 	%rd63, %r2084, 4;
	add.s64 	%rd12, %rd62, %rd63;
$L__BB10_277:
	membar.cta;
	ld.volatile.global.u32 	%r385, [%rd12];
	setp.eq.s32 	%p177, %r385, 0;
	@%p177 bra 	$L__BB10_277;
	and.b32  	%r2085, %r385, 1073741823;
	add.s32 	%r3070, %r2085, %r3070;
	setp.gt.s32 	%p178, %r385, -1;
	vote.sync.ballot.b32 	%r3067, %p178, %r3067;
	setp.gt.u32 	%p180, %r3066, 1;
	and.pred  	%p181, %p178, %p180;
	mov.u32 	%r3066, %r384;
	@%p181 bra 	$L__BB10_276;
	ld.shared.u32 	%r3069, [%r131+35328];
$L__BB10_280:
	ld.param.u64 	%rd294, [_ZN3cub18CUB_300001_SM_10006detail10radix_sort29DeviceRadixSortOnesweepKernelINS1_5radix10policy_hubIjjjE10Policy1000ELNS0_9SortOrderE0EjjjiiNS1_21identity_decomposer_tEEEvPT5_SB_PT3_PKSC_PT1_PKSG_PT2_PKSK_T4_iiT6__param_0];
	or.b32  	%r2086, %r3070, -2147483648;
	cvta.to.global.u64 	%rd64, %rd294;
	add.s64 	%rd66, %rd64, %rd33;
	st.volatile.global.u32 	[%rd66], %r2086;
	sub.s32 	%r2089, %r3070, %r2992;
	add.s32 	%r2090, %r2089, %r3069;
	st.shared.u32 	[%r131+35328], %r2090;
$L__BB10_281:
	ld.param.u32 	%r2864, [_ZN3cub18CUB_300001_SM_10006detail10radix_sort29DeviceRadixSortOnesweepKernelINS1_5radix10policy_hubIjjjE10Policy1000ELNS0_9SortOrderE0EjjjiiNS1_21identity_decomposer_tEEEvPT5_SB_PT3_PKSC_PT1_PKSG_PT2_PKSK_T4_iiT6__param_8];
	ld.param.u64 	%rd297, [_ZN3cub18CUB_300001_SM_10006detail10radix_sort29DeviceRadixSortOnesweepKernelINS1_5radix10policy_hubIjjjE10Policy1000ELNS0_9SortOrderE0EjjjiiNS1_21identity_decomposer_tEEEvPT5_SB_PT3_PKSC_PT1_PKSG_PT2_PKSK_T4_iiT6__param_2];
	setp.gt.u32 	%p182, %r1, 255;
	mad.lo.s32 	%r391, %r4, 8832, 8832;
	setp.lt.s32 	%p183, %r391, %r2864;
	setp.eq.s64 	%p184, %rd297, 0;
	or.pred  	%p185, %p184, %p183;
	or.pred  	%p186, %p182, %p185;
	@%p186 bra 	$L__BB10_283;
	ld.param.u64 	%rd298, [_ZN3cub18CUB_300001_SM_10006detail10radix_sort29DeviceRadixSortOnesweepKernelINS1_5radix10policy_hubIjjjE10Policy1000ELNS0_9SortOrderE0EjjjiiNS1_21identity_decomposer_tEEEvPT5_SB_PT3_PKSC_PT1_PKSG_PT2_PKSK_T4_iiT6__param_2];
	ld.shared.u32 	%r2091, [%r131+35328];
	add.s32 	%r2092, %r241, %r2992;
	add.s32 	%r2093, %r2092, %r2091;
	cvta.to.global.u64 	%rd67, %rd298;
	mul.wide.u32 	%rd68, %r1, 4;
	add.s64 	%rd69, %rd67, %rd68;
	st.global.u32 	[%rd69], %r2093;
$L__BB10_283:
	ld.param.u32 	%r2865, [_ZN3cub18CUB_300001_SM_10006detail10radix_sort29DeviceRadixSortOnesweepKernelINS1_5radix10policy_hubIjjjE10Policy1000ELNS0_9SortOrderE0EjjjiiNS1_21identity_decomposer_tEEEvPT5_SB_PT3_PKSC_PT1_PKSG_PT2_PKSK_T4_iiT6__param_8];
	setp.gt.s32 	%p187, %r391, %r2865;
	bar.sync 	0;
	@%p187 bra 	$L__BB10_285;
	ld.param.u32 	%r2912, [_ZN3cub18CUB_300001_SM_10006detail10radix_sort29DeviceRadixSortOnesweepKernelINS1_5radix10policy_hubIjjjE10Policy1000ELNS0_9SortOrderE0EjjjiiNS1_21identity_decomposer_tEEEvPT5_SB_PT3_PKSC_PT1_PKSG_PT2_PKSK_T4_iiT6__param_9];
	ld.shared.u32 	%r2094, [%r131];
	shr.u32 	%r2095, %r2094, %r2912;
	and.b32  	%r2096, %r2095, %r123;
	shl.b32 	%r2097, %r2096, 2;
	add.s32 	%r2099, %r637, 35328;
	add.s32 	%r2100, %r2099, %r2097;
	ld.shared.u32 	%r2101, [%r2100];
	add.s32 	%r2102, %r2101, %r1;
	mul.wide.u32 	%rd70, %r2102, 4;
	add.s64 	%rd71, %rd5, %rd70;
	st.global.u32 	[%rd71], %r2094;
	bar.warp.sync 	-1;
	ld.shared.u32 	%r2103, [%r131+1536];
	shr.u32 	%r2104, %r2103, %r2912;
	and.b32  	%r2105, %r2104, %r123;
	shl.b32 	%r2106, %r2105, 2;
	add.s32 	%r2107, %r2099, %r2106;
	ld.shared.u32 	%r2108, [%r2107];
	add.s32 	%r2109, %r1, %r2108;
	add.s32 	%r2110, %r2109, 384;
	mul.wide.u32 	%rd72, %r2110, 4;
	add.s64 	%rd73, %rd5, %rd72;
	st.global.u32 	[%rd73], %r2103;
	bar.warp.sync 	-1;
	ld.shared.u32 	%r2111, [%r131+3072];
	shr.u32 	%r2112, %r2111, %r2912;
	and.b32  	%r2113, %r2112, %r123;
	shl.b32 	%r2114, %r2113, 2;
	add.s32 	%r2115, %r2099, %r2114;
	ld.shared.u32 	%r2116, [%r2115];
	add.s32 	%r2117, %r1, %r2116;
	add.s32 	%r2118, %r2117, 768;
	mul.wide.u32 	%rd74, %r2118, 4;
	add.s64 	%rd75, %rd5, %rd74;
	st.global.u32 	[%rd75], %r2111;
	bar.warp.sync 	-1;
	ld.shared.u32 	%r2119, [%r131+4608];
	shr.u32 	%r2120, %r2119, %r2912;
	and.b32  	%r2121, %r2120, %r123;
	shl.b32 	%r2122, %r2121, 2;
	add.s32 	%r2123, %r2099, %r2122;
	ld.shared.u32 	%r2124, [%r2123];
	add.s32 	%r2125, %r1, %r2124;
	add.s32 	%r2126, %r2125, 1152;
	mul.wide.u32 	%rd76, %r2126, 4;
	add.s64 	%rd77, %rd5, %rd76;
	st.global.u32 	[%rd77], %r2119;
	bar.warp.sync 	-1;
	ld.shared.u32 	%r2127, [%r131+6144];
	shr.u32 	%r2128, %r2127, %r2912;
	and.b32  	%r2129, %r2128, %r123;
	shl.b32 	%r2130, %r2129, 2;
	add.s32 	%r2131, %r2099, %r2130;
	ld.shared.u32 	%r2132, [%r2131];
	add.s32 	%r2133, %r1, %r2132;
	add.s32 	%r2134, %r2133, 1536;
	mul.wide.u32 	%rd78, %r2134, 4;
	add.s64 	%rd79, %rd5, %rd78;
	st.global.u32 	[%rd79], %r2127;
	bar.warp.sync 	-1;
	ld.shared.u32 	%r2135, [%r131+7680];
	shr.u32 	%r2136, %r2135, %r2912;
	and.b32  	%r2137, %r2136, %r123;
	shl.b32 	%r2138, %r2137, 2;
	add.s32 	%r2139, %r2099, %r2138;
	ld.shared.u32 	%r2140, [%r2139];
	add.s32 	%r2141, %r1, %r2140;
	add.s32 	%r2142, %r2141, 1920;
	mul.wide.u32 	%rd80, %r2142, 4;
	add.s64 	%rd81, %rd5, %rd80;
	st.global.u32 	[%rd81], %r2135;
	bar.warp.sync 	-1;
	ld.shared.u32 	%r2143, [%r131+9216];
	shr.u32 	%r2144, %r2143, %r2912;
	and.b32  	%r2145, %r2144, %r123;
	shl.b32 	%r2146, %r2145, 2;
	add.s32 	%r2147, %r2099, %r2146;
	ld.shared.u32 	%r2148, [%r2147];
	add.s32 	%r2149, %r1, %r2148;
	add.s32 	%r2150, %r2149, 2304;
	mul.wide.u32 	%rd82, %r2150, 4;
	add.s64 	%rd83, %rd5, %rd82;
	st.global.u32 	[%rd83], %r2143;
	bar.warp.sync 	-1;
	ld.shared.u32 	%r2151, [%r131+10752];
	shr.u32 	%r2152, %r2151, %r2912;
	and.b32  	%r2153, %r2152, %r123;
	shl.b32 	%r2154, %r2153, 2;
	add.s32 	%r2155, %r2099, %r2154;
	ld.shared.u32 	%r2156, [%r2155];
	add.s32 	%r2157, %r1, %r2156;
	add.s32 	%r2158, %r2157, 2688;
	mul.wide.u32 	%rd84, %r2158, 4;
	add.s64 	%rd85, %rd5, %rd84;
	st.global.u32 	[%rd85], %r2151;
	bar.warp.sync 	-1;
	ld.shared.u32 	%r2159, [%r131+12288];
	shr.u32 	%r2160, %r2159, %r2912;
	and.b32  	%r2161, %r2160, %r123;
	shl.b32 	%r2162, %r2161, 2;
	add.s32 	%r2163, %r2099, %r2162;
	ld.shared.u32 	%r2164, [%r2163];
	add.s32 	%r2165, %r1, %r2164;
	add.s32 	%r2166, %r2165, 3072;
	mul.wide.u32 	%rd86, %r2166, 4;
	add.s64 	%rd87, %rd5, %rd86;
	st.global.u32 	[%rd87], %r2159;
	bar.warp.sync 	-1;
	ld.shared.u32 	%r2167, [%r131+13824];
	shr.u32 	%r2168, %r2167, %r2912;
	and.b32  	%r2169, %r2168, %r123;
	shl.b32 	%r2170, %r2169, 2;
	add.s32 	%r2171, %r2099, %r2170;
	ld.shared.u32 	%r2172, [%r2171];
	add.s32 	%r2173, %r1, %r2172;
	add.s32 	%r2174, %r2173, 3456;
	mul.wide.u32 	%rd88, %r2174, 4;
	add.s64 	%rd89, %rd5, %rd88;
	st.global.u32 	[%rd89], %r2167;
	bar.warp.sync 	-1;
	ld.shared.u32 	%r2175, [%r131+15360];
	shr.u32 	%r2176, %r2175, %r2912;
	and.b32  	%r2177, %r2176, %r123;
	shl.b32 	%r2178, %r2177, 2;
	add.s32 	%r2179, %r2099, %r2178;
	ld.shared.u32 	%r2180, [%r2179];
	add.s32 	%r2181, %r1, %r2180;
	add.s32 	%r2182, %r2181, 3840;
	mul.wide.u32 	%rd90, %r2182, 4;
	add.s64 	%rd91, %rd5, %rd90;
	st.global.u32 	[%rd91], %r2175;
	bar.warp.sync 	-1;
	ld.shared.u32 	%r2183, [%r131+16896];
	shr.u32 	%r2184, %r2183, %r2912;
	and.b32  	%r2185, %r2184, %r123;
	shl.b32 	%r2186, %r2185, 2;
	add.s32 	%r2187, %r2099, %r2186;
	ld.shared.u32 	%r2188, [%r2187];
	add.s32 	%r2189, %r1, %r2188;
	add.s32 	%r2190, %r2189, 4224;
	mul.wide.u32 	%rd92, %r2190, 4;
	add.s64 	%rd93, %rd5, %rd92;
	st.global.u32 	[%rd93], %r2183;
	bar.warp.sync 	-1;
	ld.shared.u32 	%r2191, [%r131+18432];
	shr.u32 	%r2192, %r2191, %r2912;
	and.b32  	%r2193, %r2192, %r123;
	shl.b32 	%r2194, %r2193, 2;
	add.s32 	%r2195, %r2099, %r2194;
	ld.shared.u32 	%r2196, [%r2195];
	add.s32 	%r2197, %r1, %r2196;
	add.s32 	%r2198, %r2197, 4608;
	mul.wide.u32 	%rd94, %r2198, 4;
	add.s64 	%rd95, %rd5, %rd94;
	st.global.u32 	[%rd95], %r2191;
	bar.warp.sync 	-1;
	ld.shared.u32 	%r2199, [%r131+19968];
	shr.u32 	%r2200, %r2199, %r2912;
	and.b32  	%r2201, %r2200, %r123;
	shl.b32 	%r2202, %r2201, 2;
	add.s32 	%r2203, %r2099, %r2202;
	ld.shared.u32 	%r2204, [%r2203];
	add.s32 	%r2205, %r1, %r2204;
	add.s32 	%r2206, %r2205, 4992;
	mul.wide.u32 	%rd96, %r2206, 4;
	add.s64 	%rd97, %rd5, %rd96;
	st.global.u32 	[%rd97], %r2199;
	bar.warp.sync 	-1;
	ld.shared.u32 	%r2207, [%r131+21504];
	shr.u32 	%r2208, %r2207, %r2912;
	and.b32  	%r2209, %r2208, %r123;
	shl.b32 	%r2210, %r2209, 2;
	add.s32 	%r2211, %r2099, %r2210;
	ld.shared.u32 	%r2212, [%r2211];
	add.s32 	%r2213, %r1, %r2212;
	add.s32 	%r2214, %r2213, 5376;
	mul.wide.u32 	%rd98, %r2214, 4;
	add.s64 	%rd99, %rd5, %rd98;
	st.global.u32 	[%rd99], %r2207;
	bar.warp.sync 	-1;
	ld.shared.u32 	%r2215, [%r131+23040];
	shr.u32 	%r2216, %r2215, %r2912;
	and.b32  	%r2217, %r2216, %r123;
	shl.b32 	%r2218, %r2217, 2;
	add.s32 	%r2219, %r2099, %r2218;
	ld.shared.u32 	%r2220, [%r2219];
	add.s32 	%r2221, %r1, %r2220;
	add.s32 	%r2222, %r2221, 5760;
	mul.wide.u32 	%rd100, %r2222, 4;
	add.s64 	%rd101, %rd5, %rd100;
	st.global.u32 	[%rd101], %r2215;
	bar.warp.sync 	-1;
	ld.shared.u32 	%r2223, [%r131+24576];
	shr.u32 	%r2224, %r2223, %r2912;
	and.b32  	%r2225, %r2224, %r123;
	shl.b32 	%r2226, %r2225, 2;
	add.s32 	%r2227, %r2099, %r2226;
	ld.shared.u32 	%r2228, [%r2227];
	add.s32 	%r2229, %r1, %r2228;
	add.s32 	%r2230, %r2229, 6144;
	mul.wide.u32 	%rd102, %r2230, 4;
	add.s64 	%rd103, %rd5, %rd102;
	st.global.u32 	[%rd103], %r2223;
	bar.warp.sync 	-1;
	ld.shared.u32 	%r2231, [%r131+26112];
	shr.u32 	%r2232, %r2231, %r2912;
	and.b32  	%r2233, %r2232, %r123;
	shl.b32 	%r2234, %r2233, 2;
	add.s32 	%r2235, %r2099, %r2234;
	ld.shared.u32 	%r2236, [%r2235];
	add.s32 	%r2237, %r1, %r2236;
	add.s32 	%r2238, %r2237, 6528;
	mul.wide.u32 	%rd104, %r2238, 4;
	add.s64 	%rd105, %rd5, %rd104;
	st.global.u32 	[%rd105], %r2231;
	bar.warp.sync 	-1;
	ld.shared.u32 	%r2239, [%r131+27648];
	shr.u32 	%r2240, %r2239, %r2912;
	and.b32  	%r2241, %r2240, %r123;
	shl.b32 	%r2242, %r2241, 2;
	add.s32 	%r2243, %r2099, %r2242;
	ld.shared.u32 	%r2244, [%r2243];
	add.s32 	%r2245, %r1, %r2244;
	add.s32 	%r2246, %r2245, 6912;
	mul.wide.u32 	%rd106, %r2246, 4;
	add.s64 	%rd107, %rd5, %rd106;
	st.global.u32 	[%rd107], %r2239;
	bar.warp.sync 	-1;
	ld.shared.u32 	%r2247, [%r131+29184];
	shr.u32 	%r2248, %r2247, %r2912;
	and.b32  	%r2249, %r2248, %r123;
	shl.b32 	%r2250, %r2249, 2;
	add.s32 	%r2251, %r2099, %r2250;
	ld.shared.u32 	%r2252, [%r2251];
	add.s32 	%r2253, %r1, %r2252;
	add.s32 	%r2254, %r2253, 7296;
	mul.wide.u32 	%rd108, %r2254, 4;
	add.s64 	%rd109, %rd5, %rd108;
	st.global.u32 	[%rd109], %r2247;
	bar.warp.sync 	-1;
	ld.shared.u32 	%r2255, [%r131+30720];
	shr.u32 	%r2256, %r2255, %r2912;
	and.b32  	%r2257, %r2256, %r123;
	shl.b32 	%r2258, %r2257, 2;
	add.s32 	%r2259, %r2099, %r2258;
	ld.shared.u32 	%r2260, [%r2259];
	add.s32 	%r2261, %r1, %r2260;
	add.s32 	%r2262, %r2261, 7680;
	mul.wide.u32 	%rd110, %r2262, 4;
	add.s64 	%rd111, %rd5, %rd110;
	st.global.u32 	[%rd111], %r2255;
	bar.warp.sync 	-1;
	ld.shared.u32 	%r2263, [%r131+32256];
	shr.u32 	%r2264, %r2263, %r2912;
	and.b32  	%r2265, %r2264, %r123;
	shl.b32 	%r2266, %r2265, 2;
	add.s32 	%r2267, %r2099, %r2266;
	ld.shared.u32 	%r2268, [%r2267];
	add.s32 	%r2269, %r1, %r2268;
	add.s32 	%r2270, %r2269, 8064;
	mul.wide.u32 	%rd112, %r2270, 4;
	add.s64 	%rd113, %rd5, %rd112;
	st.global.u32 	[%rd113], %r2263;
	bar.warp.sync 	-1;
	ld.shared.u32 	%r2271, [%r131+33792];
	shr.u32 	%r2272, %r2271, %r2912;
	and.b32  	%r2273, %r2272, %r123;
	shl.b32 	%r2274, %r2273, 2;
	add.s32 	%r2275, %r2099, %r2274;
	ld.shared.u32 	%r2276, [%r2275];
	add.s32 	%r2277, %r1, %r2276;
	add.s32 	%r2278, %r2277, 8448;
	mul.wide.u32 	%rd114, %r2278, 4;
	add.s64 	%rd115, %rd5, %rd114;
	st.global.u32 	[%rd115], %r2271;
	bar.warp.sync 	-1;
	bra.uni 	$L__BB10_332;
$L__BB10_285:
	ld.param.u32 	%r2866, [_ZN3cub18CUB_300001_SM_10006detail10radix_sort29DeviceRadixSortOnesweepKernelINS1_5radix10policy_hubIjjjE10Policy1000ELNS0_9SortOrderE0EjjjiiNS1_21identity_decomposer_tEEEvPT5_SB_PT3_PKSC_PT1_PKSG_PT2_PKSK_T4_iiT6__param_8];
	mad.lo.s32 	%r392, %r4, -8832, %r2866;
	setp.ge.s32 	%p188, %r1, %r392;
	@%p188 bra 	$L__BB10_287;
	ld.param.u32 	%r2913, [_ZN3cub18CUB_300001_SM_10006detail10radix_sort29DeviceRadixSortOnesweepKernelINS1_5radix10policy_hubIjjjE10Policy1000ELNS0_9SortOrderE0EjjjiiNS1_21identity_decomposer_tEEEvPT5_SB_PT3_PKSC_PT1_PKSG_PT2_PKSK_T4_iiT6__param_9];
	ld.shared.u32 	%r2279, [%r131];
	shr.u32 	%r2280, %r2279, %r2913;
	and.b32  	%r2281, %r2280, %r123;
	shl.b32 	%r2282, %r2281, 2;
	add.s32 	%r2284, %r637, %r2282;
	ld.shared.u32 	%r2285, [%r2284+35328];
	add.s32 	%r2286, %r2285, %r1;
	mul.wide.u32 	%rd116, %r2286, 4;
	add.s64 	%rd117, %rd5, %rd116;
	st.global.u32 	[%rd117], %r2279;
$L__BB10_287:
	bar.warp.sync 	-1;
	add.s32 	%r393, %r1, 384;
	setp.ge.s32 	%p189, %r393, %r392;
	@%p189 bra 	$L__BB10_289;
	ld.param.u32 	%r2914, [_ZN3cub18CUB_300001_SM_10006detail10radix_sort29DeviceRadixSortOnesweepKernelINS1_5radix10policy_hubIjjjE10Policy1000ELNS0_9SortOrderE0EjjjiiNS1_21identity_decomposer_tEEEvPT5_SB_PT3_PKSC_PT1_PKSG_PT2_PKSK_T4_iiT6__param_9];
	ld.shared.u32 	%r2287, [%r131+1536];
	shr.u32 	%r2288, %r2287, %r2914;
	and.b32  	%r2289, %r2288, %r123;
	shl.b32 	%r2290, %r2289, 2;
	add.s32 	%r2292, %r637, %r2290;
	ld.shared.u32 	%r2293, [%r2292+35328];
	add.s32 	%r2294, %r2293, %r393;
	mul.wide.u32 	%rd118, %r2294, 4;
	add.s64 	%rd119, %rd5, %rd118;
	st.global.u32 	[%rd119], %r2287;
$L__BB10_289:
	bar.warp.sync 	-1;
	add.s32 	%r394, %r1, 768;
	setp.ge.s32 	%p190, %r394, %r392;
	@%p190 bra 	$L__BB10_291;
	ld.param.u32 	%r2915, [_ZN3cub18CUB_300001_SM_10006detail10radix_sort29DeviceRadixSortOnesweepKernelINS1_5radix10policy_hubIjjjE10Policy1000ELNS0_9SortOrderE0EjjjiiNS1_21identity_decomposer_tEEEvPT5_SB_PT3_PKSC_PT1_PKSG_PT2_PKSK_T4_iiT6__param_9];
	ld.shared.u32 	%r2295, [%r131+3072];
	shr.u32 	%r2296, %r2295, %r2915;
	and.b32  	%r2297, %r2296, %r123;
	shl.b32 	%r2298, %r2297, 2;
	add.s32 	%r2300, %r637, %r2298;
	ld.shared.u32 	%r2301, [%r2300+35328];
	add.s32 	%r2302, %r2301, %r394;
	mul.wide.u32 	%rd120, %r2302, 4;
	add.s64 	%rd121, %rd5, %rd120;
	st.global.u32 	[%rd121], %r2295;
$L__BB10_291:
	bar.warp.sync 	-1;
	add.s32 	%r395, %r1, 1152;
	setp.ge.s32 	%p191, %r395, %r392;
	@%p191 bra 	$L__BB10_293;
	ld.param.u32 	%r2916, [_ZN3cub18CUB_300001_SM_10006detail10radix_sort29DeviceRadixSortOnesweepKernelINS1_5radix10policy_hubIjjjE10Policy1000ELNS0_9SortOrderE0EjjjiiNS1_21identity_decomposer_tEEEvPT5_SB_PT3_PKSC_PT1_PKSG_PT2_PKSK_T4_iiT6__param_9];
	ld.shared.u32 	%r2303, [%r131+4608];
	shr.u32 	%r2304, %r2303, %r2916;
	and.b32  	%r2305, %r2304, %r123;
	shl.b32 	%r2306, %r2305, 2;
	add.s32 	%r2308, %r637, %r2306;
	ld.shared.u32 	%r2309, [%r2308+35328];
	add.s32 	%r2310, %r2309, %r395;
	mul.wide.u32 	%rd122, %r2310, 4;
	add.s64 	%rd123, %rd5, %rd122;
	st.global.u32 	[%rd123], %r2303;
$L__BB10_293:
	bar.warp.sync 	-1;
	add.s32 	%r396, %r1, 1536;
	setp.ge.s32 	%p192, %r396, %r392;
	@%p192 bra 	$L__BB10_295;
	ld.param.u32 	%r2917, [_ZN3cub18CUB_300001_SM_10006detail10radix_sort29DeviceRadixSortOnesweepKernelINS1_5radix10policy_hubIjjjE10Policy1000ELNS0_9SortOrderE0EjjjiiNS1_21identity_decomposer_tEEEvPT5_SB_PT3_PKSC_PT1_PKSG_PT2_PKSK_T4_iiT6__param_9];
	ld.shared.u32 	%r2311, [%r131+6144];
	shr.u32 	%r2312, %r2311, %r2917;
	and.b32  	%r2313, %r2312, %r123;
	shl.b32 	%r2314, %r2313, 2;
	add.s32 	%r2316, %r637, %r2314;
	ld.shared.u32 	%r2317, [%r2316+35328];
	add.s32 	%r2318, %r2317, %r396;
	mul.wide.u32 	%rd124, %r2318, 4;
	add.s64 	%rd125, %rd5, %rd124;
	st.global.u32 	[%rd125], %r2311;
$L__BB10_295:
	bar.warp.sync 	-1;
	add.s32 	%r397, %r1, 1920;
	setp.ge.s32 	%p193, %r397, %r392;
	@%p193 bra 	$L__BB10_297;
	ld.param.u32 	%r2918, [_ZN3cub18CUB_300001_SM_10006detail10radix_sort29DeviceRadixSortOnesweepKernelINS1_5radix10policy_hubIjjjE10Policy1000ELNS0_9SortOrderE0EjjjiiNS1_21identity_decomposer_tEEEvPT5_SB_PT3_PKSC_PT1_PKSG_PT2_PKSK_T4_iiT6__param_9];
	ld.shared.u32 	%r2319, [%r131+7680];
	shr.u32 	%r2320, %r2319, %r2918;
	and.b32  	%r2321, %r2320, %r123;
	shl.b32 	%r2322, %r2321, 2;
	add.s32 	%r2324, %r637, %r2322;
	ld.shared.u32 	%r2325, [%r2324+35328];
	add.s32 	%r2326, %r2325, %r397;
	mul.wide.u32 	%rd126, %r2326, 4;
	add.s64 	%rd127, %rd5, %rd126;
	st.global.u32 	[%rd127], %r2319;
$L__BB10_297:
	bar.warp.sync 	-1;
	add.s32 	%r398, %r1, 2304;
	setp.ge.s32 	%p194, %r398, %r392;
	@%p194 bra 	$L__BB10_299;
	ld.param.u32 	%r2919, [_ZN3cub18CUB_300001_SM_10006detail10radix_sort29DeviceRadixSortOnesweepKernelINS1_5radix10policy_hubIjjjE10Policy1000ELNS0_9SortOrderE0EjjjiiNS1_21identity_decomposer_tEEEvPT5_SB_PT3_PKSC_PT1_PKSG_PT2_PKSK_T4_iiT6__param_9];
	ld.shared.u32 	%r2327, [%r131+9216];
	shr.u32 	%r2328, %r2327, %r2919;
	and.b32  	%r2329, %r2328, %r123;
	shl.b32 	%r2330, %r2329, 2;
	add.s32 	%r2332, %r637, %r2330;
	ld.shared.u32 	%r2333, [%r2332+35328];
	add.s32 	%r2334, %r2333, %r398;
	mul.wide.u32 	%rd128, %r2334, 4;
	add.s64 	%rd129, %rd5, %rd128;
	st.global.u32 	[%rd129], %r2327;
$L__BB10_299:
	bar.warp.sync 	-1;
	add.s32 	%r399, %r1, 2688;
	setp.ge.s32 	%p195, %r399, %r392;
	@%p195 bra 	$L__BB10_301;
	ld.param.u32 	%r2920, [_ZN3cub18CUB_300001_SM_10006detail10radix_sort29DeviceRadixSortOnesweepKernelINS1_5radix10policy_hubIjjjE10Policy1000ELNS0_9SortOrderE0EjjjiiNS1_21identity_decomposer_tEEEvPT5_SB_PT3_PKSC_PT1_PKSG_PT2_PKSK_T4_iiT6__param_9];
	ld.shared.u32 	%r2335, [%r131+10752];
	shr.u32 	%r2336, %r2335, %r2920;
	and.b32  	%r2337, %r2336, %r123;
	shl.b32 	%r2338, %r2337, 2;
	add.s32 	%r2340, %r637, %r2338;
	ld.shared.u32 	%r2341, [%r2340+35328];
	add.s32 	%r2342, %r2341, %r399;
	mul.wide.u32 	%rd130, %r2342, 4;
	add.s64 	%rd131, %rd5, %rd130;
	st.global.u32 	[%rd131], %r2335;
$L__BB10_301:
	bar.warp.sync 	-1;
	or.b32  	%r400, %r1, 3072;
	setp.ge.s32 	%p196, %r400, %r392;
	@%p196 bra 	$L__BB10_303;
	ld.param.u32 	%r2921, [_ZN3cub18CUB_300001_SM_10006detail10radix_sort29DeviceRadixSortOnesweepKernelINS1_5radix10policy_hubIjjjE10Policy1000ELNS0_9SortOrderE0EjjjiiNS1_21identity_decomposer_tEEEvPT5_SB_PT3_PKSC_PT1_PKSG_PT2_PKSK_T4_iiT6__param_9];
	ld.shared.u32 	%r2343, [%r131+12288];
	shr.u32 	%r2344, %r2343, %r2921;
	and.b32  	%r2345, %r2344, %r123;
	shl.b32 	%r2346, %r2345, 2;
	add.s32 	%r2348, %r637, %r2346;
	ld.shared.u32 	%r2349, [%r2348+35328];
	add.s32 	%r2350, %r2349, %r400;
	mul.wide.u32 	%rd132, %r2350, 4;
	add.s64 	%rd133, %rd5, %rd132;
	st.global.u32 	[%rd133], %r2343;
$L__BB10_303:
	bar.warp.sync 	-1;
	add.s32 	%r401, %r1, 3456;
	setp.ge.s32 	%p197, %r401, %r392;
	@%p197 bra 	$L__BB10_305;
	ld.param.u32 	%r2922, [_ZN3cub18CUB_300001_SM_10006detail10radix_sort29DeviceRadixSortOnesweepKernelINS1_5radix10policy_hubIjjjE10Policy1000ELNS0_9SortOrderE0EjjjiiNS1_21identity_decomposer_tEEEvPT5_SB_PT3_PKSC_PT1_PKSG_PT2_PKSK_T4_iiT6__param_9];
	ld.shared.u32 	%r2351, [%r131+13824];
	shr.u32 	%r2352, %r2351, %r2922;
	and.b32  	%r2353, %r2352, %r123;
	shl.b32 	%r2354, %r2353, 2;
	add.s32 	%r2356, %r637, %r2354;
	ld.shared.u32 	%r2357, [%r2356+35328];
	add.s32 	%r2358, %r2357, %r401;
	mul.wide.u32 	%rd134, %r2358, 4;
	add.s64 	%rd135, %rd5, %rd134;
	st.global.u32 	[%rd135], %r2351;
$L__BB10_305:
	bar.warp.sync 	-1;
	add.s32 	%r402, %r1, 3840;
	setp.ge.s32 	%p198, %r402, %r392;
	@%p198 bra 	$L__BB10_307;
	ld.param.u32 	%r2923, [_ZN3cub18CUB_300001_SM_10006detail10radix_sort29DeviceRadixSortOnesweepKernelINS1_5radix10policy_hubIjjjE10Policy1000ELNS0_9SortOrderE0EjjjiiNS1_21identity_decomposer_tEEEvPT5_SB_PT3_PKSC_PT1_PKSG_PT2_PKSK_T4_iiT6__param_9];
	ld.shared.u32 	%r2359, [%r131+15360];
	shr.u32 	%r2360, %r2359, %r2923;
	and.b32  	%r2361, %r2360, %r123;
	shl.b32 	%r2362, %r2361, 2;
	add.s32 	%r2364, %r637, %r2362;
	ld.shared.u32 	%r2365, [%r2364+35328];
	add.s32 	%r2366, %r2365, %r402;
	mul.wide.u32 	%rd136, %r2366, 4;
	add.s64 	%rd137, %rd5, %rd136;
	st.global.u32 	[%rd137], %r2359;
$L__BB10_307:
	bar.warp.sync 	-1;
	add.s32 	%r403, %r1, 4224;
	setp.ge.s32 	%p199, %r403, %r392;
	@%p199 bra 	$L__BB10_309;
	ld.param.u32 	%r2924, [_ZN3cub18CUB_300001_SM_10006detail10radix_sort29DeviceRadixSortOnesweepKernelINS1_5radix10policy_hubIjjjE10Policy1000ELNS0_9SortOrderE0EjjjiiNS1_21identity_decomposer_tEEEvPT5_SB_PT3_PKSC_PT1_PKSG_PT2_PKSK_T4_iiT6__param_9];
	ld.shared.u32 	%r2367, [%r131+16896];
	shr.u32 	%r2368, %r2367, %r2924;
	and.b32  	%r2369, %r2368, %r123;
	shl.b32 	%r2370, %r2369, 2;
	add.s32 	%r2372, %r637, %r2370;
	ld.shared.u32 	%r2373, [%r2372+35328];
	add.s32 	%r2374, %r2373, %r403;
	mul.wide.u32 	%rd138, %r2374, 4;
	add.s64 	%rd139, %rd5, %rd138;
	st.global.u32 	[%rd139], %r2367;
$L__BB10_309:
	bar.warp.sync 	-1;
	add.s32 	%r404, %r1, 4608;
	setp.ge.s32 	%p200, %r404, %r392;
	@%p200 bra 	$L__BB10_311;
	ld.param.u32 	%r2925, [_ZN3cub18CUB_300001_SM_10006detail10radix_sort29DeviceRadixSortOnesweepKernelINS1_5radix10policy_hubIjjjE10Policy1000ELNS0_9SortOrderE0EjjjiiNS1_21identity_decomposer_tEEEvPT5_SB_PT3_PKSC_PT1_PKSG_PT2_PKSK_T4_iiT6__param_9];
	ld.shared.u32 	%r2375, [%r131+18432];
	shr.u32 	%r2376, %r2375, %r2925;
	and.b32  	%r2377, %r2376, %r123;
	shl.b32 	%r2378, %r2377, 2;
	add.s32 	%r2380, %r637, %r2378;
	ld.shared.u32 	%r2381, [%r2380+35328];
	add.s32 	%r2382, %r2381, %r404;
	mul.wide.u32 	%rd140, %r2382, 4;
	add.s64 	%rd141, %rd5, %rd140;
	st.global.u32 	[%rd141], %r2375;
$L__BB10_311:
	bar.warp.sync 	-1;
	add.s32 	%r405, %r1, 4992;
	setp.ge.s32 	%p201, %r405, %r392;
	@%p201 bra 	$L__BB10_313;
	ld.param.u32 	%r2926, [_ZN3cub18CUB_300001_SM_10006detail10radix_sort29DeviceRadixSortOnesweepKernelINS1_5radix10policy_hubIjjjE10Policy1000ELNS0_9SortOrderE0EjjjiiNS1_21identity_decomposer_tEEEvPT5_SB_PT3_PKSC_PT1_PKSG_PT2_PKSK_T4_iiT6__param_9];
	ld.shared.u32 	%r2383, [%r131+19968];
	shr.u32 	%r2384, %r2383, %r2926;
	and.b32  	%r2385, %r2384, %r123;
	shl.b32 	%r2386, %r2385, 2;
	add.s32 	%r2388, %r637, %r2386;
	ld.shared.u32 	%r2389, [%r2388+35328];
	add.s32 	%r2390, %r2389, %r405;
	mul.wide.u32 	%rd142, %r2390, 4;
	add.s64 	%rd143, %rd5, %rd142;
	st.global.u32 	[%rd143], %r2383;
$L__BB10_313:
	bar.warp.sync 	-1;
	add.s32 	%r406, %r1, 5376;
	setp.ge.s32 	%p202, %r406, %r392;
	@%p202 bra 	$L__BB10_315;
	ld.param.u32 	%r2927, [_ZN3cub18CUB_300001_SM_10006detail10radix_sort29DeviceRadixSortOnesweepKernelINS1_5radix10policy_hubIjjjE10Policy1000ELNS0_9SortOrderE0EjjjiiNS1_21identity_decomposer_tEEEvPT5_SB_PT3_PKSC_PT1_PKSG_PT2_PKSK_T4_iiT6__param_9];
	ld.shared.u32 	%r2391, [%r131+21504];
	shr.u32 	%r2392, %r2391, %r2927;
	and.b32  	%r2393, %r2392, %r123;
	shl.b32 	%r2394, %r2393, 2;
	add.s32 	%r2396, %r637, %r2394;
	ld.shared.u32 	%r2397, [%r2396+35328];
	add.s32 	%r2398, %r2397, %r406;
	mul.wide.u32 	%rd144, %r2398, 4;
	add.s64 	%rd145, %rd5, %rd144;
	st.global.u32 	[%rd145], %r2391;
$L__BB10_315:
	bar.warp.sync 	-1;
	add.s32 	%r407, %r1, 5760;
	setp.ge.s32 	%p203, %r407, %r392;
	@%p203 bra 	$L__BB10_317;
	ld.param.u32 	%r2928, [_ZN3cub18CUB_300001_SM_10006detail10radix_sort29DeviceRadixSortOnesweepKernelINS1_5radix10policy_hubIjjjE10Policy1000ELNS0_9SortOrderE0EjjjiiNS1_21identity_decomposer_tEEEvPT5_SB_PT3_PKSC_PT1_PKSG_PT2_PKSK_T4_iiT6__param_9];
	ld.shared.u32 	%r2399, [%r131+23040];
	shr.u32 	%r2400, %r2399, %r2928;
	and.b32  	%r2401, %r2400, %r123;
	shl.b32 	%r2402, %r2401, 2;
	add.s32 	%r2404, %r637, %r2402;
	ld.shared.u32 	%r2405, [%r2404+35328];
	add.s32 	%r2406, %r2405, %r407;
	mul.wide.u32 	%rd146, %r2406, 4;
	add.s64 	%rd147, %rd5, %rd146;
	st.global.u32 	[%rd147], %r2399;
$L__BB10_317:
	bar.warp.sync 	-1;
	or.b32  	%r408, %r1, 6144;
	setp.ge.s32 	%p204, %r408, %r392;
	@%p204 bra 	$L__BB10_319;
	ld.param.u32 	%r2929, [_ZN3cub18CUB_300001_SM_10006detail10radix_sort29DeviceRadixSortOnesweepKernelINS1_5radix10policy_hubIjjjE10Policy1000ELNS0_9SortOrderE0EjjjiiNS1_21identity_decomposer_tEEEvPT5_SB_PT3_PKSC_PT1_PKSG_PT2_PKSK_T4_iiT6__param_9];
	ld.shared.u32 	%r2407, [%r131+24576];
	shr.u32 	%r2408, %r2407, %r2929;
	and.b32  	%r2409, %r2408, %r123;
	shl.b32 	%r2410, %r2409, 2;
	add.s32 	%r2412, %r637, %r2410;
	ld.shared.u32 	%r2413, [%r2412+35328];
	add.s32 	%r2414, %r2413, %r408;
	mul.wide.u32 	%rd148, %r2414, 4;
	add.s64 	%rd149, %rd5, %rd148;
	st.global.u32 	[%rd149], %r2407;
$L__BB10_319:
	bar.warp.sync 	-1;
	add.s32 	%r409, %r1, 6528;
	setp.ge.s32 	%p205, %r409, %r392;
	@%p205 bra 	$L__BB10_321;
	ld.param.u32 	%r2930, [_ZN3cub18CUB_300001_SM_10006detail10radix_sort29DeviceRadixSortOnesweepKernelINS1_5radix10policy_hubIjjjE10Policy1000ELNS0_9SortOrderE0EjjjiiNS1_21identity_decomposer_tEEEvPT5_SB_PT3_PKSC_PT1_PKSG_PT2_PKSK_T4_iiT6__param_9];
	ld.shared.u32 	%r2415, [%r131+26112];
	shr.u32 	%r2416, %r2415, %r2930;
	and.b32  	%r2417, %r2416, %r123;
	shl.b32 	%r2418, %r2417, 2;
	add.s32 	%r2420, %r637, %r2418;
	ld.shared.u32 	%r2421, [%r2420+35328];
	add.s32 	%r2422, %r2421, %r409;
	mul.wide.u32 	%rd150, %r2422, 4;
	add.s64 	%rd151, %rd5, %rd150;
	st.global.u32 	[%rd151], %r2415;
$L__BB10_321:
	bar.warp.sync 	-1;
	add.s32 	%r410, %r1, 6912;
	setp.ge.s32 	%p206, %r410, %r392;
	@%p206 bra 	$L__BB10_323;
	ld.param.u32 	%r2931, [_ZN3cub18CUB_300001_SM_10006detail10radix_sort29DeviceRadixSortOnesweepKernelINS1_5radix10policy_hubIjjjE10Policy1000ELNS0_9SortOrderE0EjjjiiNS1_21identity_decomposer_tEEEvPT5_SB_PT3_PKSC_PT1_PKSG_PT2_PKSK_T4_iiT6__param_9];
	ld.shared.u32 	%r2423, [%r131+27648];
	shr.u32 	%r2424, %r2423, %r2931;
	and.b32  	%r2425, %r2424, %r123;
	shl.b32 	%r2426, %r2425, 2;
	add.s32 	%r2428, %r637, %r2426;
	ld.shared.u32 	%r2429, [%r2428+35328];
	add.s32 	%r2430, %r2429, %r410;
	mul.wide.u32 	%rd152, %r2430, 4;
	add.s64 	%rd153, %rd5, %rd152;
	st.global.u32 	[%rd153], %r2423;
$L__BB10_323:
	bar.warp.sync 	-1;
	add.s32 	%r411, %r1, 7296;
	setp.ge.s32 	%p207, %r411, %r392;
	@%p207 bra 	$L__BB10_325;
	ld.param.u32 	%r2932, [_ZN3cub18CUB_300001_SM_10006detail10radix_sort29DeviceRadixSortOnesweepKernelINS1_5radix10policy_hubIjjjE10Policy1000ELNS0_9SortOrderE0EjjjiiNS1_21identity_decomposer_tEEEvPT5_SB_PT3_PKSC_PT1_PKSG_PT2_PKSK_T4_iiT6__param_9];
	ld.shared.u32 	%r2431, [%r131+29184];
	shr.u32 	%r2432, %r2431, %r2932;
	and.b32  	%r2433, %r2432, %r123;
	shl.b32 	%r2434, %r2433, 2;
	add.s32 	%r2436, %r637, %r2434;
	ld.shared.u32 	%r2437, [%r2436+35328];
	add.s32 	%r2438, %r2437, %r411;
	mul.wide.u32 	%rd154, %r2438, 4;
	add.s64 	%rd155, %rd5, %rd154;
	st.global.u32 	[%rd155], %r2431;
$L__BB10_325:
	bar.warp.sync 	-1;
	add.s32 	%r412, %r1, 7680;
	setp.ge.s32 	%p208, %r412, %r392;
	@%p208 bra 	$L__BB10_327;
	ld.param.u32 	%r2933, [_ZN3cub18CUB_300001_SM_10006detail10radix_sort29DeviceRadixSortOnesweepKernelINS1_5radix10policy_hubIjjjE10Policy1000ELNS0_9SortOrderE0EjjjiiNS1_21identity_decomposer_tEEEvPT5_SB_PT3_PKSC_PT1_PKSG_PT2_PKSK_T4_iiT6__param_9];
	ld.shared.u32 	%r2439, [%r131+30720];
	shr.u32 	%r2440, %r2439, %r2933;
	and.b32  	%r2441, %r2440, %r123;
	shl.b32 	%r2442, %r2441, 2;
	add.s32 	%r2444, %r637, %r2442;
	ld.shared.u32 	%r2445, [%r2444+35328];
	add.s32 	%r2446, %r2445, %r412;
	mul.wide.u32 	%rd156, %r2446, 4;
	add.s64 	%rd157, %rd5, %rd156;
	st.global.u32 	[%rd157], %r2439;
$L__BB10_327:
	bar.warp.sync 	-1;
	add.s32 	%r413, %r1, 8064;
	setp.ge.s32 	%p209, %r413, %r392;
	@%p209 bra 	$L__BB10_329;
	ld.param.u32 	%r2934, [_ZN3cub18CUB_300001_SM_10006detail10radix_sort29DeviceRadixSortOnesweepKernelINS1_5radix10policy_hubIjjjE10Policy1000ELNS0_9SortOrderE0EjjjiiNS1_21identity_decomposer_tEEEvPT5_SB_PT3_PKSC_PT1_PKSG_PT2_PKSK_T4_iiT6__param_9];
	ld.shared.u32 	%r2447, [%r131+32256];
	shr.u32 	%r2448, %r2447, %r2934;
	and.b32  	%r2449, %r2448, %r123;
	shl.b32 	%r2450, %r2449, 2;
	add.s32 	%r2452, %r637, %r2450;
	ld.shared.u32 	%r2453, [%r2452+35328];
	add.s32 	%r2454, %r2453, %r413;
	mul.wide.u32 	%rd158, %r2454, 4;
	add.s64 	%rd159, %rd5, %rd158;
	st.global.u32 	[%rd159], %r2447;
$L__BB10_329:
	bar.warp.sync 	-1;
	add.s32 	%r414, %r1, 8448;
	setp.ge.s32 	%p210, %r414, %r392;
	@%p210 bra 	$L__BB10_331;
	ld.param.u32 	%r2935, [_ZN3cub18CUB_300001_SM_10006detail10radix_sort29DeviceRadixSortOnesweepKernelINS1_5radix10policy_hubIjjjE10Policy1000ELNS0_9SortOrderE0EjjjiiNS1_21identity_decomposer_tEEEvPT5_SB_PT3_PKSC_PT1_PKSG_PT2_PKSK_T4_iiT6__param_9];
	ld.shared.u32 	%r2455, [%r131+33792];
	shr.u32 	%r2456, %r2455, %r2935;
	and.b32  	%r2457, %r2456, %r123;
	shl.b32 	%r2458, %r2457, 2;
	add.s32 	%r2460, %r637, %r2458;
	ld.shared.u32 	%r2461, [%r2460+35328];
	add.s32 	%r2462, %r2461, %r414;
	mul.wide.u32 	%rd160, %r2462, 4;
	add.s64 	%rd161, %rd5, %rd160;
	st.global.u32 	[%rd161], %r2455;
$L__BB10_331:
	bar.warp.sync 	-1;
$L__BB10_332:
	ld.param.u32 	%r2938, [_ZN3cub18CUB_300001_SM_10006detail10radix_sort29DeviceRadixSortOnesweepKernelINS1_5radix10policy_hubIjjjE10Policy1000ELNS0_9SortOrderE0EjjjiiNS1_21identity_decomposer_tEEEvPT5_SB_PT3_PKSC_PT1_PKSG_PT2_PKSK_T4_iiT6__param_10];
	ld.param.u32 	%r2936, [_ZN3cub18CUB_300001_SM_10006detail10radix_sort29DeviceRadixSortOnesweepKernelINS1_5radix10policy_hubIjjjE10Policy1000ELNS0_9SortOrderE0EjjjiiNS1_21identity_decomposer_tEEEvPT5_SB_PT3_PKSC_PT1_PKSG_PT2_PKSK_T4_iiT6__param_9];
	ld.param.u32 	%r2867, [_ZN3cub18CUB_300001_SM_10006detail10radix_sort29DeviceRadixSortOnesweepKernelINS1_5radix10policy_hubIjjjE10Policy1000ELNS0_9SortOrderE0EjjjiiNS1_21identity_decomposer_tEEEvPT5_SB_PT3_PKSC_PT1_PKSG_PT2_PKSK_T4_iiT6__param_8];
	setp.gt.s32 	%p211, %r391, %r2867;
	ld.shared.u32 	%r2468, [%r131];
	shr.u32 	%r2469, %r2468, %r2936;
	mov.b32 	%r2470, -1;
	shl.b32 	%r2471, %r2470, %r2938;
	not.b32 	%r2472, %r2471;
	and.b32  	%r415, %r2469, %r2472;
	ld.shared.u32 	%r2473, [%r131+1536];
	shr.u32 	%r2474, %r2473, %r2936;
	and.b32  	%r416, %r2474, %r2472;
	ld.shared.u32 	%r2475, [%r131+3072];
	shr.u32 	%r2476, %r2475, %r2936;
	and.b32  	%r417, %r2476, %r2472;
	ld.shared.u32 	%r2477, [%r131+4608];
	shr.u32 	%r2478, %r2477, %r2936;
	and.b32  	%r418, %r2478, %r2472;
	ld.shared.u32 	%r2479, [%r131+6144];
	shr.u32 	%r2480, %r2479, %r2936;
	and.b32  	%r419, %r2480, %r2472;
	ld.shared.u32 	%r2481, [%r131+7680];
	shr.u32 	%r2482, %r2481, %r2936;
	and.b32  	%r420, %r2482, %r2472;
	ld.shared.u32 	%r2483, [%r131+9216];
	shr.u32 	%r2484, %r2483, %r2936;
	and.b32  	%r421, %r2484, %r2472;
	ld.shared.u32 	%r2485, [%r131+10752];
	shr.u32 	%r2486, %r2485, %r2936;
	and.b32  	%r422, %r2486, %r2472;
	ld.shared.u32 	%r2487, [%r131+12288];
	shr.u32 	%r2488, %r2487, %r2936;
	and.b32  	%r423, %r2488, %r2472;
	ld.shared.u32 	%r2489, [%r131+13824];
	shr.u32 	%r2490, %r2489, %r2936;
	and.b32  	%r424, %r2490, %r2472;
	ld.shared.u32 	%r2491, [%r131+15360];
	shr.u32 	%r2492, %r2491, %r2936;
	and.b32  	%r425, %r2492, %r2472;
	ld.shared.u32 	%r2493, [%r131+16896];
	shr.u32 	%r2494, %r2493, %r2936;
	and.b32  	%r426, %r2494, %r2472;
	ld.shared.u32 	%r2495, [%r131+18432];
	shr.u32 	%r2496, %r2495, %r2936;
	and.b32  	%r427, %r2496, %r2472;
	ld.shared.u32 	%r2497, [%r131+19968];
	shr.u32 	%r2498, %r2497, %r2936;
	and.b32  	%r428, %r2498, %r2472;
	ld.shared.u32 	%r2499, [%r131+21504];
	shr.u32 	%r2500, %r2499, %r2936;
	and.b32  	%r429, %r2500, %r2472;
	ld.shared.u32 	%r2501, [%r131+23040];
	shr.u32 	%r2502, %r2501, %r2936;
	and.b32  	%r430, %r2502, %r2472;
	ld.shared.u32 	%r2503, [%r131+24576];
	shr.u32 	%r2504, %r2503, %r2936;
	and.b32  	%r431, %r2504, %r2472;
	ld.shared.u32 	%r2505, [%r131+26112];
	shr.u32 	%r2506, %r2505, %r2936;
	and.b32  	%r432, %r2506, %r2472;
	ld.shared.u32 	%r2507, [%r131+27648];
	shr.u32 	%r2508, %r2507, %r2936;
	and.b32  	%r433, %r2508, %r2472;
	ld.shared.u32 	%r2509, [%r131+29184];
	shr.u32 	%r2510, %r2509, %r2936;
	and.b32  	%r434, %r2510, %r2472;
	ld.shared.u32 	%r2511, [%r131+30720];
	shr.u32 	%r2512, %r2511, %r2936;
	and.b32  	%r435, %r2512, %r2472;
	ld.shared.u32 	%r2513, [%r131+32256];
	shr.u32 	%r2514, %r2513, %r2936;
	and.b32  	%r436, %r2514, %r2472;
	ld.shared.u32 	%r2515, [%r131+33792];
	shr.u32 	%r2516, %r2515, %r2936;
	and.b32  	%r437, %r2516, %r2472;
	@%p211 bra 	$L__BB10_334;
	ld.param.u64 	%rd305, [_ZN3cub18CUB_300001_SM_10006detail10radix_sort29DeviceRadixSortOnesweepKernelINS1_5radix10policy_hubIjjjE10Policy1000ELNS0_9SortOrderE0EjjjiiNS1_21identity_decomposer_tEEEvPT5_SB_PT3_PKSC_PT1_PKSG_PT2_PKSK_T4_iiT6__param_7];
	cvta.to.global.u64 	%rd162, %rd305;
	add.s64 	%rd167, %rd162, %rd37;
	ld.global.u32 	%r3093, [%rd167];
	ld.global.u32 	%r3094, [%rd167+128];
	ld.global.u32 	%r3095, [%rd167+256];
	ld.global.u32 	%r3096, [%rd167+384];
	ld.global.u32 	%r3097, [%rd167+512];
	ld.global.u32 	%r3098, [%rd167+640];
	ld.global.u32 	%r3099, [%rd167+768];
	ld.global.u32 	%r3100, [%rd167+896];
	ld.global.u32 	%r3101, [%rd167+1024];
	ld.global.u32 	%r3102, [%rd167+1152];
	ld.global.u32 	%r3103, [%rd167+1280];
	ld.global.u32 	%r3104, [%rd167+1408];
	ld.global.u32 	%r3105, [%rd167+1536];
	ld.global.u32 	%r3106, [%rd167+1664];
	ld.global.u32 	%r3107, [%rd167+1792];
	ld.global.u32 	%r3108, [%rd167+1920];
	ld.global.u32 	%r3109, [%rd167+2048];
	ld.global.u32 	%r3110, [%rd167+2176];
	ld.global.u32 	%r3111, [%rd167+2304];
	ld.global.u32 	%r3112, [%rd167+2432];
	ld.global.u32 	%r3113, [%rd167+2560];
	ld.global.u32 	%r3114, [%rd167+2688];
	ld.global.u32 	%r3115, [%rd167+2816];
	bra.uni 	$L__BB10_380;
$L__BB10_334:
	ld.param.u32 	%r2868, [_ZN3cub18CUB_300001_SM_10006detail10radix_sort29DeviceRadixSortOnesweepKernelINS1_5radix10policy_hubIjjjE10Policy1000ELNS0_9SortOrderE0EjjjiiNS1_21identity_decomposer_tEEEvPT5_SB_PT3_PKSC_PT1_PKSG_PT2_PKSK_T4_iiT6__param_8];
	ld.param.u64 	%rd306, [_ZN3cub18CUB_300001_SM_10006detail10radix_sort29DeviceRadixSortOnesweepKernelINS1_5radix10policy_hubIjjjE10Policy1000ELNS0_9SortOrderE0EjjjiiNS1_21identity_decomposer_tEEEvPT5_SB_PT3_PKSC_PT1_PKSG_PT2_PKSK_T4_iiT6__param_7];
	cvta.to.global.u64 	%rd168, %rd306;
	add.s64 	%rd13, %rd168, %rd37;
	cvt.u32.u64 	%r2525, %rd6;
	sub.s32 	%r461, %r2868, %r5;
	setp.ge.s32 	%p212, %r2525, %r461;
	@%p212 bra 	$L__BB10_336;
	ld.global.u32 	%r3093, [%rd13];
$L__BB10_336:
	add.s32 	%r2528, %r2525, 32;
	setp.ge.s32 	%p213, %r2528, %r461;
	@%p213 bra 	$L__BB10_338;
	ld.global.u32 	%r3094, [%rd13+128];
$L__BB10_338:
	add.s32 	%r2531, %r2525, 64;
	setp.ge.s32 	%p214, %r2531, %r461;
	@%p214 bra 	$L__BB10_340;
	ld.global.u32 	%r3095, [%rd13+256];
$L__BB10_340:
	add.s32 	%r2534, %r2525, 96;
	setp.ge.s32 	%p215, %r2534, %r461;
	@%p215 bra 	$L__BB10_342;
	ld.global.u32 	%r3096, [%rd13+384];
$L__BB10_342:
	add.s32 	%r2537, %r2525, 128;
	setp.ge.s32 	%p216, %r2537, %r461;
	@%p216 bra 	$L__BB10_344;
	ld.global.u32 	%r3097, [%rd13+512];
$L__BB10_344:
	add.s32 	%r2540, %r2525, 160;
	setp.ge.s32 	%p217, %r2540, %r461;
	@%p217 bra 	$L__BB10_346;
	ld.global.u32 	%r3098, [%rd13+640];
$L__BB10_346:
	add.s32 	%r2543, %r2525, 192;
	setp.ge.s32 	%p218, %r2543, %r461;
	@%p218 bra 	$L__BB10_348;
	ld.global.u32 	%r3099, [%rd13+768];
$L__BB10_348:
	add.s32 	%r2546, %r2525, 224;
	setp.ge.s32 	%p219, %r2546, %r461;
	@%p219 bra 	$L__BB10_350;
	ld.global.u32 	%r3100, [%rd13+896];
$L__BB10_350:
	add.s32 	%r2549, %r2525, 256;
	setp.ge.s32 	%p220, %r2549, %r461;
	@%p220 bra 	$L__BB10_352;
	ld.global.u32 	%r3101, [%rd13+1024];
$L__BB10_352:
	add.s32 	%r2552, %r2525, 288;
	setp.ge.s32 	%p221, %r2552, %r461;
	@%p221 bra 	$L__BB10_354;
	ld.global.u32 	%r3102, [%rd13+1152];
$L__BB10_354:
	add.s32 	%r2555, %r2525, 320;
	setp.ge.s32 	%p222, %r2555, %r461;
	@%p222 bra 	$L__BB10_356;
	ld.global.u32 	%r3103, [%rd13+1280];
$L__BB10_356:
	add.s32 	%r2558, %r2525, 352;
	setp.ge.s32 	%p223, %r2558, %r461;
	@%p223 bra 	$L__BB10_358;
	ld.global.u32 	%r3104, [%rd13+1408];
$L__BB10_358:
	add.s32 	%r2561, %r2525, 384;
	setp.ge.s32 	%p224, %r2561, %r461;
	@%p224 bra 	$L__BB10_360;
	ld.global.u32 	%r3105, [%rd13+1536];
$L__BB10_360:
	add.s32 	%r2564, %r2525, 416;
	setp.ge.s32 	%p225, %r2564, %r461;
	@%p225 bra 	$L__BB10_362;
	ld.global.u32 	%r3106, [%rd13+1664];
$L__BB10_362:
	add.s32 	%r2567, %r2525, 448;
	setp.ge.s32 	%p226, %r2567, %r461;
	@%p226 bra 	$L__BB10_364;
	ld.global.u32 	%r3107, [%rd13+1792];
$L__BB10_364:
	add.s32 	%r2570, %r2525, 480;
	setp.ge.s32 	%p227, %r2570, %r461;
	@%p227 bra 	$L__BB10_366;
	ld.global.u32 	%r3108, [%rd13+1920];
$L__BB10_366:
	add.s32 	%r2573, %r2525, 512;
	setp.ge.s32 	%p228, %r2573, %r461;
	@%p228 bra 	$L__BB10_368;
	ld.global.u32 	%r3109, [%rd13+2048];
$L__BB10_368:
	add.s32 	%r2576, %r2525, 544;
	setp.ge.s32 	%p229, %r2576, %r461;
	@%p229 bra 	$L__BB10_370;
	ld.global.u32 	%r3110, [%rd13+2176];
$L__BB10_370:
	add.s32 	%r2579, %r2525, 576;
	setp.ge.s32 	%p230, %r2579, %r461;
	@%p230 bra 	$L__BB10_372;
	ld.param.u64 	%rd307, [_ZN3cub18CUB_300001_SM_10006detail10radix_sort29DeviceRadixSortOnesweepKernelINS1_5radix10policy_hubIjjjE10Policy1000ELNS0_9SortOrderE0EjjjiiNS1_21identity_decomposer_tEEEvPT5_SB_PT3_PKSC_PT1_PKSG_PT2_PKSK_T4_iiT6__param_7];
	cvta.to.global.u64 	%rd172, %rd307;
	cvt.u64.u32 	%rd173, %r5;
	add.s64 	%rd174, %rd6, %rd173;
	shl.b64 	%rd175, %rd174, 2;
	add.s64 	%rd176, %rd172, %rd175;
	ld.global.u32 	%r3111, [%rd176+2304];
$L__BB10_372:
	add.s32 	%r2583, %r2525, 608;
	setp.ge.s32 	%p231, %r2583, %r461;
	@%p231 bra 	$L__BB10_374;
	ld.param.u64 	%rd308, [_ZN3cub18CUB_300001_SM_10006detail10radix_sort29DeviceRadixSortOnesweepKernelINS1_5radix10policy_hubIjjjE10Policy1000ELNS0_9SortOrderE0EjjjiiNS1_21identity_decomposer_tEEEvPT5_SB_PT3_PKSC_PT1_PKSG_PT2_PKSK_T4_iiT6__param_7];
	cvta.to.global.u64 	%rd177, %rd308;
	cvt.u64.u32 	%rd178, %r5;
	add.s64 	%rd179, %rd6, %rd178;
	shl.b64 	%rd180, %rd179, 2;
	add.s64 	%rd181, %rd177, %rd180;
	ld.global.u32 	%r3112, [%rd181+2432];
$L__BB10_374:
	add.s32 	%r2587, %r2525, 640;
	setp.ge.s32 	%p232, %r2587, %r461;
	@%p232 bra 	$L__BB10_376;
	ld.param.u64 	%rd309, [_ZN3cub18CUB_300001_SM_10006detail10radix_sort29DeviceRadixSortOnesweepKernelINS1_5radix10policy_hubIjjjE10Policy1000ELNS0_9SortOrderE0EjjjiiNS1_21identity_decomposer_tEEEvPT5_SB_PT3_PKSC_PT1_PKSG_PT2_PKSK_T4_iiT6__param_7];
	cvta.to.global.u64 	%rd182, %rd309;
	cvt.u64.u32 	%rd183, %r5;
	and.b32  	%r2590, %r1, 992;
	mul.lo.s32 	%r2591, %r2590, 23;
	and.b32  	%r2592, %r1, 31;
	or.b32  	%r2593, %r2591, %r2592;
	cvt.u64.u32 	%rd184, %r2593;
	add.s64 	%rd185, %rd184, %rd183;
	shl.b64 	%rd186, %rd185, 2;
	add.s64 	%rd187, %rd182, %rd186;
	ld.global.u32 	%r3113, [%rd187+2560];
$L__BB10_376:
	add.s32 	%r2600, %r808, 672;
	setp.ge.s32 	%p233, %r2600, %r461;
	@%p233 bra 	$L__BB10_378;
	ld.param.u64 	%rd310, [_ZN3cub18CUB_300001_SM_10006detail10radix_sort29DeviceRadixSortOnesweepKernelINS1_5radix10policy_hubIjjjE10Policy1000ELNS0_9SortOrderE0EjjjiiNS1_21identity_decomposer_tEEEvPT5_SB_PT3_PKSC_PT1_PKSG_PT2_PKSK_T4_iiT6__param_7];
	cvta.to.global.u64 	%rd188, %rd310;
	mul.lo.s32 	%r2601, %r4, 8832;
	cvt.u64.u32 	%rd189, %r2601;
	and.b32  	%r2603, %r1, 992;
	mul.lo.s32 	%r2604, %r2603, 23;
	and.b32  	%r2605, %r1, 31;
	or.b32  	%r2606, %r2604, %r2605;
	cvt.u64.u32 	%rd190, %r2606;
	add.s64 	%rd191, %rd190, %rd189;
	shl.b64 	%rd192, %rd191, 2;
	add.s64 	%rd193, %rd188, %rd192;
	ld.global.u32 	%r3114, [%rd193+2688];
$L__BB10_378:
	add.s32 	%r2613, %r808, 704;
	setp.ge.s32 	%p234, %r2613, %r461;
	@%p234 bra 	$L__BB10_380;
	ld.param.u64 	%rd311, [_ZN3cub18CUB_300001_SM_10006detail10radix_sort29DeviceRadixSortOnesweepKernelINS1_5radix10policy_hubIjjjE10Policy1000ELNS0_9SortOrderE0EjjjiiNS1_21identity_decomposer_tEEEvPT5_SB_PT3_PKSC_PT1_PKSG_PT2_PKSK_T4_iiT6__param_7];
	cvta.to.global.u64 	%rd194, %rd311;
	and.b32  	%r2617, %r1, 31;
	or.b32  	%r2618, %r807, %r2617;
	cvt.u64.u32 	%rd195, %r2618;
	mul.lo.s32 	%r2619, %r4, 8832;
	cvt.u64.u32 	%rd196, %r2619;
	add.s64 	%rd197, %rd195, %rd196;
	shl.b64 	%rd198, %rd197, 2;
	add.s64 	%rd199, %rd194, %rd198;
	ld.global.u32 	%r3115, [%rd199+2816];
$L__BB10_380:
	ld.param.u32 	%r2869, [_ZN3cub18CUB_300001_SM_10006detail10radix_sort29DeviceRadixSortOnesweepKernelINS1_5radix10policy_hubIjjjE10Policy1000ELNS0_9SortOrderE0EjjjiiNS1_21identity_decomposer_tEEEvPT5_SB_PT3_PKSC_PT1_PKSG_PT2_PKSK_T4_iiT6__param_8];
	ld.param.u64 	%rd303, [_ZN3cub18CUB_300001_SM_10006detail10radix_sort29DeviceRadixSortOnesweepKernelINS1_5radix10policy_hubIjjjE10Policy1000ELNS0_9SortOrderE0EjjjiiNS1_21identity_decomposer_tEEEvPT5_SB_PT3_PKSC_PT1_PKSG_PT2_PKSK_T4_iiT6__param_6];
	mov.u32 	%r530, %tid.x;
	shl.b32 	%r2620, %r530, 2;
	mov.u32 	%r2621, _ZZN3cub18CUB_300001_SM_10006detail10radix_sort29DeviceRadixSortOnesweepKernelINS1_5radix10policy_hubIjjjE10Policy1000ELNS0_9SortOrderE0EjjjiiNS1_21identity_decomposer_tEEEvPT5_SB_PT3_PKSC_PT1_PKSG_PT2_PKSK_T4_iiT6_E1s;
	add.s32 	%r531, %r2621, %r2620;
	cvta.to.global.u64 	%rd14, %rd303;
	add.s32 	%r532, %r530, 768;
	add.s32 	%r533, %r530, 384;
	add.s32 	%r534, %r530, 1536;
	add.s32 	%r535, %r530, 1152;
	add.s32 	%r536, %r530, 2304;
	add.s32 	%r537, %r530, 1920;
	or.b32  	%r538, %r530, 3072;
	add.s32 	%r539, %r530, 2688;
	add.s32 	%r540, %r530, 3840;
	add.s32 	%r541, %r530, 3456;
	add.s32 	%r542, %r530, 4224;
	add.s32 	%r543, %r530, 4608;
	add.s32 	%r544, %r530, 4992;
	add.s32 	%r545, %r530, 5376;
	add.s32 	%r546, %r530, 5760;
	or.b32  	%r547, %r530, 6144;
	add.s32 	%r548, %r530, 6528;
	add.s32 	%r549, %r530, 6912;
	add.s32 	%r550, %r530, 7296;
	add.s32 	%r551, %r530, 7680;
	add.s32 	%r552, %r530, 8064;
	add.s32 	%r553, %r530, 8448;
	mad.lo.s32 	%r2622, %r4, 8832, 8832;
	setp.gt.s32 	%p235, %r2622, %r2869;
	bar.sync 	0;
	st.shared.u32 	[%r357+-4], %r3093;
	st.shared.u32 	[%r358+-4], %r3094;
	st.shared.u32 	[%r359+-4], %r3095;
	st.shared.u32 	[%r360+-4], %r3096;
	st.shared.u32 	[%r361+-4], %r3097;
	st.shared.u32 	[%r362+-4], %r3098;
	st.shared.u32 	[%r363+-4], %r3099;
	st.shared.u32 	[%r364+-4], %r3100;
	st.shared.u32 	[%r365+-4], %r3101;
	st.shared.u32 	[%r366+-4], %r3102;
	st.shared.u32 	[%r367+-4], %r3103;
	st.shared.u32 	[%r368+-4], %r3104;
	st.shared.u32 	[%r369+-4], %r3105;
	st.shared.u32 	[%r370+-4], %r3106;
	st.shared.u32 	[%r371+-4], %r3107;
	st.shared.u32 	[%r372+-4], %r3108;
	st.shared.u32 	[%r373+-4], %r3109;
	st.shared.u32 	[%r374+-4], %r3110;
	st.shared.u32 	[%r375+-4], %r3111;
	st.shared.u32 	[%r376+-4], %r3112;
	st.shared.u32 	[%r377+-4], %r3113;
	st.shared.u32 	[%r378+-4], %r3114;
	st.shared.u32 	[%r379+-4], %r3115;
	bar.sync 	0;
	@%p235 bra 	$L__BB10_382;
	ld.shared.u32 	%r2623, [%r531];
	shl.b32 	%r2624, %r415, 2;
	add.s32 	%r2626, %r2621, 35328;
	add.s32 	%r2627, %r2626, %r2624;
	ld.shared.u32 	%r2628, [%r2627];
	add.s32 	%r2629, %r2628, %r530;
	mul.wide.u32 	%rd200, %r2629, 4;
	add.s64 	%rd201, %rd14, %rd200;
	st.global.u32 	[%rd201], %r2623;
	bar.warp.sync 	-1;
	ld.shared.u32 	%r2630, [%r531+1536];
	shl.b32 	%r2631, %r416, 2;
	add.s32 	%r2632, %r2626, %r2631;
	ld.shared.u32 	%r2633, [%r2632];
	add.s32 	%r2634, %r2633, %r533;
	mul.wide.u32 	%rd202, %r2634, 4;
	add.s64 	%rd203, %rd14, %rd202;
	st.global.u32 	[%rd203], %r2630;
	bar.warp.sync 	-1;
	ld.shared.u32 	%r2635, [%r531+3072];
	shl.b32 	%r2636, %r417, 2;
	add.s32 	%r2637, %r2626, %r2636;
	ld.shared.u32 	%r2638, [%r2637];
	add.s32 	%r2639, %r2638, %r532;
	mul.wide.u32 	%rd204, %r2639, 4;
	add.s64 	%rd205, %rd14, %rd204;
	st.global.u32 	[%rd205], %r2635;
	bar.warp.sync 	-1;
	ld.shared.u32 	%r2640, [%r531+4608];
	shl.b32 	%r2641, %r418, 2;
	add.s32 	%r2642, %r2626, %r2641;
	ld.shared.u32 	%r2643, [%r2642];
	add.s32 	%r2644, %r2643, %r535;
	mul.wide.u32 	%rd206, %r2644, 4;
	add.s64 	%rd207, %rd14, %rd206;
	st.global.u32 	[%rd207], %r2640;
	bar.warp.sync 	-1;
	ld.shared.u32 	%r2645, [%r531+6144];
	shl.b32 	%r2646, %r419, 2;
	add.s32 	%r2647, %r2626, %r2646;
	ld.shared.u32 	%r2648, [%r2647];
	add.s32 	%r2649, %r2648, %r534;
	mul.wide.u32 	%rd208, %r2649, 4;
	add.s64 	%rd209, %rd14, %rd208;
	st.global.u32 	[%rd209], %r2645;
	bar.warp.sync 	-1;
	ld.shared.u32 	%r2650, [%r531+7680];
	shl.b32 	%r2651, %r420, 2;
	add.s32 	%r2652, %r2626, %r2651;
	ld.shared.u32 	%r2653, [%r2652];
	add.s32 	%r2654, %r2653, %r537;
	mul.wide.u32 	%rd210, %r2654, 4;
	add.s64 	%rd211, %rd14, %rd210;
	st.global.u32 	[%rd211], %r2650;
	bar.warp.sync 	-1;
	ld.shared.u32 	%r2655, [%r531+9216];
	shl.b32 	%r2656, %r421, 2;
	add.s32 	%r2657, %r2626, %r2656;
	ld.shared.u32 	%r2658, [%r2657];
	add.s32 	%r2659, %r2658, %r536;
	mul.wide.u32 	%rd212, %r2659, 4;
	add.s64 	%rd213, %rd14, %rd212;
	st.global.u32 	[%rd213], %r2655;
	bar.warp.sync 	-1;
	ld.shared.u32 	%r2660, [%r531+10752];
	shl.b32 	%r2661, %r422, 2;
	add.s32 	%r2662, %r2626, %r2661;
	ld.shared.u32 	%r2663, [%r2662];
	add.s32 	%r2664, %r2663, %r539;
	mul.wide.u32 	%rd214, %r2664, 4;
	add.s64 	%rd215, %rd14, %rd214;
	st.global.u32 	[%rd215], %r2660;
	bar.warp.sync 	-1;
	ld.shared.u32 	%r2665, [%r531+12288];
	shl.b32 	%r2666, %r423, 2;
	add.s32 	%r2667, %r2626, %r2666;
	ld.shared.u32 	%r2668, [%r2667];
	add.s32 	%r2669, %r2668, %r538;
	mul.wide.u32 	%rd216, %r2669, 4;
	add.s64 	%rd217, %rd14, %rd216;
	st.global.u32 	[%rd217], %r2665;
	bar.warp.sync 	-1;
	ld.shared.u32 	%r2670, [%r531+13824];
	shl.b32 	%r2671, %r424, 2;
	add.s32 	%r2672, %r2626, %r2671;
	ld.shared.u32 	%r2673, [%r2672];
	add.s32 	%r2674, %r2673, %r541;
	mul.wide.u32 	%rd218, %r2674, 4;
	add.s64 	%rd219, %rd14, %rd218;
	st.global.u32 	[%rd219], %r2670;
	bar.warp.sync 	-1;
	ld.shared.u32 	%r2675, [%r531+15360];
	shl.b32 	%r2676, %r425, 2;
	add.s32 	%r2677, %r2626, %r2676;
	ld.shared.u32 	%r2678, [%r2677];
	add.s32 	%r2679, %r2678, %r540;
	mul.wide.u32 	%rd220, %r2679, 4;
	add.s64 	%rd221, %rd14, %rd220;
	st.global.u32 	[%rd221], %r2675;
	bar.warp.sync 	-1;
	ld.shared.u32 	%r2680, [%r531+16896];
	shl.b32 	%r2681, %r426, 2;
	add.s32 	%r2682, %r2626, %r2681;
	ld.shared.u32 	%r2683, [%r2682];
	add.s32 	%r2684, %r2683, %r542;
	mul.wide.u32 	%rd222, %r2684, 4;
	add.s64 	%rd223, %rd14, %rd222;
	st.global.u32 	[%rd223], %r2680;
	bar.warp.sync 	-1;
	ld.shared.u32 	%r2685, [%r531+18432];
	shl.b32 	%r2686, %r427, 2;
	add.s32 	%r2687, %r2626, %r2686;
	ld.shared.u32 	%r2688, [%r2687];
	add.s32 	%r2689, %r2688, %r543;
	mul.wide.u32 	%rd224, %r2689, 4;
	add.s64 	%rd225, %rd14, %rd224;
	st.global.u32 	[%rd225], %r2685;
	bar.warp.sync 	-1;
	ld.shared.u32 	%r2690, [%r531+19968];
	shl.b32 	%r2691, %r428, 2;
	add.s32 	%r2692, %r2626, %r2691;
	ld.shared.u32 	%r2693, [%r2692];
	add.s32 	%r2694, %r2693, %r544;
	mul.wide.u32 	%rd226, %r2694, 4;
	add.s64 	%rd227, %rd14, %rd226;
	st.global.u32 	[%rd227], %r2690;
	bar.warp.sync 	-1;
	ld.shared.u32 	%r2695, [%r531+21504];
	shl.b32 	%r2696, %r429, 2;
	add.s32 	%r2697, %r2626, %r2696;
	ld.shared.u32 	%r2698, [%r2697];
	add.s32 	%r2699, %r2698, %r545;
	mul.wide.u32 	%rd228, %r2699, 4;
	add.s64 	%rd229, %rd14, %rd228;
	st.global.u32 	[%rd229], %r2695;
	bar.warp.sync 	-1;
	ld.shared.u32 	%r2700, [%r531+23040];
	shl.b32 	%r2701, %r430, 2;
	add.s32 	%r2702, %r2626, %r2701;
	ld.shared.u32 	%r2703, [%r2702];
	add.s32 	%r2704, %r2703, %r546;
	mul.wide.u32 	%rd230, %r2704, 4;
	add.s64 	%rd231, %rd14, %rd230;
	st.global.u32 	[%rd231], %r2700;
	bar.warp.sync 	-1;
	ld.shared.u32 	%r2705, [%r531+24576];
	shl.b32 	%r2706, %r431, 2;
	add.s32 	%r2707, %r2626, %r2706;
	ld.shared.u32 	%r2708, [%r2707];
	add.s32 	%r2709, %r2708, %r547;
	mul.wide.u32 	%rd232, %r2709, 4;
	add.s64 	%rd233, %rd14, %rd232;
	st.global.u32 	[%rd233], %r2705;
	bar.warp.sync 	-1;
	ld.shared.u32 	%r2710, [%r531+26112];
	shl.b32 	%r2711, %r432, 2;
	add.s32 	%r2712, %r2626, %r2711;
	ld.shared.u32 	%r2713, [%r2712];
	add.s32 	%r2714, %r2713, %r548;
	mul.wide.u32 	%rd234, %r2714, 4;
	add.s64 	%rd235, %rd14, %rd234;
	st.global.u32 	[%rd235], %r2710;
	bar.warp.sync 	-1;
	ld.shared.u32 	%r2715, [%r531+27648];
	shl.b32 	%r2716, %r433, 2;
	add.s32 	%r2717, %r2626, %r2716;
	ld.shared.u32 	%r2718, [%r2717];
	add.s32 	%r2719, %r2718, %r549;
	mul.wide.u32 	%rd236, %r2719, 4;
	add.s64 	%rd237, %rd14, %rd236;
	st.global.u32 	[%rd237], %r2715;
	bar.warp.sync 	-1;
	ld.shared.u32 	%r2720, [%r531+29184];
	shl.b32 	%r2721, %r434, 2;
	add.s32 	%r2722, %r2626, %r2721;
	ld.shared.u32 	%r2723, [%r2722];
	add.s32 	%r2724, %r2723, %r550;
	mul.wide.u32 	%rd238, %r2724, 4;
	add.s64 	%rd239, %rd14, %rd238;
	st.global.u32 	[%rd239], %r2720;
	bar.warp.sync 	-1;
	ld.shared.u32 	%r2725, [%r531+30720];
	shl.b32 	%r2726, %r435, 2;
	add.s32 	%r2727, %r2626, %r2726;
	ld.shared.u32 	%r2728, [%r2727];
	add.s32 	%r2729, %r2728, %r551;
	mul.wide.u32 	%rd240, %r2729, 4;
	add.s64 	%rd241, %rd14, %rd240;
	st.global.u32 	[%rd241], %r2725;
	bar.warp.sync 	-1;
	ld.shared.u32 	%r2730, [%r531+32256];
	shl.b32 	%r2731, %r436, 2;
	add.s32 	%r2732, %r2626, %r2731;
	ld.shared.u32 	%r2733, [%r2732];
	add.s32 	%r2734, %r2733, %r552;
	mul.wide.u32 	%rd242, %r2734, 4;
	add.s64 	%rd243, %rd14, %rd242;
	st.global.u32 	[%rd243], %r2730;
	bar.warp.sync 	-1;
	ld.shared.u32 	%r2735, [%r531+33792];
	shl.b32 	%r2736, %r437, 2;
	add.s32 	%r2737, %r2626, %r2736;
	ld.shared.u32 	%r2738, [%r2737];
	add.s32 	%r2739, %r2738, %r553;
	mul.wide.u32 	%rd244, %r2739, 4;
	add.s64 	%rd245, %rd14, %rd244;
	st.global.u32 	[%rd245], %r2735;
	bar.warp.sync 	-1;
	bra.uni 	$L__BB10_429;
$L__BB10_382:
	ld.param.u32 	%r2870, [_ZN3cub18CUB_300001_SM_10006detail10radix_sort29DeviceRadixSortOnesweepKernelINS1_5radix10policy_hubIjjjE10Policy1000ELNS0_9SortOrderE0EjjjiiNS1_21identity_decomposer_tEEEvPT5_SB_PT3_PKSC_PT1_PKSG_PT2_PKSK_T4_iiT6__param_8];
	mad.lo.s32 	%r554, %r4, -8832, %r2870;
	shl.b32 	%r2740, %r415, 2;
	add.s32 	%r2742, %r2621, %r2740;
	ld.shared.u32 	%r2743, [%r2742+35328];
	add.s32 	%r555, %r2743, %r530;
	setp.ge.s32 	%p236, %r530, %r554;
	@%p236 bra 	$L__BB10_384;
	ld.shared.u32 	%r2744, [%r531];
	mul.wide.u32 	%rd246, %r555, 4;
	add.s64 	%rd247, %rd14, %rd246;
	st.global.u32 	[%rd247], %r2744;
$L__BB10_384:
	bar.warp.sync 	-1;
	shl.b32 	%r2745, %r416, 2;
	add.s32 	%r2747, %r2621, %r2745;
	ld.shared.u32 	%r2748, [%r2747+35328];
	add.s32 	%r556, %r2748, %r533;
	setp.ge.s32 	%p237, %r533, %r554;
	@%p237 bra 	$L__BB10_386;
	ld.shared.u32 	%r2749, [%r531+1536];
	mul.wide.u32 	%rd248, %r556, 4;
	add.s64 	%rd249, %rd14, %rd248;
	st.global.u32 	[%rd249], %r2749;
$L__BB10_386:
	bar.warp.sync 	-1;
	shl.b32 	%r2750, %r417, 2;
	add.s32 	%r2752, %r2621, %r2750;
	ld.shared.u32 	%r2753, [%r2752+35328];
	add.s32 	%r557, %r2753, %r532;
	setp.ge.s32 	%p238, %r532, %r554;
	@%p238 bra 	$L__BB10_388;
	ld.shared.u32 	%r2754, [%r531+3072];
	mul.wide.u32 	%rd250, %r557, 4;
	add.s64 	%rd251, %rd14, %rd250;
	st.global.u32 	[%rd251], %r2754;
$L__BB10_388:
	bar.warp.sync 	-1;
	shl.b32 	%r2755, %r418, 2;
	add.s32 	%r2757, %r2621, %r2755;
	ld.shared.u32 	%r2758, [%r2757+35328];
	add.s32 	%r558, %r2758, %r535;
	setp.ge.s32 	%p239, %r535, %r554;
	@%p239 bra 	$L__BB10_390;
	ld.shared.u32 	%r2759, [%r531+4608];
	mul.wide.u32 	%rd252, %r558, 4;
	add.s64 	%rd253, %rd14, %rd252;
	st.global.u32 	[%rd253], %r2759;
$L__BB10_390:
	bar.warp.sync 	-1;
	shl.b32 	%r2760, %r419, 2;
	add.s32 	%r2762, %r2621, %r2760;
	ld.shared.u32 	%r2763, [%r2762+35328];
	add.s32 	%r559, %r2763, %r534;
	setp.ge.s32 	%p240, %r534, %r554;
	@%p240 bra 	$L__BB10_392;
	ld.shared.u32 	%r2764, [%r531+6144];
	mul.wide.u32 	%rd254, %r559, 4;
	add.s64 	%rd255, %rd14, %rd254;
	st.global.u32 	[%rd255], %r2764;
$L__BB10_392:
	bar.warp.sync 	-1;
	shl.b32 	%r2765, %r420, 2;
	add.s32 	%r2767, %r2621, %r2765;
	ld.shared.u32 	%r2768, [%r2767+35328];
	add.s32 	%r560, %r2768, %r537;
	setp.ge.s32 	%p241, %r537, %r554;
	@%p241 bra 	$L__BB10_394;
	ld.shared.u32 	%r2769, [%r531+7680];
	mul.wide.u32 	%rd256, %r560, 4;
	add.s64 	%rd257, %rd14, %rd256;
	st.global.u32 	[%rd257], %r2769;
$L__BB10_394:
	bar.warp.sync 	-1;
	shl.b32 	%r2770, %r421, 2;
	add.s32 	%r2772, %r2621, %r2770;
	ld.shared.u32 	%r2773, [%r2772+35328];
	add.s32 	%r561, %r2773, %r536;
	setp.ge.s32 	%p242, %r536, %r554;
	@%p242 bra 	$L__BB10_396;
	ld.shared.u32 	%r2774, [%r531+9216];
	mul.wide.u32 	%rd258, %r561, 4;
	add.s64 	%rd259, %rd14, %rd258;
	st.global.u32 	[%rd259], %r2774;
$L__BB10_396:
	bar.warp.sync 	-1;
	shl.b32 	%r2775, %r422, 2;
	add.s32 	%r2777, %r2621, %r2775;
	ld.shared.u32 	%r2778, [%r2777+35328];
	add.s32 	%r562, %r2778, %r539;
	setp.ge.s32 	%p243, %r539, %r554;
	@%p243 bra 	$L__BB10_398;
	ld.shared.u32 	%r2779, [%r531+10752];
	mul.wide.u32 	%rd260, %r562, 4;
	add.s64 	%rd261, %rd14, %rd260;
	st.global.u32 	[%rd261], %r2779;
$L__BB10_398:
	bar.warp.sync 	-1;
	shl.b32 	%r2780, %r423, 2;
	add.s32 	%r2782, %r2621, %r2780;
	ld.shared.u32 	%r2783, [%r2782+35328];
	add.s32 	%r563, %r2783, %r538;
	setp.ge.s32 	%p244, %r538, %r554;
	@%p244 bra 	$L__BB10_400;
	ld.shared.u32 	%r2784, [%r531+12288];
	mul.wide.u32 	%rd262, %r563, 4;
	add.s64 	%rd263, %rd14, %rd262;
	st.global.u32 	[%rd263], %r2784;
$L__BB10_400:
	bar.warp.sync 	-1;
	shl.b32 	%r2785, %r424, 2;
	add.s32 	%r2787, %r2621, %r2785;
	ld.shared.u32 	%r2788, [%r2787+35328];
	add.s32 	%r564, %r2788, %r541;
	setp.ge.s32 	%p245, %r541, %r554;
	@%p245 bra 	$L__BB10_402;
	ld.shared.u32 	%r2789, [%r531+13824];
	mul.wide.u32 	%rd264, %r564, 4;
	add.s64 	%rd265, %rd14, %rd264;
	st.global.u32 	[%rd265], %r2789;
$L__BB10_402:
	bar.warp.sync 	-1;
	shl.b32 	%r2790, %r425, 2;
	add.s32 	%r2792, %r2621, %r2790;
	ld.shared.u32 	%r2793, [%r2792+35328];
	add.s32 	%r565, %r2793, %r540;
	setp.ge.s32 	%p246, %r540, %r554;
	@%p246 bra 	$L__BB10_404;
	ld.shared.u32 	%r2794, [%r531+15360];
	mul.wide.u32 	%rd266, %r565, 4;
	add.s64 	%rd267, %rd14, %rd266;
	st.global.u32 	[%rd267], %r2794;
$L__BB10_404:
	bar.warp.sync 	-1;
	shl.b32 	%r2795, %r426, 2;
	add.s32 	%r2797, %r2621, %r2795;
	ld.shared.u32 	%r2798, [%r2797+35328];
	add.s32 	%r566, %r2798, %r542;
	setp.ge.s32 	%p247, %r542, %r554;
	@%p247 bra 	$L__BB10_406;
	ld.shared.u32 	%r2799, [%r531+16896];
	mul.wide.u32 	%rd268, %r566, 4;
	add.s64 	%rd269, %rd14, %rd268;
	st.global.u32 	[%rd269], %r2799;
$L__BB10_406:
	bar.warp.sync 	-1;
	shl.b32 	%r2800, %r427, 2;
	add.s32 	%r2802, %r2621, %r2800;
	ld.shared.u32 	%r2803, [%r2802+35328];
	add.s32 	%r567, %r2803, %r543;
	setp.ge.s32 	%p248, %r543, %r554;
	@%p248 bra 	$L__BB10_408;
	ld.shared.u32 	%r2804, [%r531+18432];
	mul.wide.u32 	%rd270, %r567, 4;
	add.s64 	%rd271, %rd14, %rd270;
	st.global.u32 	[%rd271], %r2804;
$L__BB10_408:
	bar.warp.sync 	-1;
	shl.b32 	%r2805, %r428, 2;
	add.s32 	%r2807, %r2621, %r2805;
	ld.shared.u32 	%r2808, [%r2807+35328];
	add.s32 	%r568, %r2808, %r544;
	setp.ge.s32 	%p249, %r544, %r554;
	@%p249 bra 	$L__BB10_410;
	ld.shared.u32 	%r2809, [%r531+19968];
	mul.wide.u32 	%rd272, %r568, 4;
	add.s64 	%rd273, %rd14, %rd272;
	st.global.u32 	[%rd273], %r2809;
$L__BB10_410:
	bar.warp.sync 	-1;
	shl.b32 	%r2810, %r429, 2;
	add.s32 	%r2812, %r2621, %r2810;
	ld.shared.u32 	%r2813, [%r2812+35328];
	add.s32 	%r569, %r2813, %r545;
	setp.ge.s32 	%p250, %r545, %r554;
	@%p250 bra 	$L__BB10_412;
	ld.shared.u32 	%r2814, [%r531+21504];
	mul.wide.u32 	%rd274, %r569, 4;
	add.s64 	%rd275, %rd14, %rd274;
	st.global.u32 	[%rd275], %r2814;
$L__BB10_412:
	bar.warp.sync 	-1;
	shl.b32 	%r2815, %r430, 2;
	add.s32 	%r2817, %r2621, %r2815;
	ld.shared.u32 	%r2818, [%r2817+35328];
	add.s32 	%r570, %r2818, %r546;
	setp.ge.s32 	%p251, %r546, %r554;
	@%p251 bra 	$L__BB10_414;
	ld.shared.u32 	%r2819, [%r531+23040];
	mul.wide.u32 	%rd276, %r570, 4;
	add.s64 	%rd277, %rd14, %rd276;
	st.global.u32 	[%rd277], %r2819;
$L__BB10_414:
	bar.warp.sync 	-1;
	shl.b32 	%r2820, %r431, 2;
	add.s32 	%r2822, %r2621, %r2820;
	ld.shared.u32 	%r2823, [%r2822+35328];
	add.s32 	%r571, %r2823, %r547;
	setp.ge.s32 	%p252, %r547, %r554;
	@%p252 bra 	$L__BB10_416;
	ld.shared.u32 	%r2824, [%r531+24576];
	mul.wide.u32 	%rd278, %r571, 4;
	add.s64 	%rd279, %rd14, %rd278;
	st.global.u32 	[%rd279], %r2824;
$L__BB10_416:
	bar.warp.sync 	-1;
	shl.b32 	%r2825, %r432, 2;
	add.s32 	%r2827, %r2621, %r2825;
	ld.shared.u32 	%r2828, [%r2827+35328];
	add.s32 	%r572, %r2828, %r548;
	setp.ge.s32 	%p253, %r548, %r554;
	@%p253 bra 	$L__BB10_418;
	ld.shared.u32 	%r2829, [%r531+26112];
	mul.wide.u32 	%rd280, %r572, 4;
	add.s64 	%rd281, %rd14, %rd280;
	st.global.u32 	[%rd281], %r2829;
$L__BB10_418:
	bar.warp.sync 	-1;
	shl.b32 	%r2830, %r433, 2;
	add.s32 	%r2832, %r2621, %r2830;
	ld.shared.u32 	%r2833, [%r2832+35328];
	add.s32 	%r573, %r2833, %r549;
	setp.ge.s32 	%p254, %r549, %r554;
	@%p254 bra 	$L__BB10_420;
	ld.shared.u32 	%r2834, [%r531+27648];
	mul.wide.u32 	%rd282, %r573, 4;
	add.s64 	%rd283, %rd14, %rd282;
	st.global.u32 	[%rd283], %r2834;
$L__BB10_420:
	bar.warp.sync 	-1;
	shl.b32 	%r2835, %r434, 2;
	add.s32 	%r2837, %r2621, %r2835;
	ld.shared.u32 	%r2838, [%r2837+35328];
	add.s32 	%r574, %r2838, %r550;
	setp.ge.s32 	%p255, %r550, %r554;
	@%p255 bra 	$L__BB10_422;
	ld.shared.u32 	%r2839, [%r531+29184];
	mul.wide.u32 	%rd284, %r574, 4;
	add.s64 	%rd285, %rd14, %rd284;
	st.global.u32 	[%rd285], %r2839;
$L__BB10_422:
	bar.warp.sync 	-1;
	shl.b32 	%r2840, %r435, 2;
	add.s32 	%r2842, %r2621, %r2840;
	ld.shared.u32 	%r2843, [%r2842+35328];
	add.s32 	%r575, %r2843, %r551;
	setp.ge.s32 	%p256, %r551, %r554;
	@%p256 bra 	$L__BB10_424;
	ld.shared.u32 	%r2844, [%r531+30720];
	mul.wide.u32 	%rd286, %r575, 4;
	add.s64 	%rd287, %rd14, %rd286;
	st.global.u32 	[%rd287], %r2844;
$L__BB10_424:
	bar.warp.sync 	-1;
	shl.b32 	%r2845, %r436, 2;
	add.s32 	%r2847, %r2621, %r2845;
	ld.shared.u32 	%r2848, [%r2847+35328];
	add.s32 	%r576, %r2848, %r552;
	setp.ge.s32 	%p257, %r552, %r554;
	@%p257 bra 	$L__BB10_426;
	ld.shared.u32 	%r2849, [%r531+32256];
	mul.wide.u32 	%rd288, %r576, 4;
	add.s64 	%rd289, %rd14, %rd288;
	st.global.u32 	[%rd289], %r2849;
$L__BB10_426:
	bar.warp.sync 	-1;
	shl.b32 	%r2850, %r437, 2;
	add.s32 	%r2852, %r2621, %r2850;
	ld.shared.u32 	%r2853, [%r2852+35328];
	add.s32 	%r577, %r2853, %r553;
	setp.ge.s32 	%p258, %r553, %r554;
	@%p258 bra 	$L__BB10_428;
	ld.shared.u32 	%r2854, [%r531+33792];
	mul.wide.u32 	%rd290, %r577, 4;
	add.s64 	%rd291, %rd14, %rd290;
	st.global.u32 	[%rd291], %r2854;
$L__BB10_428:
	bar.warp.sync 	-1;
$L__BB10_429:
	ret;

}


// ===== COMPILED SASS (sm_100) =====

	.target	sm_100

	.elftype	@"ET_EXEC"


//--------------------- .note.nv.tkinfo           --------------------------
	.section	.note.nv.tkinfo,"",@"SHT_NOTE"
	.sectionflags	@"SHF_NOTE_NV_TKINFO"
	.tkinfo
        /*0018*/ 	.word	0x00000002
        /*0030*/ 	.string	""
        /*0030*/ 	.string	"ptxas"
        /*0030*/ 	.string	"Cuda compilation tools, release 13.0, V13.0.88"
        /*0030*/ 	.string	"Build cuda_13.0.r13.0/compiler.36424714_0"
        /*0030*/ 	.string	"-arch sm_100 -m 64 "



//--------------------- .note.nv.cuinfo           --------------------------
	.section	.note.nv.cuinfo,"",@"SHT_NOTE"
	.sectionflags	@"SHF_NOTE_NV_CUINFO"
        /*0018*/ 	.short	0x0002
        /*001a*/ 	.short	0x0064
        /*001c*/ 	.short	0x0082
	.zero		2


//--------------------- .nv.info                  --------------------------
	.section	.nv.info,"",@"SHT_CUDA_INFO"
	.align	4


	//----- nvinfo : EIATTR_REGCOUNT
	.align		4
        /*0000*/ 	.byte	0x04, 0x2f
        /*0002*/ 	.short	(.L_44 - .L_43)
	.align		4
.L_43:
        /*0004*/ 	.word	index@(_Z17mark_unique_edgesPKjS0_Pbm)
        /*0008*/ 	.word	0x0000000b


	//----- nvinfo : EIATTR_FRAME_SIZE
	.align		4
.L_44:
        /*000c*/ 	.byte	0x04, 0x11
        /*000e*/ 	.short	(.L_46 - .L_45)
	.align		4
.L_45:
        /*0010*/ 	.word	index@(_Z17mark_unique_edgesPKjS0_Pbm)
        /*0014*/ 	.word	0x00000000


	//----- nvinfo : EIATTR_REGCOUNT
	.align		4
.L_46:
        /*0018*/ 	.byte	0x04, 0x2f
        /*001a*/ 	.short	(.L_48 - .L_47)
	.align		4
.L_47:
        /*001c*/ 	.word	index@(_Z17interleave_kernelPKjS0_Pji)
        /*0020*/ 	.word	0x0000000e


	//----- nvinfo : EIATTR_FRAME_SIZE
	.align		4
.L_48:
        /*0024*/ 	.byte	0x04, 0x11
        /*0026*/ 	.short	(.L_50 - .L_49)
	.align		4
.L_49:
        /*0028*/ 	.word	index@(_Z17interleave_kernelPKjS0_Pji)
        /*002c*/ 	.word	0x00000000


	//----- nvinfo : EIATTR_REGCOUNT
	.align		4
.L_50:
        /*0030*/ 	.byte	0x04, 0x2f
        /*0032*/ 	.short	(.L_52 - .L_51)
	.align		4
.L_51:
        /*0034*/ 	.word	index@(_ZN3cub18CUB_300001_SM_10006detail11EmptyKernelIvEEvv)
        /*0038*/ 	.word	0x00000004


	//----- nvinfo : EIATTR_FRAME_SIZE
	.align		4
.L_52:
        /*003c*/ 	.byte	0x04, 0x11
        /*003e*/ 	.short	(.L_54 - .L_53)
	.align		4
.L_53:
        /*0040*/ 	.word	index@(_ZN3cub18CUB_300001_SM_10006detail11EmptyKernelIvEEvv)
        /*0044*/ 	.word	0x00000000


	//----- nvinfo : EIATTR_REGCOUNT
	.align		4
.L_54:
        /*0048*/ 	.byte	0x04, 0x2f
        /*004a*/ 	.short	(.L_56 - .L_55)
	.align		4
.L_55:
        /*004c*/ 	.word	index@(_ZN3cub18CUB_300001_SM_10006detail8for_each13static_kernelINS2_12policy_hub_t12policy_500_tEmN6thrust24THRUST_300001_SM_1000_NS8cuda_cub20__uninitialized_fill7functorINS7_10device_ptrIjEEjEEEEvT0_T1_)
        /*0050*/ 	.word	0x00000008


	//----- nvinfo : EIATTR_FRAME_SIZE
	.align		4
.L_56:
        /*0054*/ 	.byte	0x04, 0x11
        /*0056*/ 	.short	(.L_58 - .L_57)
	.align		4
.L_57:
        /*0058*/ 	.word	index@(_ZN3cub18CUB_300001_SM_10006detail8for_each13static_kernelINS2_12policy_hub_t12policy_500_tEmN6thrust24THRUST_300001_SM_1000_NS8cuda_cub20__uninitialized_fill7functorINS7_10device_ptrIjEEjEEEEvT0_T1_)
        /*005c*/ 	.word	0x00000000


	//----- nvinfo : EIATTR_REGCOUNT
	.align		4
.L_58:
        /*0060*/ 	.byte	0x04, 0x2f
        /*0062*/ 	.short	(.L_60 - .L_59)
	.align		4
.L_59:
        /*0064*/ 	.word	index@(_ZN3cub18CUB_300001_SM_10006detail8for_each13static_kernelINS2_12policy_hub_t12policy_500_tEmN6thrust24THRUST_300001_SM_1000_NS8cuda_cub20__uninitialized_fill7functorINS7_10device_ptrIbEEbEEEEvT0_T1_)
        /*0068*/ 	.word	0x0000000a


	//----- nvinfo : EIATTR_FRAME_SIZE
	.align		4
.L_60:
        /*006c*/ 	.byte	0x04, 0x11
        /*006e*/ 	.short	(.L_62 - .L_61)
	.align		4
.L_61:
        /*0070*/ 	.word	index@(_ZN3cub18CUB_300001_SM_10006detail8for_each13static_kernelINS2_12policy_hub_t12policy_500_tEmN6thrust24THRUST_300001_SM_1000_NS8cuda_cub20__uninitialized_fill7functorINS7_10device_ptrIbEEbEEEEvT0_T1_)
        /*0074*/ 	.word	0x00000000


	//----- nvinfo : EIATTR_REGCOUNT
	.align		4
.L_62:
        /*0078*/ 	.byte	0x04, 0x2f
        /*007a*/ 	.short	(.L_64 - .L_63)
	.align		4
.L_63:
        /*007c*/ 	.word	index@(_ZN3cub18CUB_300001_SM_10006detail4scan23DeviceCompactInitKernelINS0_13ScanTileStateIiLb1EEEPjEEvT_iT0_)
        /*0080*/ 	.word	0x0000000a


	//----- nvinfo : EIATTR_FRAME_SIZE
	.align		4
.L_64:
        /*0084*/ 	.byte	0x04, 0x11
        /*0086*/ 	.short	(.L_66 - .L_65)
	.align		4
.L_65:
        /*0088*/ 	.word	index@(_ZN3cub18CUB_300001_SM_10006detail4scan23DeviceCompactInitKernelINS0_13ScanTileStateIiLb1EEEPjEEvT_iT0_)
        /*008c*/ 	.word	0x00000000


	//----- nvinfo : EIATTR_REGCOUNT
	.align		4
.L_66:
        /*0090*/ 	.byte	0x04, 0x2f
        /*0092*/ 	.short	(.L_68 - .L_67)
	.align		4
.L_67:
        /*0094*/ 	.word	index@(_ZN3cub18CUB_300001_SM_10006detail6select23DeviceSelectSweepKernelINS2_10policy_hubIjbiLb0ELNS0_10SelectImplE1EE10Policy1000EPjPbS8_S8_NS0_13ScanTileStateIiLb1EEENS0_8NullTypeESC_iNS2_19streaming_context_tIlLb1EEELS5_1EEEvT0_T1_T2_T3_T4_T5_T6_T7_iT8_NS1_7vsmem_tE)
        /*0098*/ 	.word	0x00000038


	//----- nvinfo : EIATTR_FRAME_SIZE
	.align		4
.L_68:
        /*009c*/ 	.byte	0x04, 0x11
        /*009e*/ 	.short	(.L_70 - .L_69)
	.align		4
.L_69:
        /*00a0*/ 	.word	index@(_ZN3cub18CUB_300001_SM_10006detail6select23DeviceSelectSweepKernelINS2_10policy_hubIjbiLb0ELNS0_10SelectImplE1EE10Policy1000EPjPbS8_S8_NS0_13ScanTileStateIiLb1EEENS0_8NullTypeESC_iNS2_19streaming_context_tIlLb1EEELS5_1EEEvT0_T1_T2_T3_T4_T5_T6_T7_iT8_NS1_7vsmem_tE)
        /*00a4*/ 	.word	0x00000010


	//----- nvinfo : EIATTR_REGCOUNT
	.align		4
.L_70:
        /*00a8*/ 	.byte	0x04, 0x2f
        /*00aa*/ 	.short	(.L_72 - .L_71)
	.align		4
.L_71:
        /*00ac*/ 	.word	index@(_ZN3cub18CUB_300001_SM_10006detail10radix_sort31DeviceRadixSortSingleTileKernelINS1_5radix10policy_hubIjjjE10Policy1000ELNS0_9SortOrderE0EjjjNS1_21identity_decomposer_tEEEvPKT1_PSA_PKT2_PSE_T3_iiT4_)
        /*00b0*/ 	.word	0x00000099


	//----- nvinfo : EIATTR_FRAME_SIZE
	.align		4
.L_72:
        /*00b4*/ 	.byte	0x04, 0x11
        /*00b6*/ 	.short	(.L_74 - .L_73)
	.align		4
.L_73:
        /*00b8*/ 	.word	index@(_ZN3cub18CUB_300001_SM_10006detail10radix_sort31DeviceRadixSortSingleTileKernelINS1_5radix10policy_hubIjjjE10Policy1000ELNS0_9SortOrderE0EjjjNS1_21identity_decomposer_tEEEvPKT1_PSA_PKT2_PSE_T3_iiT4_)
        /*00bc*/ 	.word	0x00000000


	//----- nvinfo : EIATTR_REGCOUNT
	.align		4
.L_74:
        /*00c0*/ 	.byte	0x04, 0x2f
        /*00c2*/ 	.short	(.L_76 - .L_75)
	.align		4
.L_75:
        /*00c4*/ 	.word	index@(_ZN3cub18CUB_300001_SM_10006detail10radix_sort30DeviceRadixSortHistogramKernelINS1_5radix10policy_hubIjjjE10Policy1000ELNS0_9SortOrderE0EjjNS1_21identity_decomposer_tEEEvPT2_PKT1_SA_iiT3_)
        /*00c8*/ 	.word	0x00000020


	//----- nvinfo : EIATTR_FRAME_SIZE
	.align		4
.L_76:
        /*00cc*/ 	.byte	0x04, 0x11
        /*00ce*/ 	.short	(.L_78 - .L_77)
	.align		4
.L_77:
        /*00d0*/ 	.word	index@(_ZN3cub18CUB_300001_SM_10006detail10radix_sort30DeviceRadixSortHistogramKernelINS1_5radix10policy_hubIjjjE10Policy1000ELNS0_9SortOrderE0EjjNS1_21identity_decomposer_tEEEvPT2_PKT1_SA_iiT3_)
        /*00d4*/ 	.word	0x00000000


	//----- nvinfo : EIATTR_REGCOUNT
	.align		4
.L_78:
        /*00d8*/ 	.byte	0x04, 0x2f
        /*00da*/ 	.short	(.L_80 - .L_79)
	.align		4
.L_79:
        /*00dc*/ 	.word	index@(_ZN3cub18CUB_300001_SM_10006detail10radix_sort33DeviceRadixSortExclusiveSumKernelINS1_5radix10policy_hubIjjjE10Policy1000EjEEvPT0_)
        /*00e0*/ 	.word	0x00000018


	//----- nvinfo : EIATTR_FRAME_SIZE
	.align		4
.L_80:
        /*00e4*/ 	.byte	0x04, 0x11
        /*00e6*/ 	.short	(.L_82 - .L_81)
	.align		4
.L_81:
        /*00e8*/ 	.word	index@(_ZN3cub18CUB_300001_SM_10006detail10radix_sort33DeviceRadixSortExclusiveSumKernelINS1_5radix10policy_hubIjjjE10Policy1000EjEEvPT0_)
        /*00ec*/ 	.word	0x00000000


	//----- nvinfo : EIATTR_REGCOUNT
	.align		4
.L_82:
        /*00f0*/ 	.byte	0x04, 0x2f
        /*00f2*/ 	.short	(.L_84 - .L_83)
	.align		4
.L_83:
        /*00f4*/ 	.word	index@(_ZN3cub18CUB_300001_SM_10006detail10radix_sort29DeviceRadixSortOnesweepKernelINS1_5radix10policy_hubIjjjE10Policy1000ELNS0_9SortOrderE0EjjjiiNS1_21identity_decomposer_tEEEvPT5_SB_PT3_PKSC_PT1_PKSG_PT2_PKSK_T4_iiT6_)
        /*00f8*/ 	.word	0x0000006f


	//----- nvinfo : EIATTR_FRAME_SIZE
	.align		4
.L_84:
        /*00fc*/ 	.byte	0x04, 0x11
        /*00fe*/ 	.short	(.L_86 - .L_85)
	.align		4
.L_85:
        /*0100*/ 	.word	index@(_ZN3cub18CUB_300001_SM_10006detail10radix_sort29DeviceRadixSortOnesweepKernelINS1_5radix10policy_hubIjjjE10Policy1000ELNS0_9SortOrderE0EjjjiiNS1_21identity_decomposer_tEEEvPT5_SB_PT3_PKSC_PT1_PKSG_PT2_PKSK_T4_iiT6_)
        /*0104*/ 	.word	0x00000000


	//----- nvinfo : EIATTR_MIN_STACK_SIZE
	.align		4
.L_86:
        /*0108*/ 	.byte	0x04, 0x12
        /*010a*/ 	.short	(.L_88 - .L_87)
	.align		4
.L_87:
        /*010c*/ 	.word	index@(_ZN3cub18CUB_300001_SM_10006detail10radix_sort29DeviceRadixSortOnesweepKernelINS1_5radix10policy_hubIjjjE10Policy1000ELNS0_9SortOrderE0EjjjiiNS1_21identity_decomposer_tEEEvPT5_SB_PT3_PKSC_PT1_PKSG_PT2_PKSK_T4_iiT6_)
        /*0110*/ 	.word	0x00000000


	//----- nvinfo : EIATTR_MIN_STACK_SIZE
	.align		4
.L_88:
        /*0114*/ 	.byte	0x04, 0x12
        /*0116*/ 	.short	(.L_90 - .L_89)
	.align		4
.L_89:
        /*0118*/ 	.word	index@(_ZN3cub18CUB_300001_SM_10006detail10radix_sort33DeviceRadixSortExclusiveSumKernelINS1_5radix10policy_hubIjjjE10Policy1000EjEEvPT0_)
        /*011c*/ 	.word	0x00000000


	//----- nvinfo : EIATTR_MIN_STACK_SIZE
	.align		4
.L_90:
        /*0120*/ 	.byte	0x04, 0x12
        /*0122*/ 	.short	(.L_92 - .L_91)
	.align		4
.L_91:
        /*0124*/ 	.word	index@(_ZN3cub18CUB_300001_SM_10006detail10radix_sort30DeviceRadixSortHistogramKernelINS1_5radix10policy_hubIjjjE10Policy1000ELNS0_9SortOrderE0EjjNS1_21identity_decomposer_tEEEvPT2_PKT1_SA_iiT3_)
        /*0128*/ 	.word	0x00000000


	//----- nvinfo : EIATTR_MIN_STACK_SIZE
	.align		4
.L_92:
        /*012c*/ 	.byte	0x04, 0x12
        /*012e*/ 	.short	(.L_94 - .L_93)
	.align		4
.L_93:
        /*0130*/ 	.word	index@(_ZN3cub18CUB_300001_SM_10006detail10radix_sort31DeviceRadixSortSingleTileKernelINS1_5radix10policy_hubIjjjE10Policy1000ELNS0_9SortOrderE0EjjjNS1_21identity_decomposer_tEEEvPKT1_PSA_PKT2_PSE_T3_iiT4_)
        /*0134*/ 	.word	0x00000000


	//----- nvinfo : EIATTR_MIN_STACK_SIZE
	.align		4
.L_94:
        /*0138*/ 	.byte	0x04, 0x12
        /*013a*/ 	.short	(.L_96 - .L_95)
	.align		4
.L_95:
        /*013c*/ 	.word	index@(_ZN3cub18CUB_300001_SM_10006detail6select23DeviceSelectSweepKernelINS2_10policy_hubIjbiLb0ELNS0_10SelectImplE1EE10Policy1000EPjPbS8_S8_NS0_13ScanTileStateIiLb1EEENS0_8NullTypeESC_iNS2_19streaming_context_tIlLb1EEELS5_1EEEvT0_T1_T2_T3_T4_T5_T6_T7_iT8_NS1_7vsmem_tE)
        /*0140*/ 	.word	0x00000010


	//----- nvinfo : EIATTR_MIN_STACK_SIZE
	.align		4
.L_96:
        /*0144*/ 	.byte	0x04, 0x12
        /*0146*/ 	.short	(.L_98 - .L_97)
	.align		4
.L_97:
        /*0148*/ 	.word	index@(_ZN3cub18CUB_300001_SM_10006detail4scan23DeviceCompactInitKernelINS0_13ScanTileStateIiLb1EEEPjEEvT_iT0_)
        /*014c*/ 	.word	0x00000000


	//----- nvinfo : EIATTR_MIN_STACK_SIZE
	.align		4
.L_98:
        /*0150*/ 	.byte	0x04, 0x12
        /*0152*/ 	.short	(.L_100 - .L_99)
	.align		4
.L_99:
        /*0154*/ 	.word	index@(_ZN3cub18CUB_300001_SM_10006detail8for_each13static_kernelINS2_12policy_hub_t12policy_500_tEmN6thrust24THRUST_300001_SM_1000_NS8cuda_cub20__uninitialized_fill7functorINS7_10device_ptrIbEEbEEEEvT0_T1_)
        /*0158*/ 	.word	0x00000000


	//----- nvinfo : EIATTR_MIN_STACK_SIZE
	.align		4
.L_100:
        /*015c*/ 	.byte	0x04, 0x12
        /*015e*/ 	.short	(.L_102 - .L_101)
	.align		4
.L_101:
        /*0160*/ 	.word	index@(_ZN3cub18CUB_300001_SM_10006detail8for_each13static_kernelINS2_12policy_hub_t12policy_500_tEmN6thrust24THRUST_300001_SM_1000_NS8cuda_cub20__uninitialized_fill7functorINS7_10device_ptrIjEEjEEEEvT0_T1_)
        /*0164*/ 	.word	0x00000000


	//----- nvinfo : EIATTR_MIN_STACK_SIZE
	.align		4
.L_102:
        /*0168*/ 	.byte	0x04, 0x12
        /*016a*/ 	.short	(.L_104 - .L_103)
	.align		4
.L_103:
        /*016c*/ 	.word	index@(_ZN3cub18CUB_300001_SM_10006detail11EmptyKernelIvEEvv)
        /*0170*/ 	.word	0x00000000


	//----- nvinfo : EIATTR_MIN_STACK_SIZE
	.align		4
.L_104:
        /*0174*/ 	.byte	0x04, 0x12
        /*0176*/ 	.short	(.L_106 - .L_105)
	.align		4
.L_105:
        /*0178*/ 	.word	index@(_Z17interleave_kernelPKjS0_Pji)
        /*017c*/ 	.word	0x00000000


	//----- nvinfo : EIATTR_MIN_STACK_SIZE
	.align		4
.L_106:
        /*0180*/ 	.byte	0x04, 0x12
        /*0182*/ 	.short	(.L_108 - .L_107)
	.align		4
.L_107:
        /*0184*/ 	.word	index@(_Z17mark_unique_edgesPKjS0_Pbm)
        /*0188*/ 	.word	0x00000000
.L_108:


//--------------------- .nv.compat                --------------------------
	.section	.nv.compat,"",@"SHT_CUDA_COMPAT_INFO"
	.align	4
        /*0000*/ 	.byte	0x02, 0x09, 0x00, 0x00, 0x02, 0x02, 0x01, 0x00, 0x02, 0x05, 0x05, 0x00, 0x03, 0x07, 0x01, 0x01
        /*0010*/ 	.byte	0x02, 0x03, 0x00, 0x00, 0x02, 0x06, 0x01, 0x00, 0x04, 0x0b, 0x08, 0x00, 0x09, 0x00, 0x00, 0x00
        /*0020*/ 	.byte	0x00, 0x00, 0x00, 0x00


//--------------------- .nv.info._ZN3cub18CUB_300001_SM_10006detail10radix_sort29DeviceRadixSortOnesweepKernelINS1_5radix10policy_hubIjjjE10Policy1000ELNS0_9SortOrderE0EjjjiiNS1_21identity_decomposer_tEEEvPT5_SB_PT3_PKSC_PT1_PKSG_PT2_PKSK_T4_iiT6_ --------------------------
	.section	.nv.info._ZN3cub18CUB_300001_SM_10006detail10radix_sort29DeviceRadixSortOnesweepKernelINS1_5radix10policy_hubIjjjE10Policy1000ELNS0_9SortOrderE0EjjjiiNS1_21identity_decomposer_tEEEvPT5_SB_PT3_PKSC_PT1_PKSG_PT2_PKSK_T4_iiT6_,"",@"SHT_CUDA_INFO"
	.sectionflags	@""
	.align	4


	//----- nvinfo : EIATTR_CUDA_API_VERSION
	.align		4
        /*0000*/ 	.byte	0x04, 0x37
        /*0002*/ 	.short	(.L_110 - .L_109)
.L_109:
        /*0004*/ 	.word	0x00000082


	//----- nvinfo : EIATTR_KPARAM_INFO
	.align		4
.L_110:
        /*0008*/ 	.byte	0x04, 0x17
        /*000a*/ 	.short	(.L_112 - .L_111)
.L_111:
        /*000c*/ 	.word	0x00000000
        /*0010*/ 	.short	0x000b
        /*0012*/ 	.short	0x004c
        /*0014*/ 	.byte	0x00, 0xf0, 0x05, 0x00


	//----- nvinfo : EIATTR_KPARAM_INFO
	.align		4
.L_112:
        /*0018*/ 	.byte	0x04, 0x17
        /*001a*/ 	.short	(.L_114 - .L_113)
.L_113:
        /*001c*/ 	.word	0x00000000
        /*0020*/ 	.short	0x000a
        /*0022*/ 	.short	0x0048
        /*0024*/ 	.byte	0x00, 0xf0, 0x11, 0x00


	//----- nvinfo : EIATTR_KPARAM_INFO
	.align		4
.L_114:
        /*0028*/ 	.byte	0x04, 0x17
        /*002a*/ 	.short	(.L_116 - .L_115)
.L_115:
        /*002c*/ 	.word	0x00000000
        /*0030*/ 	.short	0x0009
        /*0032*/ 	.short	0x0044
        /*0034*/ 	.byte	0x00, 0xf0, 0x11, 0x00


	//----- nvinfo : EIATTR_KPARAM_INFO
	.align		4
.L_116:
        /*0038*/ 	.byte	0x04, 0x17
        /*003a*/ 	.short	(.L_118 - .L_117)
.L_117:
        /*003c*/ 	.word	0x00000000
        /*0040*/ 	.short	0x0008
        /*0042*/ 	.short	0x0040
        /*0044*/ 	.byte	0x00, 0xf0, 0x11, 0x00


	//----- nvinfo : EIATTR_KPARAM_INFO
	.align		4
.L_118:
        /*0048*/ 	.byte	0x04, 0x17
        /*004a*/ 	.short	(.L_120 - .L_119)
.L_119:
        /*004c*/ 	.word	0x00000000
        /*0050*/ 	.short	0x0007
        /*0052*/ 	.short	0x0038
        /*0054*/ 	.byte	0x00, 0xf5, 0x21, 0x00


	//----- nvinfo : EIATTR_KPARAM_INFO
	.align		4
.L_120:
        /*0058*/ 	.byte	0x04, 0x17
        /*005a*/ 	.short	(.L_122 - .L_121)
.L_121:
        /*005c*/ 	.word	0x00000000
        /*0060*/ 	.short	0x0006
        /*0062*/ 	.short	0x0030
        /*0064*/ 	.byte	0x00, 0xf5, 0x21, 0x00


	//----- nvinfo : EIATTR_KPARAM_INFO
	.align		4
.L_122:
        /*0068*/ 	.byte	0x04, 0x17
        /*006a*/ 	.short	(.L_124 - .L_123)
.L_123:
        /*006c*/ 	.word	0x00000000
        /*0070*/ 	.short	0x0005
        /*0072*/ 	.short	0x0028
        /*0074*/ 	.byte	0x00, 0xf5, 0x21, 0x00


	//----- nvinfo : EIATTR_KPARAM_INFO
	.align		4
.L_124:
        /*0078*/ 	.byte	0x04, 0x17
        /*007a*/ 	.short	(.L_126 - .L_125)
.L_125:
        /*007c*/ 	.word	0x00000000
        /*0080*/ 	.short	0x0004
        /*0082*/ 	.short	0x0020
        /*0084*/ 	.byte	0x00, 0xf5, 0x21, 0x00


	//----- nvinfo : EIATTR_KPARAM_INFO
	.align		4
.L_126:
        /*0088*/ 	.byte	0x04, 0x17
        /*008a*/ 	.short	(.L_128 - .L_127)
.L_127:
        /*008c*/ 	.word	0x00000000
        /*0090*/ 	.short	0x0003
        /*0092*/ 	.short	0x0018
        /*0094*/ 	.byte	0x00, 0xf5, 0x21, 0x00


	//----- nvinfo : EIATTR_KPARAM_INFO
	.align		4
.L_128:
        /*0098*/ 	.byte	0x04, 0x17
        /*009a*/ 	.short	(.L_130 - .L_129)
.L_129:
        /*009c*/ 	.word	0x00000000
        /*00a0*/ 	.short	0x0002
        /*00a2*/ 	.short	0x0010
        /*00a4*/ 	.byte	0x00, 0xf5, 0x21, 0x00


	//----- nvinfo : EIATTR_KPARAM_INFO
	.align		4
.L_130:
        /*00a8*/ 	.byte	0x04, 0x17
        /*00aa*/ 	.short	(.L_132 - .L_131)
.L_131:
        /*00ac*/ 	.word	0x00000000
        /*00b0*/ 	.short	0x0001
        /*00b2*/ 	.short	0x0008
        /*00b4*/ 	.byte	0x00, 0xf5, 0x21, 0x00


	//----- nvinfo : EIATTR_KPARAM_INFO
	.align		4
.L_132:
        /*00b8*/ 	.byte	0x04, 0x17
        /*00ba*/ 	.short	(.L_134 - .L_133)
.L_133:
        /*00bc*/ 	.word	0x00000000
        /*00c0*/ 	.short	0x0000
        /*00c2*/ 	.short	0x0000
        /*00c4*/ 	.byte	0x00, 0xf5, 0x21, 0x00


	//----- nvinfo : EIATTR_SPARSE_MMA_MASK
	.align		4
.L_134:
        /*00c8*/ 	.byte	0x03, 0x50
        /*00ca*/ 	.short	0x0000


	//----- nvinfo : EIATTR_MAXREG_COUNT
	.align		4
        /*00cc*/ 	.byte	0x03, 0x1b
        /*00ce*/ 	.short	0x00a8


	//----- nvinfo : EIATTR_NUM_BARRIERS
	.align		4
        /*00d0*/ 	.byte	0x02, 0x4c
        /*00d2*/ 	.byte	0x01
	.zero		1


	//----- nvinfo : EIATTR_MERCURY_ISA_VERSION
	.align		4
        /*00d4*/ 	.byte	0x03, 0x5f
        /*00d6*/ 	.short	0x0101


	//----- nvinfo : EIATTR_COOP_GROUP_MASK_REGIDS
	.align		4
        /*00d8*/ 	.byte	0x04, 0x29
        /*00da*/ 	.short	(.L_136 - .L_135)


	//   ....[0]....
.L_135:
        /*00dc*/ 	.word	0xffffffff


	//   ....[1]....
        /*00e0*/ 	.word	0x05000008


	//   ....[2]....
        /*00e4*/ 	.word	0xffffffff


	//   ....[3]....
        /*00e8*/ 	.word	0xffffffff


	//   ....[4]....
        /*00ec*/ 	.word	0xffffffff


	//   ....[5]....
        /*00f0*/ 	.word	0xffffffff


	//   ....[6]....
        /*00f4*/ 	.word	0xffffffff


	//   ....[7]....
        /*00f8*/ 	.word	0xffffffff


	//   ....[8]....
        /*00fc*/ 	.word	0xffffffff


	//   ....[9]....
        /*0100*/ 	.word	0xffffffff


	//   ....[10]....
        /*0104*/ 	.word	0xffffffff


	//   ....[11]....
        /*0108*/ 	.word	0xffffffff


	//   ....[12]....
        /*010c*/ 	.word	0xffffffff


	//   ....[13]....
        /*0110*/ 	.word	0xffffffff


	//   ....[14]....
        /*0114*/ 	.word	0xffffffff


	//   ....[15]....
        /*0118*/ 	.word	0xffffffff


	//   ....[16]....
        /*011c*/ 	.word	0xffffffff


	//   ....[17]....
        /*0120*/ 	.word	0xffffffff


	//   ....[18]....
        /*0124*/ 	.word	0xffffffff


	//   ....[19]....
        /*0128*/ 	.word	0xffffffff


	//   ....[20]....
        /*012c*/ 	.word	0xffffffff


	//   ....[21]....
        /*0130*/ 	.word	0xffffffff


	//   ....[22]....
        /*0134*/ 	.word	0xffffffff


	//   ....[23]....
        /*0138*/ 	.word	0xffffffff


	//   ....[24]....
        /*013c*/ 	.word	0xffffffff


	//   ....[25]....
        /*0140*/ 	.word	0xffffffff


	//   ....[26]....
        /*0144*/ 	.word	0xffffffff


	//   ....[27]....
        /*0148*/ 	.word	0xffffffff


	//   ....[28]....
        /*014c*/ 	.word	0xffffffff


	//   ....[29]....
        /*0150*/ 	.word	0xffffffff


	//   ....[30]....
        /*0154*/ 	.word	0xffffffff


	//   ....[31]....
        /*0158*/ 	.word	0xffffffff


	//   ....[32]....
        /*015c*/ 	.word	0xffffffff


	//   ....[33]....
        /*0160*/ 	.word	0xffffffff


	//   ....[34]....
        /*0164*/ 	.word	0xffffffff


	//   ....[35]....
        /*0168*/ 	.word	0xffffffff


	//   ....[36]....
        /*016c*/ 	.word	0xffffffff


	//   ....[37]....
        /*0170*/ 	.word	0xffffffff


	//   ....[38]....
        /*0174*/ 	.word	0xffffffff


	//   ....[39]....
        /*0178*/ 	.word	0xffffffff


	//   ....[40]....
        /*017c*/ 	.word	0xffffffff


	//   ....[41]....
        /*0180*/ 	.word	0xffffffff


	//   ....[42]....
        /*0184*/ 	.word	0xffffffff


	//   ....[43]....
        /*0188*/ 	.word	0xffffffff


	//   ....[44]....
        /*018c*/ 	.word	0xffffffff


	//   ....[45]....
        /*0190*/ 	.word	0xffffffff


	//   ....[46]....
        /*0194*/ 	.word	0xffffffff


	//   ....[47]....
        /*0198*/ 	.word	0xffffffff


	//   ....[48]....
        /*019c*/ 	.word	0xffffffff


	//   ....[49]....
        /*01a0*/ 	.word	0xffffffff


	//   ....[50]....
        /*01a4*/ 	.word	0xffffffff


	//   ....[51]....
        /*01a8*/ 	.word	0xffffffff


	//   ....[52]....
        /*01ac*/ 	.word	0xffffffff


	//   ....[53]....
        /*01b0*/ 	.word	0xffffffff


	//   ....[54]....
        /*01b4*/ 	.word	0xffffffff


	//   ....[55]....
        /*01b8*/ 	.word	0xffffffff


	//   ....[56]....
        /*01bc*/ 	.word	0xffffffff


	//   ....[57]....
        /*01c0*/ 	.word	0xffffffff


	//   ....[58]....
        /*01c4*/ 	.word	0xffffffff


	//   ....[59]....
        /*01c8*/ 	.word	0xffffffff


	//   ....[60]....
        /*01cc*/ 	.word	0xffffffff


	//   ....[61]....
        /*01d0*/ 	.word	0xffffffff


	//   ....[62]....
        /*01d4*/ 	.word	0xffffffff


	//   ....[63]....
        /*01d8*/ 	.word	0xffffffff


	//   ....[64]....
        /*01dc*/ 	.word	0xffffffff


	//   ....[65]....
        /*01e0*/ 	.word	0xffffffff


	//   ....[66]....
        /*01e4*/ 	.word	0xffffffff


	//   ....[67]....
        /*01e8*/ 	.word	0xffffffff


	//   ....[68]....
        /*01ec*/ 	.word	0xffffffff


	//   ....[69]....
        /*01f0*/ 	.word	0xffffffff


	//   ....[70]....
        /*01f4*/ 	.word	0xffffffff


	//   ....[71]....
        /*01f8*/ 	.word	0xffffffff


	//   ....[72]....
        /*01fc*/ 	.word	0xffffffff


	//   ....[73]....
        /*0200*/ 	.word	0xffffffff


	//   ....[74]....
        /*0204*/ 	.word	0xffffffff


	//   ....[75]....
        /*0208*/ 	.word	0xffffffff


	//   ....[76]....
        /*020c*/ 	.word	0xffffffff


	//   ....[77]....
        /*0210*/ 	.word	0xffffffff


	//   ....[78]....
        /*0214*/ 	.word	0xffffffff


	//   ....[79]....
        /*0218*/ 	.word	0xffffffff


	//   ....[80]....
        /*021c*/ 	.word	0xffffffff


	//   ....[81]....
        /*0220*/ 	.word	0xffffffff


	//   ....[82]....
        /*0224*/ 	.word	0xffffffff


	//   ....[83]....
        /*0228*/ 	.word	0xffffffff


	//   ....[84]....
        /*022c*/ 	.word	0xffffffff


	//   ....[85]....
        /*0230*/ 	.word	0xffffffff


	//   ....[86]....
        /*0234*/ 	.word	0xffffffff


	//   ....[87]....
        /*0238*/ 	.word	0xffffffff


	//   ....[88]....
        /*023c*/ 	.word	0xffffffff


	//   ....[89]....
        /*0240*/ 	.word	0xffffffff


	//   ....[90]....
        /*0244*/ 	.word	0xffffffff


	//   ....[91]....
        /*0248*/ 	.word	0xffffffff


	//   ....[92]....
        /*024c*/ 	.word	0xffffffff


	//   ....[93]....
        /*0250*/ 	.word	0xffffffff


	//   ....[94]....
        /*0254*/ 	.word	0xffffffff


	//   ....[95]....
        /*0258*/ 	.word	0xffffffff


	//   ....[96]....
        /*025c*/ 	.word	0xffffffff


	//   ....[97]....
        /*0260*/ 	.word	0xffffffff


	//   ....[98]....
        /*0264*/ 	.word	0xffffffff


	//   ....[99]....
        /*0268*/ 	.word	0xffffffff


	//   ....[100]....
        /*026c*/ 	.word	0xffffffff


	//   ....[101]....
        /*0270*/ 	.word	0xffffffff


	//   ....[102]....
        /*0274*/ 	.word	0xffffffff


	//   ....[103]....
        /*0278*/ 	.word	0xffffffff


	//   ....[104]....
        /*027c*/ 	.word	0xffffffff


	//   ....[105]....
        /*0280*/ 	.word	0xffffffff


	//   ....[106]....
        /*0284*/ 	.word	0xffffffff


	//   ....[107]....
        /*0288*/ 	.word	0xffffffff


	//   ....[108]....
        /*028c*/ 	.word	0xffffffff


	//   ....[109]....
        /*0290*/ 	.word	0xffffffff


	//   ....[110]....
        /*0294*/ 	.word	0xffffffff


	//   ....[111]....
        /*0298*/ 	.word	0xffffffff


	//   ....[112]....
        /*029c*/ 	.word	0xffffffff


	//   ....[113]....
        /*02a0*/ 	.word	0xffffffff


	//   ....[114]....
        /*02a4*/ 	.word	0xffffffff


	//   ....[115]....
        /*02a8*/ 	.word	0xffffffff


	//   ....[116]....
        /*02ac*/ 	.word	0xffffffff


	//   ....[117]....
        /*02b0*/ 	.word	0xffffffff


	//   ....[118]....
        /*02b4*/ 	.word	0xffffffff


	//   ....[119]....
        /*02b8*/ 	.word	0xffffffff


	//   ....[120]....
        /*02bc*/ 	.word	0xffffffff


	//   ....[121]....
        /*02c0*/ 	.word	0xffffffff


	//   ....[122]....
        /*02c4*/ 	.word	0xffffffff


	//   ....[123]....
        /*02c8*/ 	.word	0xffffffff


	//   ....[124]....
        /*02cc*/ 	.word	0xffffffff


	//   ....[125]....
        /*02d0*/ 	.word	0xffffffff


	//   ....[126]....
        /*02d4*/ 	.word	0xffffffff


	//   ....[127]....
        /*02d8*/ 	.word	0xffffffff


	//   ....[128]....
        /*02dc*/ 	.word	0xffffffff


	//   ....[129]....
        /*02e0*/ 	.word	0xffffffff


	//   ....[130]....
        /*02e4*/ 	.word	0xffffffff


	//   ....[131]....
        /*02e8*/ 	.word	0xffffffff


	//   ....[132]....
        /*02ec*/ 	.word	0xffffffff


	//   ....[133]....
        /*02f0*/ 	.word	0xffffffff


	//   ....[134]....
        /*02f4*/ 	.word	0xffffffff


	//   ....[135]....
        /*02f8*/ 	.word	0xffffffff


	//   ....[136]....
        /*02fc*/ 	.word	0xffffffff


	//   ....[137]....
        /*0300*/ 	.word	0xffffffff


	//   ....[138]....
        /*0304*/ 	.word	0xffffffff


	//   ....[139]....
        /*0308*/ 	.word	0xffffffff


	//   ....[140]....
        /*030c*/ 	.word	0xffffffff


	//   ....[141]....
        /*0310*/ 	.word	0xffffffff


	//   ....[142]....
        /*0314*/ 	.word	0xffffffff


	//   ....[143]....
        /*0318*/ 	.word	0xffffffff


	//   ....[144]....
        /*031c*/ 	.word	0xffffffff


	//   ....[145]....
        /*0320*/ 	.word	0xffffffff


	//   ....[146]....
        /*0324*/ 	.word	0xffffffff


	//   ....[147]....
        /*0328*/ 	.word	0xffffffff


	//   ....[148]....
        /*032c*/ 	.word	0xffffffff


	//   ....[149]....
        /*0330*/ 	.word	0xffffffff


	//   ....[150]....
        /*0334*/ 	.word	0xffffffff


	//   ....[151]....
        /*0338*/ 	.word	0xffffffff


	//   ....[152]....
        /*033c*/ 	.word	0xffffffff


	//   ....[153]....
        /*0340*/ 	.word	0xffffffff


	//   ....[154]....
        /*0344*/ 	.word	0xffffffff


	//   ....[155]....
        /*0348*/ 	.word	0xffffffff


	//   ....[156]....
        /*034c*/ 	.word	0xffffffff


	//   ....[157]....
        /*0350*/ 	.word	0xffffffff


	//   ....[158]....
        /*0354*/ 	.word	0xffffffff


	//   ....[159]....
        /*0358*/ 	.word	0xffffffff


	//   ....[160]....
        /*035c*/ 	.word	0xffffffff


	//   ....[161]....
        /*0360*/ 	.word	0xffffffff


	//   ....[162]....
        /*0364*/ 	.word	0xffffffff


	//   ....[163]....
        /*0368*/ 	.word	0xffffffff


	//   ....[164]....
        /*036c*/ 	.word	0xffffffff


	//   ....[165]....
        /*0370*/ 	.word	0xffffffff


	//   ....[166]....
        /*0374*/ 	.word	0xffffffff


	//   ....[167]....
        /*0378*/ 	.word	0xffffffff


	//   ....[168]....
        /*037c*/ 	.word	0xffffffff


	//   ....[169]....
        /*0380*/ 	.word	0xffffffff


	//   ....[170]....
        /*0384*/ 	.word	0xffffffff


	//   ....[171]....
        /*0388*/ 	.word	0xffffffff


	//   ....[172]....
        /*038c*/ 	.word	0xffffffff


	//   ....[173]....
        /*0390*/ 	.word	0xffffffff


	//   ....[174]....
        /*0394*/ 	.word	0xffffffff


	//   ....[175]....
        /*0398*/ 	.word	0xffffffff


	//   ....[176]....
        /*039c*/ 	.word	0xffffffff


	//   ....[177]....
        /*03a0*/ 	.word	0xffffffff


	//   ....[178]....
        /*03a4*/ 	.word	0xffffffff


	//   ....[179]....
        /*03a8*/ 	.word	0xffffffff


	//   ....[180]....
        /*03ac*/ 	.word	0xffffffff


	//   ....[181]....
        /*03b0*/ 	.word	0xffffffff


	//   ....[182]....
        /*03b4*/ 	.word	0xffffffff


	//   ....[183]....
        /*03b8*/ 	.word	0xffffffff


	//   ....[184]....
        /*03bc*/ 	.word	0xffffffff


	//   ....[185]....
        /*03c0*/ 	.word	0xffffffff


	//   ....[186]....
        /*03c4*/ 	.word	0xffffffff


	//   ....[187]....
        /*03c8*/ 	.word	0xffffffff


	//   ....[188]....
        /*03cc*/ 	.word	0xffffffff


	//   ....[189]....
        /*03d0*/ 	.word	0xffffffff


	//   ....[190]....
        /*03d4*/ 	.word	0xffffffff


	//   ....[191]....
        /*03d8*/ 	.word	0xffffffff


	//   ....[192]....
        /*03dc*/ 	.word	0xffffffff


	//   ....[193]....
        /*03e0*/ 	.word	0xffffffff


	//   ....[194]....
        /*03e4*/ 	.word	0xffffffff


	//   ....[195]....
        /*03e8*/ 	.word	0xffffffff


	//   ....[196]....
        /*03ec*/ 	.word	0xffffffff


	//   ....[197]....
        /*03f0*/ 	.word	0xffffffff


	//   ....[198]....
        /*03f4*/ 	.word	0xffffffff


	//   ....[199]....
        /*03f8*/ 	.word	0xffffffff


	//   ....[200]....
        /*03fc*/ 	.word	0xffffffff


	//   ....[201]....
        /*0400*/ 	.word	0xffffffff


	//   ....[202]....
        /*0404*/ 	.word	0xffffffff


	//   ....[203]....
        /*0408*/ 	.word	0xffffffff


	//   ....[204]....
        /*040c*/ 	.word	0xffffffff


	//   ....[205]....
        /*0410*/ 	.word	0xffffffff


	//   ....[206]....
        /*0414*/ 	.word	0xffffffff


	//   ....[207]....
        /*0418*/ 	.word	0xffffffff


	//   ....[208]....
        /*041c*/ 	.word	0xffffffff


	//   ....[209]....
        /*0420*/ 	.word	0xffffffff


	//   ....[210]....
        /*0424*/ 	.word	0xffffffff


	//   ....[211]....
        /*0428*/ 	.word	0xffffffff


	//   ....[212]....
        /*042c*/ 	.word	0xffffffff


	//   ....[213]....
        /*0430*/ 	.word	0xffffffff


	//   ....[214]....
        /*0434*/ 	.word	0x05000023


	//   ....[215]....
        /*0438*/ 	.word	0xffffffff


	//   ....[216]....
        /*043c*/ 	.word	0xffffffff


	//   ....[217]....
        /*0440*/ 	.word	0xffffffff


	//   ....[218]....
        /*0444*/ 	.word	0xffffffff


	//   ....[219]....
        /*0448*/ 	.word	0xffffffff


	//   ....[220]....
        /*044c*/ 	.word	0xffffffff


	//   ....[221]....
        /*0450*/ 	.word	0xffffffff


	//   ....[222]....
        /*0454*/ 	.word	0xffffffff


	//   ....[223]....
        /*0458*/ 	.word	0xffffffff


	//   ....[224]....
        /*045c*/ 	.word	0xffffffff


	//   ....[225]....
        /*0460*/ 	.word	0xffffffff


	//   ....[226]....
        /*0464*/ 	.word	0xffffffff


	//   ....[227]....
        /*0468*/ 	.word	0xffffffff


	//   ....[228]....
        /*046c*/ 	.word	0xffffffff


	//   ....[229]....
        /*0470*/ 	.word	0xffffffff


	//   ....[230]....
        /*0474*/ 	.word	0xffffffff


	//   ....[231]....
        /*0478*/ 	.word	0xffffffff


	//   ....[232]....
        /*047c*/ 	.word	0xffffffff


	//   ....[233]....
        /*0480*/ 	.word	0xffffffff


	//   ....[234]....
        /*0484*/ 	.word	0xffffffff


	//   ....[235]....
        /*0488*/ 	.word	0xffffffff


	//   ....[236]....
        /*048c*/ 	.word	0xffffffff


	//   ....[237]....
        /*0490*/ 	.word	0xffffffff


	//   ....[238]....
        /*0494*/ 	.word	0xffffffff


	//   ....[239]....
        /*0498*/ 	.word	0xffffffff


	//   ....[240]....
        /*049c*/ 	.word	0xffffffff


	//   ....[241]....
        /*04a0*/ 	.word	0xffffffff


	//   ....[242]....
        /*04a4*/ 	.word	0xffffffff


	//   ....[243]....
        /*04a8*/ 	.word	0xffffffff


	//   ....[244]....
        /*04ac*/ 	.word	0xffffffff


	//   ....[245]....
        /*04b0*/ 	.word	0xffffffff


	//   ....[246]....
        /*04b4*/ 	.word	0xffffffff


	//   ....[247]....
        /*04b8*/ 	.word	0xffffffff


	//   ....[248]....
        /*04bc*/ 	.word	0xffffffff


	//   ....[249]....
        /*04c0*/ 	.word	0xffffffff


	//   ....[250]....
        /*04c4*/ 	.word	0xffffffff


	//   ....[251]....
        /*04c8*/ 	.word	0xffffffff


	//   ....[252]....
        /*04cc*/ 	.word	0xffffffff


	//   ....[253]....
        /*04d0*/ 	.word	0xffffffff


	//   ....[254]....
        /*04d4*/ 	.word	0xffffffff


	//   ....[255]....
        /*04d8*/ 	.word	0xffffffff


	//   ....[0]....
        /*04dc*/ 	.word	0xffffffff


	//   ....[1]....
        /*04e0*/ 	.word	0xffffffff


	//   ....[2]....
        /*04e4*/ 	.word	0xffffffff


	//   ....[3]....
        /*04e8*/ 	.word	0xffffffff


	//   ....[4]....
        /*04ec*/ 	.word	0xffffffff


	//   ....[5]....
        /*04f0*/ 	.word	0xffffffff


	//   ....[6]....
        /*04f4*/ 	.word	0xffffffff


	//   ....[7]....
        /*04f8*/ 	.word	0xffffffff


	//   ....[8]....
        /*04fc*/ 	.word	0xffffffff


	//   ....[9]....
        /*0500*/ 	.word	0xffffffff


	//   ....[10]....
        /*0504*/ 	.word	0xffffffff


	//   ....[11]....
        /*0508*/ 	.word	0xffffffff


	//   ....[12]....
        /*050c*/ 	.word	0xffffffff


	//   ....[13]....
        /*0510*/ 	.word	0xffffffff


	//   ....[14]....
        /*0514*/ 	.word	0xffffffff


	//   ....[15]....
        /*0518*/ 	.word	0xffffffff


	//   ....[16]....
        /*051c*/ 	.word	0xffffffff


	//   ....[17]....
        /*0520*/ 	.word	0xffffffff


	//   ....[18]....
        /*0524*/ 	.word	0xffffffff


	//   ....[19]....
        /*0528*/ 	.word	0xffffffff


	//   ....[20]....
        /*052c*/ 	.word	0xffffffff


	//   ....[21]....
        /*0530*/ 	.word	0xffffffff


	//   ....[22]....
        /*0534*/ 	.word	0xffffffff


	//   ....[23]....
        /*0538*/ 	.word	0xffffffff


	//   ....[24]....
        /*053c*/ 	.word	0xffffffff


	//   ....[25]....
        /*0540*/ 	.word	0xffffffff


	//   ....[26]....
        /*0544*/ 	.word	0xffffffff


	//   ....[27]....
        /*0548*/ 	.word	0xffffffff


	//   ....[28]....
        /*054c*/ 	.word	0xffffffff


	//   ....[29]....
        /*0550*/ 	.word	0xffffffff


	//   ....[30]....
        /*0554*/ 	.word	0xffffffff


	//   ....[31]....
        /*0558*/ 	.word	0xffffffff


	//   ....[32]....
        /*055c*/ 	.word	0xffffffff


	//   ....[33]....
        /*0560*/ 	.word	0xffffffff


	//   ....[34]....
        /*0564*/ 	.word	0xffffffff


	//   ....[35]....
        /*0568*/ 	.word	0xffffffff


	//   ....[36]....
        /*056c*/ 	.word	0xffffffff


	//   ....[37]....
        /*0570*/ 	.word	0xffffffff


	//   ....[38]....
        /*0574*/ 	.word	0xffffffff


	//   ....[39]....
        /*0578*/ 	.word	0xffffffff


	//   ....[40]....
        /*057c*/ 	.word	0xffffffff


	//   ....[41]....
        /*0580*/ 	.word	0xffffffff


	//   ....[42]....
        /*0584*/ 	.word	0xffffffff


	//   ....[43]....
        /*0588*/ 	.word	0xffffffff


	//   ....[44]....
        /*058c*/ 	.word	0xffffffff


	//   ....[45]....
        /*0590*/ 	.word	0xffffffff


	//   ....[46]....
        /*0594*/ 	.word	0xffffffff


	//   ....[47]....
        /*0598*/ 	.word	0xffffffff


	//   ....[48]....
        /*059c*/ 	.word	0xffffffff


	//   ....[49]....
        /*05a0*/ 	.word	0xffffffff


	//   ....[50]....
        /*05a4*/ 	.word	0xffffffff


	//   ....[51]....
        /*05a8*/ 	.word	0x05000067


	//   ....[52]....
        /*05ac*/ 	.word	0x05000067


	//   ....[53]....
        /*05b0*/ 	.word	0x05000067


	//   ....[54]....
        /*05b4*/ 	.word	0x05000067


	//   ....[55]....
        /*05b8*/ 	.word	0x05000067


	//----- nvinfo : EIATTR_COOP_GROUP_INSTR_OFFSETS
	.align		4
.L_136:
        /*05bc*/ 	.byte	0x04, 0x28
        /*05be*/ 	.short	(.L_138 - .L_137)


	//   ....[0]....
.L_137:
        /*05c0*/ 	.word	0x00001010


	//   ....[1]....
        /*05c4*/ 	.word	0x00001ac0


	//   ....[2]....
        /*05c8*/ 	.word	0x00003160


	//   ....[3]....
        /*05cc*/ 	.word	0x00003180


	//   ....[4]....
        /*05d0*/ 	.word	0x000031a0


	//   ....[5]....
        /*05d4*/ 	.word	0x000031c0


	//   ....[6]....
        /*05d8*/ 	.word	0x000031e0


	//   ....[7]....
        /*05dc*/ 	.word	0x00003660


	//   ....[8]....
        /*05e0*/ 	.word	0x00003670


	//   ....[9]....
        /*05e4*/ 	.word	0x00003690


	//   ....[10]....
        /*05e8*/ 	.word	0x000036b0


	//   ....[11]....
        /*05ec*/ 	.word	0x00003700


	//   ....[12]....
        /*05f0*/ 	.word	0x00003740


	//   ....[13]....
        /*05f4*/ 	.word	0x00003780


	//   ....[14]....
        /*05f8*/ 	.word	0x000037b0


	//   ....[15]....
        /*05fc*/ 	.word	0x00003880


	//   ....[16]....
        /*0600*/ 	.word	0x000038b0


	//   ....[17]....
        /*0604*/ 	.word	0x000038c0


	//   ....[18]....
        /*0608*/ 	.word	0x000038e0


	//   ....[19]....
        /*060c*/ 	.word	0x00003920


	//   ....[20]....
        /*0610*/ 	.word	0x00003950


	//   ....[21]....
        /*0614*/ 	.word	0x00003990


	//   ....[22]....
        /*0618*/ 	.word	0x000039b0


	//   ....[23]....
        /*061c*/ 	.word	0x000039d0


	//   ....[24]....
        /*0620*/ 	.word	0x00003ac0


	//   ....[25]....
        /*0624*/ 	.word	0x00003ad0


	//   ....[26]....
        /*0628*/ 	.word	0x00003af0


	//   ....[27]....
        /*062c*/ 	.word	0x00003b30


	//   ....[28]....
        /*0630*/ 	.word	0x00003b70


	//   ....[29]....
        /*0634*/ 	.word	0x00003bb0


	//   ....[30]....
        /*0638*/ 	.word	0x00003bd0


	//   ....[31]....
        /*063c*/ 	.word	0x00003bf0


	//   ....[32]....
        /*0640*/ 	.word	0x00003c30


	//   ....[33]....
        /*0644*/ 	.word	0x00003ce0


	//   ....[34]....
        /*0648*/ 	.word	0x00003d00


	//   ....[35]....
        /*064c*/ 	.word	0x00003d10


	//   ....[36]....
        /*0650*/ 	.word	0x00003d40


	//   ....[37]....
        /*0654*/ 	.word	0x00003d70


	//   ....[38]....
        /*0658*/ 	.word	0x00003da0


	//   ....[39]....
        /*065c*/ 	.word	0x00003de0


	//   ....[40]....
        /*0660*/ 	.word	0x00003e00


	//   ....[41]....
        /*0664*/ 	.word	0x00003e20


	//   ....[42]....
        /*0668*/ 	.word	0x00003f10


	//   ....[43]....
        /*066c*/ 	.word	0x00003f30


	//   ....[44]....
        /*0670*/ 	.word	0x00003f40


	//   ....[45]....
        /*0674*/ 	.word	0x00003f70


	//   ....[46]....
        /*0678*/ 	.word	0x00003fa0


	//   ....[47]....
        /*067c*/ 	.word	0x00003fd0


	//   ....[48]....
        /*0680*/ 	.word	0x00004010


	//   ....[49]....
        /*0684*/ 	.word	0x00004030


	//   ....[50]....
        /*0688*/ 	.word	0x00004050


	//   ....[51]....
        /*068c*/ 	.word	0x00004150


	//   ....[52]....
        /*0690*/ 	.word	0x00004160


	//   ....[53]....
        /*0694*/ 	.word	0x00004190


	//   ....[54]....
        /*0698*/ 	.word	0x000041c0


	//   ....[55]....
        /*069c*/ 	.word	0x000041f0


	//   ....[56]....
        /*06a0*/ 	.word	0x00004230


	//   ....[57]....
        /*06a4*/ 	.word	0x00004250


	//   ....[58]....
        /*06a8*/ 	.word	0x00004270


	//   ....[59]....
        /*06ac*/ 	.word	0x000042e0


	//   ....[60]....
        /*06b0*/ 	.word	0x00004370


	//   ....[61]....
        /*06b4*/ 	.word	0x000043a0


	//   ....[62]....
        /*06b8*/ 	.word	0x000043b0


	//   ....[63]....
        /*06bc*/ 	.word	0x000043e0


	//   ....[64]....
        /*06c0*/ 	.word	0x00004410


	//   ....[65]....
        /*06c4*/ 	.word	0x00004440


	//   ....[66]....
        /*06c8*/ 	.word	0x00004480


	//   ....[67]....
        /*06cc*/ 	.word	0x000044a0


	//   ....[68]....
        /*06d0*/ 	.word	0x000044c0


	//   ....[69]....
        /*06d4*/ 	.word	0x000045c0


	//   ....[70]....
        /*06d8*/ 	.word	0x000045d0


	//   ....[71]....
        /*06dc*/ 	.word	0x000045f0


	//   ....[72]....
        /*06e0*/ 	.word	0x00004630


	//   ....[73]....
        /*06e4*/ 	.word	0x00004660


	//   ....[74]....
        /*06e8*/ 	.word	0x00004670


	//   ....[75]....
        /*06ec*/ 	.word	0x000046b0


	//   ....[76]....
        /*06f0*/ 	.word	0x000046d0


	//   ....[77]....
        /*06f4*/ 	.word	0x000046f0


	//   ....[78]....
        /*06f8*/ 	.word	0x000047f0


	//   ....[79]....
        /*06fc*/ 	.word	0x00004800


	//   ....[80]....
        /*0700*/ 	.word	0x00004820


	//   ....[81]....
        /*0704*/ 	.word	0x00004860


	//   ....[82]....
        /*0708*/ 	.word	0x00004890


	//   ....[83]....
        /*070c*/ 	.word	0x000048a0


	//   ....[84]....
        /*0710*/ 	.word	0x000048e0


	//   ....[85]....
        /*0714*/ 	.word	0x00004900


	//   ....[86]....
        /*0718*/ 	.word	0x00004920


	//   ....[87]....
        /*071c*/ 	.word	0x00004a10


	//   ....[88]....
        /*0720*/ 	.word	0x00004a20


	//   ....[89]....
        /*0724*/ 	.word	0x00004a50


	//   ....[90]....
        /*0728*/ 	.word	0x00004a80


	//   ....[91]....
        /*072c*/ 	.word	0x00004ab0


	//   ....[92]....
        /*0730*/ 	.word	0x00004af0


	//   ....[93]....
        /*0734*/ 	.word	0x00004b10


	//   ....[94]....
        /*0738*/ 	.word	0x00004b30


	//   ....[95]....
        /*073c*/ 	.word	0x00004ba0


	//   ....[96]....
        /*0740*/ 	.word	0x00004c50


	//   ....[97]....
        /*0744*/ 	.word	0x00004c60


	//   ....[98]....
        /*0748*/ 	.word	0x00004c80


	//   ....[99]....
        /*074c*/ 	.word	0x00004cc0


	//   ....[100]....
        /*0750*/ 	.word	0x00004cf0


	//   ....[101]....
        /*0754*/ 	.word	0x00004d00


	//   ....[102]....
        /*0758*/ 	.word	0x00004d40


	//   ....[103]....
        /*075c*/ 	.word	0x00004d60


	//   ....[104]....
        /*0760*/ 	.word	0x00004d80


	//   ....[105]....
        /*0764*/ 	.word	0x00004e70


	//   ....[106]....
        /*0768*/ 	.word	0x00004e80


	//   ....[107]....
        /*076c*/ 	.word	0x00004ea0


	//   ....[108]....
        /*0770*/ 	.word	0x00004ee0


	//   ....[109]....
        /*0774*/ 	.word	0x00004f10


	//   ....[110]....
        /*0778*/ 	.word	0x00004f20


	//   ....[111]....
        /*077c*/ 	.word	0x00004f60


	//   ....[112]....
        /*0780*/ 	.word	0x00004f80


	//   ....[113]....
        /*0784*/ 	.word	0x00004fa0


	//   ....[114]....
        /*0788*/ 	.word	0x000050a0


	//   ....[115]....
        /*078c*/ 	.word	0x000050b0


	//   ....[116]....
        /*0790*/ 	.word	0x000050d0


	//   ....[117]....
        /*0794*/ 	.word	0x00005110


	//   ....[118]....
        /*0798*/ 	.word	0x00005140


	//   ....[119]....
        /*079c*/ 	.word	0x00005150


	//   ....[120]....
        /*07a0*/ 	.word	0x00005190


	//   ....[121]....
        /*07a4*/ 	.word	0x000051b0


	//   ....[122]....
        /*07a8*/ 	.word	0x000051d0


	//   ....[123]....
        /*07ac*/ 	.word	0x000052e0


	//   ....[124]....
        /*07b0*/ 	.word	0x000052f0


	//   ....[125]....
        /*07b4*/ 	.word	0x00005320


	//   ....[126]....
        /*07b8*/ 	.word	0x00005350


	//   ....[127]....
        /*07bc*/ 	.word	0x00005380


	//   ....[128]....
        /*07c0*/ 	.word	0x000053c0


	//   ....[129]....
        /*07c4*/ 	.word	0x000053e0


	//   ....[130]....
        /*07c8*/ 	.word	0x00005400


	//   ....[131]....
        /*07cc*/ 	.word	0x00005460


	//   ....[132]....
        /*07d0*/ 	.word	0x00005510


	//   ....[133]....
        /*07d4*/ 	.word	0x00005520


	//   ....[134]....
        /*07d8*/ 	.word	0x00005540


	//   ....[135]....
        /*07dc*/ 	.word	0x00005580


	//   ....[136]....
        /*07e0*/ 	.word	0x000055b0


	//   ....[137]....
        /*07e4*/ 	.word	0x000055c0


	//   ....[138]....
        /*07e8*/ 	.word	0x00005600


	//   ....[139]....
        /*07ec*/ 	.word	0x00005620


	//   ....[140]....
        /*07f0*/ 	.word	0x00005640


	//   ....[141]....
        /*07f4*/ 	.word	0x00005740


	//   ....[142]....
        /*07f8*/ 	.word	0x00005750


	//   ....[143]....
        /*07fc*/ 	.word	0x00005770


	//   ....[144]....
        /*0800*/ 	.word	0x000057b0


	//   ....[145]....
        /*0804*/ 	.word	0x000057e0


	//   ....[146]....
        /*0808*/ 	.word	0x000057f0


	//   ....[147]....
        /*080c*/ 	.word	0x00005830


	//   ....[148]....
        /*0810*/ 	.word	0x00005850


	//   ....[149]....
        /*0814*/ 	.word	0x00005870


	//   ....[150]....
        /*0818*/ 	.word	0x00005960


	//   ....[151]....
        /*081c*/ 	.word	0x00005970


	//   ....[152]....
        /*0820*/ 	.word	0x000059a0


	//   ....[153]....
        /*0824*/ 	.word	0x000059d0


	//   ....[154]....
        /*0828*/ 	.word	0x00005a00


	//   ....[155]....
        /*082c*/ 	.word	0x00005a40


	//   ....[156]....
        /*0830*/ 	.word	0x00005a60


	//   ....[157]....
        /*0834*/ 	.word	0x00005a80


	//   ....[158]....
        /*0838*/ 	.word	0x00005af0


	//   ....[159]....
        /*083c*/ 	.word	0x00005b90


	//   ....[160]....
        /*0840*/ 	.word	0x00005ba0


	//   ....[161]....
        /*0844*/ 	.word	0x00005bc0


	//   ....[162]....
        /*0848*/ 	.word	0x00005c00


	//   ....[163]....
        /*084c*/ 	.word	0x00005c30


	//   ....[164]....
        /*0850*/ 	.word	0x00005c40


	//   ....[165]....
        /*0854*/ 	.word	0x00005c80


	//   ....[166]....
        /*0858*/ 	.word	0x00005ca0


	//   ....[167]....
        /*085c*/ 	.word	0x00005cc0


	//   ....[168]....
        /*0860*/ 	.word	0x00005dc0


	//   ....[169]....
        /*0864*/ 	.word	0x00005dd0


	//   ....[170]....
        /*0868*/ 	.word	0x00005e00


	//   ....[171]....
        /*086c*/ 	.word	0x00005e30


	//   ....[172]....
        /*0870*/ 	.word	0x00005e60


	//   ....[173]....
        /*0874*/ 	.word	0x00005ea0


	//   ....[174]....
        /*0878*/ 	.word	0x00005ec0


	//   ....[175]....
        /*087c*/ 	.word	0x00005ee0


	//   ....[176]....
        /*0880*/ 	.word	0x00005f50


	//   ....[177]....
        /*0884*/ 	.word	0x00006000


	//   ....[178]....
        /*0888*/ 	.word	0x00006010


	//   ....[179]....
        /*088c*/ 	.word	0x00006030


	//   ....[180]....
        /*0890*/ 	.word	0x00006070


	//   ....[181]....
        /*0894*/ 	.word	0x000060a0


	//   ....[182]....
        /*0898*/ 	.word	0x000060e0


	//   ....[183]....
        /*089c*/ 	.word	0x00006100


	//   ....[184]....
        /*08a0*/ 	.word	0x00006120


	//   ....[185]....
        /*08a4*/ 	.word	0x00006180


	//   ....[186]....
        /*08a8*/ 	.word	0x00006230


	//   ....[187]....
        /*08ac*/ 	.word	0x00006240


	//   ....[188]....
        /*08b0*/ 	.word	0x00006270


	//   ....[189]....
        /*08b4*/ 	.word	0x000062a0


	//   ....[190]....
        /*08b8*/ 	.word	0x000062d0


	//   ....[191]....
        /*08bc*/ 	.word	0x00006310


	//   ....[192]....
        /*08c0*/ 	.word	0x00006330


	//   ....[193]....
        /*08c4*/ 	.word	0x00006350


	//   ....[194]....
        /*08c8*/ 	.word	0x000063b0


	//   ....[195]....
        /*08cc*/ 	.word	0x00006440


	//   ....[196]....
        /*08d0*/ 	.word	0x00006460


	//   ....[197]....
        /*08d4*/ 	.word	0x00006470


	//   ....[198]....
        /*08d8*/ 	.word	0x000064a0


	//   ....[199]....
        /*08dc*/ 	.word	0x000064d0


	//   ....[200]....
        /*08e0*/ 	.word	0x00006500


	//   ....[201]....
        /*08e4*/ 	.word	0x00006540


	//   ....[202]....
        /*08e8*/ 	.word	0x00006560


	//   ....[203]....
        /*08ec*/ 	.word	0x00006580


	//   ....[204]....
        /*08f0*/ 	.word	0x00006680


	//   ....[205]....
        /*08f4*/ 	.word	0x000066c0


	//   ....[206]....
        /*08f8*/ 	.word	0x000066d0


	//   ....[207]....
        /*08fc*/ 	.word	0x000066f0


	//   ....[208]....
        /*0900*/ 	.word	0x00006730


	//   ....[209]....
        /*0904*/ 	.word	0x00006760


	//   ....[210]....
        /*0908*/ 	.word	0x000067a0


	//   ....[211]....
        /*090c*/ 	.word	0x000067c0


	//   ....[212]....
        /*0910*/ 	.word	0x000067e0


	//   ....[213]....
        /*0914*/ 	.word	0x000068b0


	//   ....[214]....
        /*0918*/ 	.word	0x00006ef0


	//   ....[215]....
        /*091c*/ 	.word	0x00007180


	//   ....[216]....
        /*0920*/ 	.word	0x00007210


	//   ....[217]....
        /*0924*/ 	.word	0x000072a0


	//   ....[218]....
        /*0928*/ 	.word	0x00007330


	//   ....[219]....
        /*092c*/ 	.word	0x000073c0


	//   ....[220]....
        /*0930*/ 	.word	0x00007450


	//   ....[221]....
        /*0934*/ 	.word	0x000074e0


	//   ....[222]....
        /*0938*/ 	.word	0x00007570


	//   ....[223]....
        /*093c*/ 	.word	0x00007600


	//   ....[224]....
        /*0940*/ 	.word	0x00007690


	//   ....[225]....
        /*0944*/ 	.word	0x00007720


	//   ....[226]....
        /*0948*/ 	.word	0x000077b0


	//   ....[227]....
        /*094c*/ 	.word	0x00007840


	//   ....[228]....
        /*0950*/ 	.word	0x000078d0


	//   ....[229]....
        /*0954*/ 	.word	0x00007960


	//   ....[230]....
        /*0958*/ 	.word	0x000079f0


	//   ....[231]....
        /*095c*/ 	.word	0x00007a80


	//   ....[232]....
        /*0960*/ 	.word	0x00007b10


	//   ....[233]....
        /*0964*/ 	.word	0x00007ba0


	//   ....[234]....
        /*0968*/ 	.word	0x00007c30


	//   ....[235]....
        /*096c*/ 	.word	0x00007cc0


	//   ....[236]....
        /*0970*/ 	.word	0x00007d50


	//   ....[237]....
        /*0974*/ 	.word	0x00007de0


	//   ....[238]....
        /*0978*/ 	.word	0x00007f30


	//   ....[239]....
        /*097c*/ 	.word	0x00008050


	//   ....[240]....
        /*0980*/ 	.word	0x000081b0


	//   ....[241]....
        /*0984*/ 	.word	0x00008290


	//   ....[242]....
        /*0988*/ 	.word	0x00008370


	//   ....[243]....
        /*098c*/ 	.word	0x00008450


	//   ....[244]....
        /*0990*/ 	.word	0x00008530


	//   ....[245]....
        /*0994*/ 	.word	0x00008620


	//   ....[246]....
        /*0998*/ 	.word	0x00008730


	//   ....[247]....
        /*099c*/ 	.word	0x000088b0


	//   ....[248]....
        /*09a0*/ 	.word	0x00008990


	//   ....[249]....
        /*09a4*/ 	.word	0x00008a70


	//   ....[250]....
        /*09a8*/ 	.word	0x00008b50


	//   ....[251]....
        /*09ac*/ 	.word	0x00008c30


	//   ....[252]....
        /*09b0*/ 	.word	0x00008d20


	//   ....[253]....
        /*09b4*/ 	.word	0x00008e30


	//   ....[254]....
        /*09b8*/ 	.word	0x00008fb0


	//   ....[255]....
        /*09bc*/ 	.word	0x00009090


	//   ....[0]....
        /*09c0*/ 	.word	0x00009170


	//   ....[1]....
        /*09c4*/ 	.word	0x00009250


	//   ....[2]....
        /*09c8*/ 	.word	0x00009330


	//   ....[3]....
        /*09cc*/ 	.word	0x00009410


	//   ....[4]....
        /*09d0*/ 	.word	0x000094f0


	//   ....[5]....
        /*09d4*/ 	.word	0x0000a690


	//   ....[6]....
        /*09d8*/ 	.word	0x0000a6f0


	//   ....[7]....
        /*09dc*/ 	.word	0x0000a750


	//   ....[8]....
        /*09e0*/ 	.word	0x0000a7b0


	//   ....[9]....
        /*09e4*/ 	.word	0x0000a810


	//   ....[10]....
        /*09e8*/ 	.word	0x0000a870


	//   ....[11]....
        /*09ec*/ 	.word	0x0000a8e0


	//   ....[12]....
        /*09f0*/ 	.word	0x0000a950


	//   ....[13]....
        /*09f4*/ 	.word	0x0000a9b0


	//   ....[14]....
        /*09f8*/ 	.word	0x0000aa10


	//   ....[15]....
        /*09fc*/ 	.word	0x0000aa70


	//   ....[16]....
        /*0a00*/ 	.word	0x0000aad0


	//   ....[17]....
        /*0a04*/ 	.word	0x0000ab30


	//   ....[18]....
        /*0a08*/ 	.word	0x0000ab90


	//   ....[19]....
        /*0a0c*/ 	.word	0x0000abf0


	//   ....[20]....
        /*0a10*/ 	.word	0x0000ac60


	//   ....[21]....
        /*0a14*/ 	.word	0x0000acd0


	//   ....[22]....
        /*0a18*/ 	.word	0x0000ad30


	//   ....[23]....
        /*0a1c*/ 	.word	0x0000ad90


	//   ....[24]....
        /*0a20*/ 	.word	0x0000ae00


	//   ....[25]....
        /*0a24*/ 	.word	0x0000ae60


	//   ....[26]....
        /*0a28*/ 	.word	0x0000aec0


	//   ....[27]....
        /*0a2c*/ 	.word	0x0000af20


	//   ....[28]....
        /*0a30*/ 	.word	0x0000b100


	//   ....[29]....
        /*0a34*/ 	.word	0x0000b180


	//   ....[30]....
        /*0a38*/ 	.word	0x0000b200


	//   ....[31]....
        /*0a3c*/ 	.word	0x0000b280


	//   ....[32]....
        /*0a40*/ 	.word	0x0000b300


	//   ....[33]....
        /*0a44*/ 	.word	0x0000b380


	//   ....[34]....
        /*0a48*/ 	.word	0x0000b400


	//   ....[35]....
        /*0a4c*/ 	.word	0x0000b480


	//   ....[36]....
        /*0a50*/ 	.word	0x0000b500


	//   ....[37]....
        /*0a54*/ 	.word	0x0000b590


	//   ....[38]....
        /*0a58*/ 	.word	0x0000b610


	//   ....[39]....
        /*0a5c*/ 	.word	0x0000b6a0


	//   ....[40]....
        /*0a60*/ 	.word	0x0000b720


	//   ....[41]....
        /*0a64*/ 	.word	0x0000b7a0


	//   ....[42]....
        /*0a68*/ 	.word	0x0000b820


	//   ....[43]....
        /*0a6c*/ 	.word	0x0000b8b0


	//   ....[44]....
        /*0a70*/ 	.word	0x0000b930


	//   ....[45]....
        /*0a74*/ 	.word	0x0000b9b0


	//   ....[46]....
        /*0a78*/ 	.word	0x0000ba40


	//   ....[47]....
        /*0a7c*/ 	.word	0x0000bad0


	//   ....[48]....
        /*0a80*/ 	.word	0x0000bb50


	//   ....[49]....
        /*0a84*/ 	.word	0x0000bbd0


	//   ....[50]....
        /*0a88*/ 	.word	0x0000bc30


	//   ....[51]....
        /*0a8c*/ 	.word	0x0000bca0


	//   ....[52]....
        /*0a90*/ 	.word	0x0000bd10


	//   ....[53]....
        /*0a94*/ 	.word	0x0000bd80


	//   ....[54]....
        /*0a98*/ 	.word	0x0000bdf0


	//   ....[55]....
        /*0a9c*/ 	.word	0x0000be60


	//----- nvinfo : EIATTR_VRC_CTA_INIT_COUNT
	.align		4
.L_138:
        /*0aa0*/ 	.byte	0x02, 0x4a
	.zero		1
	.zero		1


	//----- nvinfo : EIATTR_EXIT_INSTR_OFFSETS
	.align		4
        /*0aa4*/ 	.byte	0x04, 0x1c
        /*0aa6*/ 	.short	(.L_140 - .L_139)


	//   ....[0]....
.L_139:
        /*0aa8*/ 	.word	0x00002ae0


	//   ....[1]....
        /*0aac*/ 	.word	0x00002f60


	//   ....[2]....
        /*0ab0*/ 	.word	0x00002f80


	//   ....[3]....
        /*0ab4*/ 	.word	0x0000af30


	//   ....[4]....
        /*0ab8*/ 	.word	0x0000bc40


	//----- nvinfo : EIATTR_MAX_THREADS
	.align		4
.L_140:
        /*0abc*/ 	.byte	0x04, 0x05
        /*0abe*/ 	.short	(.L_142 - .L_141)
.L_141:
        /*0ac0*/ 	.word	0x00000180
        /*0ac4*/ 	.word	0x00000001
        /*0ac8*/ 	.word	0x00000001


	//----- nvinfo : EIATTR_CRS_STACK_SIZE
	.align		4
.L_142:
        /*0acc*/ 	.byte	0x04, 0x1e
        /*0ace*/ 	.short	(.L_144 - .L_143)
.L_143:
        /*0ad0*/ 	.word	0x00000000


	//----- nvinfo : EIATTR_CBANK_PARAM_SIZE
	.align		4
.L_144:
        /*0ad4*/ 	.byte	0x03, 0x19
        /*0ad6*/ 	.short	0x004d


	//----- nvinfo : EIATTR_PARAM_CBANK
	.align		4
        /*0ad8*/ 	.byte	0x04, 0x0a
        /*0ada*/ 	.short	(.L_146 - .L_145)
	.align		4
.L_145:
        /*0adc*/ 	.word	index@(.nv.constant0._ZN3cub18CUB_300001_SM_10006detail10radix_sort29DeviceRadixSortOnesweepKernelINS1_5radix10policy_hubIjjjE10Policy1000ELNS0_9SortOrderE0EjjjiiNS1_21identity_decomposer_tEEEvPT5_SB_PT3_PKSC_PT1_PKSG_PT2_PKSK_T4_iiT6_)
        /*0ae0*/ 	.short	0x0380
        /*0ae2*/ 	.short	0x004d


	//----- nvinfo : EIATTR_SW_WAR
	.align		4
.L_146:
        /*0ae4*/ 	.byte	0x04, 0x36
        /*0ae6*/ 	.short	(.L_148 - .L_147)
.L_147:
        /*0ae8*/ 	.word	0x00000008
.L_148:


//--------------------- .nv.info._ZN3cub18CUB_300001_SM_10006detail10radix_sort33DeviceRadixSortExclusiveSumKernelINS1_5radix10policy_hubIjjjE10Policy1000EjEEvPT0_ --------------------------
	.section	.nv.info._ZN3cub18CUB_300001_SM_10006detail10radix_sort33DeviceRadixSortExclusiveSumKernelINS1_5radix10policy_hubIjjjE10Policy1000EjEEvPT0_,"",@"SHT_CUDA_INFO"
	.sectionflags	@""
	.align	4


	//----- nvinfo : EIATTR_CUDA_API_VERSION
	.align		4
        /*0000*/ 	.byte	0x04, 0x37
        /*0002*/ 	.short	(.L_150 - .L_149)
.L_149:
        /*0004*/ 	.word	0x00000082


	//----- nvinfo : EIATTR_KPARAM_INFO
	.align		4
.L_150:
        /*0008*/ 	.byte	0x04, 0x17
        /*000a*/ 	.short	(.L_152 - .L_151)
.L_151:
        /*000c*/ 	.word	0x00000000
        /*0010*/ 	.short	0x0000
        /*0012*/ 	.short	0x0000
        /*0014*/ 	.byte	0x00, 0xf5, 0x21, 0x00


	//----- nvinfo : EIATTR_SPARSE_MMA_MASK
	.align		4
.L_152:
        /*0018*/ 	.byte	0x03, 0x50
        /*001a*/ 	.short	0x0000


	//----- nvinfo : EIATTR_MAXREG_COUNT
	.align		4
        /*001c*/ 	.byte	0x03, 0x1b
        /*001e*/ 	.short	0x00ff


	//----- nvinfo : EIATTR_NUM_BARRIERS
	.align		4
        /*0020*/ 	.byte	0x02, 0x4c
        /*0022*/ 	.byte	0x01
	.zero		1


	//----- nvinfo : EIATTR_MERCURY_ISA_VERSION
	.align		4
        /*0024*/ 	.byte	0x03, 0x5f
        /*0026*/ 	.short	0x0101


	//----- nvinfo : EIATTR_COOP_GROUP_MASK_REGIDS
	.align		4
        /*0028*/ 	.byte	0x04, 0x29
        /*002a*/ 	.short	(.L_154 - .L_153)


	//   ....[0]....
.L_153:
        /*002c*/ 	.word	0xffffffff


	//   ....[1]....
        /*0030*/ 	.word	0xffffffff


	//   ....[2]....
        /*0034*/ 	.word	0xffffffff


	//   ....[3]....
        /*0038*/ 	.word	0xffffffff


	//   ....[4]....
        /*003c*/ 	.word	0xffffffff


	//   ....[5]....
        /*0040*/ 	.word	0x05000012


	//   ....[6]....
        /*0044*/ 	.word	0x05000012


	//   ....[7]....
        /*0048*/ 	.word	0x05000012


	//   ....[8]....
        /*004c*/ 	.word	0x05000012


	//   ....[9]....
        /*0050*/ 	.word	0x05000012


	//----- nvinfo : EIATTR_COOP_GROUP_INSTR_OFFSETS
	.align		4
.L_154:
        /*0054*/ 	.byte	0x04, 0x28
        /*0056*/ 	.short	(.L_156 - .L_155)


	//   ....[0]....
.L_155:
        /*0058*/ 	.word	0x00000210


	//   ....[1]....
        /*005c*/ 	.word	0x00000230


	//   ....[2]....
        /*0060*/ 	.word	0x00000250


	//   ....[3]....
        /*0064*/ 	.word	0x00000270


	//   ....[4]....
        /*0068*/ 	.word	0x00000290


	//   ....[5]....
        /*006c*/ 	.word	0x00000460


	//   ....[6]....
        /*0070*/ 	.word	0x000004d0


	//   ....[7]....
        /*0074*/ 	.word	0x00000540


	//   ....[8]....
        /*0078*/ 	.word	0x000005b0


	//   ....[9]....
        /*007c*/ 	.word	0x00000620


	//----- nvinfo : EIATTR_VRC_CTA_INIT_COUNT
	.align		4
.L_156:
        /*0080*/ 	.byte	0x02, 0x4a
	.zero		1
	.zero		1


	//----- nvinfo : EIATTR_EXIT_INSTR_OFFSETS
	.align		4
        /*0084*/ 	.byte	0x04, 0x1c
        /*0086*/ 	.short	(.L_158 - .L_157)


	//   ....[0]....
.L_157:
        /*0088*/ 	.word	0x000003d0


	//   ....[1]....
        /*008c*/ 	.word	0x00000400


	//----- nvinfo : EIATTR_CRS_STACK_SIZE
	.align		4
.L_158:
        /*0090*/ 	.byte	0x04, 0x1e
        /*0092*/ 	.short	(.L_160 - .L_159)
.L_159:
        /*0094*/ 	.word	0x00000000


	//----- nvinfo : EIATTR_CBANK_PARAM_SIZE
	.align		4
.L_160:
        /*0098*/ 	.byte	0x03, 0x19
        /*009a*/ 	.short	0x0008


	//----- nvinfo : EIATTR_PARAM_CBANK
	.align		4
        /*009c*/ 	.byte	0x04, 0x0a
        /*009e*/ 	.short	(.L_162 - .L_161)
	.align		4
.L_161:
        /*00a0*/ 	.word	index@(.nv.constant0._ZN3cub18CUB_300001_SM_10006detail10radix_sort33DeviceRadixSortExclusiveSumKernelINS1_5radix10policy_hubIjjjE10Policy1000EjEEvPT0_)
        /*00a4*/ 	.short	0x0380
        /*00a6*/ 	.short	0x0008


	//----- nvinfo : EIATTR_SW_WAR
	.align		4
.L_162:
        /*00a8*/ 	.byte	0x04, 0x36
        /*00aa*/ 	.short	(.L_164 - .L_163)
.L_163:
        /*00ac*/ 	.word	0x00000008
.L_164:


//--------------------- .nv.info._ZN3cub18CUB_300001_SM_10006detail10radix_sort30DeviceRadixSortHistogramKernelINS1_5radix10policy_hubIjjjE10Policy1000ELNS0_9SortOrderE0EjjNS1_21identity_decomposer_tEEEvPT2_PKT1_SA_iiT3_ --------------------------
	.section	.nv.info._ZN3cub18CUB_300001_SM_10006detail10radix_sort30DeviceRadixSortHistogramKernelINS1_5radix10policy_hubIjjjE10Policy1000ELNS0_9SortOrderE0EjjNS1_21identity_decomposer_tEEEvPT2_PKT1_SA_iiT3_,"",@"SHT_CUDA_INFO"
	.sectionflags	@""
	.align	4


	//----- nvinfo : EIATTR_CUDA_API_VERSION
	.align		4
        /*0000*/ 	.byte	0x04, 0x37
        /*0002*/ 	.short	(.L_166 - .L_165)
.L_165:
        /*0004*/ 	.word	0x00000082


	//----- nvinfo : EIATTR_KPARAM_INFO
	.align		4
.L_166:
        /*0008*/ 	.byte	0x04, 0x17
        /*000a*/ 	.short	(.L_168 - .L_167)
.L_167:
        /*000c*/ 	.word	0x00000000
        /*0010*/ 	.short	0x0005
        /*0012*/ 	.short	0x001c
        /*0014*/ 	.byte	0x00, 0xf0, 0x05, 0x00


	//----- nvinfo : EIATTR_KPARAM_INFO
	.align		4
.L_168:
        /*0018*/ 	.byte	0x04, 0x17
        /*001a*/ 	.short	(.L_170 - .L_169)
.L_169:
        /*001c*/ 	.word	0x00000000
        /*0020*/ 	.short	0x0004
        /*0022*/ 	.short	0x0018
        /*0024*/ 	.byte	0x00, 0xf0, 0x11, 0x00


	//----- nvinfo : EIATTR_KPARAM_INFO
	.align		4
.L_170:
        /*0028*/ 	.byte	0x04, 0x17
        /*002a*/ 	.short	(.L_172 - .L_171)
.L_171:
        /*002c*/ 	.word	0x00000000
        /*0030*/ 	.short	0x0003
        /*0032*/ 	.short	0x0014
        /*0034*/ 	.byte	0x00, 0xf0, 0x11, 0x00


	//----- nvinfo : EIATTR_KPARAM_INFO
	.align		4
.L_172:
        /*0038*/ 	.byte	0x04, 0x17
        /*003a*/ 	.short	(.L_174 - .L_173)
.L_173:
        /*003c*/ 	.word	0x00000000
        /*0040*/ 	.short	0x0002
        /*0042*/ 	.short	0x0010
        /*0044*/ 	.byte	0x00, 0xf0, 0x11, 0x00


	//----- nvinfo : EIATTR_KPARAM_INFO
	.align		4
.L_174:
        /*0048*/ 	.byte	0x04, 0x17
        /*004a*/ 	.short	(.L_176 - .L_175)
.L_175:
        /*004c*/ 	.word	0x00000000
        /*0050*/ 	.short	0x0001
        /*0052*/ 	.short	0x0008
        /*0054*/ 	.byte	0x00, 0xf5, 0x21, 0x00


	//----- nvinfo : EIATTR_KPARAM_INFO
	.align		4
.L_176:
        /*0058*/ 	.byte	0x04, 0x17
        /*005a*/ 	.short	(.L_178 - .L_177)
.L_177:
        /*005c*/ 	.word	0x00000000
        /*0060*/ 	.short	0x0000
        /*0062*/ 	.short	0x0000
        /*0064*/ 	.byte	0x00, 0xf5, 0x21, 0x00


	//----- nvinfo : EIATTR_SPARSE_MMA_MASK
	.align		4
.L_178:
        /*0068*/ 	.byte	0x03, 0x50
        /*006a*/ 	.short	0x0000


	//----- nvinfo : EIATTR_MAXREG_COUNT
	.align		4
        /*006c*/ 	.byte	0x03, 0x1b
        /*006e*/ 	.short	0x00ff


	//----- nvinfo : EIATTR_NUM_BARRIERS
	.align		4
        /*0070*/ 	.byte	0x02, 0x4c
        /*0072*/ 	.byte	0x01
	.zero		1


	//----- nvinfo : EIATTR_MERCURY_ISA_VERSION
	.align		4
        /*0074*/ 	.byte	0x03, 0x5f
        /*0076*/ 	.short	0x0101


	//----- nvinfo : EIATTR_VRC_CTA_INIT_COUNT
	.align		4
        /*0078*/ 	.byte	0x02, 0x4a
	.zero		1
	.zero		1


	//----- nvinfo : EIATTR_EXIT_INSTR_OFFSETS
	.align		4
        /*007c*/ 	.byte	0x04, 0x1c
        /*007e*/ 	.short	(.L_180 - .L_179)


	//   ....[0]....
.L_179:
        /*0080*/ 	.word	0x00000030


	//   ....[1]....
        /*0084*/ 	.word	0x00002a10


	//----- nvinfo : EIATTR_MAX_THREADS
	.align		4
.L_180:
        /*0088*/ 	.byte	0x04, 0x05
        /*008a*/ 	.short	(.L_182 - .L_181)
.L_181:
        /*008c*/ 	.word	0x00000080
        /*0090*/ 	.word	0x00000001
        /*0094*/ 	.word	0x00000001


	//----- nvinfo : EIATTR_CRS_STACK_SIZE
	.align		4
.L_182:
        /*0098*/ 	.byte	0x04, 0x1e
        /*009a*/ 	.short	(.L_184 - .L_183)
.L_183:
        /*009c*/ 	.word	0x00000000


	//----- nvinfo : EIATTR_CBANK_PARAM_SIZE
	.align		4
.L_184:
        /*00a0*/ 	.byte	0x03, 0x19
        /*00a2*/ 	.short	0x001d


	//----- nvinfo : EIATTR_PARAM_CBANK
	.align		4
        /*00a4*/ 	.byte	0x04, 0x0a
        /*00a6*/ 	.short	(.L_186 - .L_185)
	.align		4
.L_185:
        /*00a8*/ 	.word	index@(.nv.constant0._ZN3cub18CUB_300001_SM_10006detail10radix_sort30DeviceRadixSortHistogramKernelINS1_5radix10policy_hubIjjjE10Policy1000ELNS0_9SortOrderE0EjjNS1_21identity_decomposer_tEEEvPT2_PKT1_SA_iiT3_)
        /*00ac*/ 	.short	0x0380
        /*00ae*/ 	.short	0x001d


	//----- nvinfo : EIATTR_SW_WAR
	.align		4
.L_186:
        /*00b0*/ 	.byte	0x04, 0x36
        /*00b2*/ 	.short	(.L_188 - .L_187)
.L_187:
        /*00b4*/ 	.word	0x00000008
.L_188:


//--------------------- .nv.info._ZN3cub18CUB_300001_SM_10006detail10radix_sort31DeviceRadixSortSingleTileKernelINS1_5radix10policy_hubIjjjE10Policy1000ELNS0_9SortOrderE0EjjjNS1_21identity_decomposer_tEEEvPKT1_PSA_PKT2_PSE_T3_iiT4_ --------------------------
	.section	.nv.info._ZN3cub18CUB_300001_SM_10006detail10radix_sort31DeviceRadixSortSingleTileKernelINS1_5radix10policy_hubIjjjE10Policy1000ELNS0_9SortOrderE0EjjjNS1_21identity_decomposer_tEEEvPKT1_PSA_PKT2_PSE_T3_iiT4_,"",@"SHT_CUDA_INFO"
	.sectionflags	@""
	.align	4


	//----- nvinfo : EIATTR_CUDA_API_VERSION
	.align		4
        /*0000*/ 	.byte	0x04, 0x37
        /*0002*/ 	.short	(.L_190 - .L_189)
.L_189:
        /*0004*/ 	.word	0x00000082


	//----- nvinfo : EIATTR_KPARAM_INFO
	.align		4
.L_190:
        /*0008*/ 	.byte	0x04, 0x17
        /*000a*/ 	.short	(.L_192 - .L_191)
.L_191:
        /*000c*/ 	.word	0x00000000
        /*0010*/ 	.short	0x0007
        /*0012*/ 	.short	0x002c
        /*0014*/ 	.byte	0x00, 0xf0, 0x05, 0x00


	//----- nvinfo : EIATTR_KPARAM_INFO
	.align		4
.L_192:
        /*0018*/ 	.byte	0x04, 0x17
        /*001a*/ 	.short	(.L_194 - .L_193)
.L_193:
        /*001c*/ 	.word	0x00000000
        /*0020*/ 	.short	0x0006
        /*0022*/ 	.short	0x0028
        /*0024*/ 	.byte	0x00, 0xf0, 0x11, 0x00


	//----- nvinfo : EIATTR_KPARAM_INFO
	.align		4
.L_194:
        /*0028*/ 	.byte	0x04, 0x17
        /*002a*/ 	.short	(.L_196 - .L_195)
.L_195:
        /*002c*/ 	.word	0x00000000
        /*0030*/ 	.short	0x0005
        /*0032*/ 	.short	0x0024
        /*0034*/ 	.byte	0x00, 0xf0, 0x11, 0x00


	//----- nvinfo : EIATTR_KPARAM_INFO
	.align		4
.L_196:
        /*0038*/ 	.byte	0x04, 0x17
        /*003a*/ 	.short	(.L_198 - .L_197)
.L_197:
        /*003c*/ 	.word	0x00000000
        /*0040*/ 	.short	0x0004
        /*0042*/ 	.short	0x0020
        /*0044*/ 	.byte	0x00, 0xf0, 0x11, 0x00


	//----- nvinfo : EIATTR_KPARAM_INFO
	.align		4
.L_198:
        /*0048*/ 	.byte	0x04, 0x17
        /*004a*/ 	.short	(.L_200 - .L_199)
.L_199:
        /*004c*/ 	.word	0x00000000
        /*0050*/ 	.short	0x0003
        /*0052*/ 	.short	0x0018
        /*0054*/ 	.byte	0x00, 0xf5, 0x21, 0x00


	//----- nvinfo : EIATTR_KPARAM_INFO
	.align		4
.L_200:
        /*0058*/ 	.byte	0x04, 0x17
        /*005a*/ 	.short	(.L_202 - .L_201)
.L_201:
        /*005c*/ 	.word	0x00000000
        /*0060*/ 	.short	0x0002
        /*0062*/ 	.short	0x0010
        /*0064*/ 	.byte	0x00, 0xf5, 0x21, 0x00


	//----- nvinfo : EIATTR_KPARAM_INFO
	.align		4
.L_202:
        /*0068*/ 	.byte	0x04, 0x17
        /*006a*/ 	.short	(.L_204 - .L_203)
.L_203:
        /*006c*/ 	.word	0x00000000
        /*0070*/ 	.short	0x0001
        /*0072*/ 	.short	0x0008
        /*0074*/ 	.byte	0x00, 0xf5, 0x21, 0x00


	//----- nvinfo : EIATTR_KPARAM_INFO
	.align		4
.L_204:
        /*0078*/ 	.byte	0x04, 0x17
        /*007a*/ 	.short	(.L_206 - .L_205)
.L_205:
        /*007c*/ 	.word	0x00000000
        /*0080*/ 	.short	0x0000
        /*0082*/ 	.short	0x0000
        /*0084*/ 	.byte	0x00, 0xf5, 0x21, 0x00


	//----- nvinfo : EIATTR_SPARSE_MMA_MASK
	.align		4
.L_206:
        /*0088*/ 	.byte	0x03, 0x50
        /*008a*/ 	.short	0x0000


	//----- nvinfo : EIATTR_MAXREG_COUNT
	.align		4
        /*008c*/ 	.byte	0x03, 0x1b
        /*008e*/ 	.short	0x00ff


	//----- nvinfo : EIATTR_NUM_BARRIERS
	.align		4
        /*0090*/ 	.byte	0x02, 0x4c
        /*0092*/ 	.byte	0x01
	.zero		1


	//----- nvinfo : EIATTR_MERCURY_ISA_VERSION
	.align		4
        /*0094*/ 	.byte	0x03, 0x5f
        /*0096*/ 	.short	0x0101


	//----- nvinfo : EIATTR_COOP_GROUP_MASK_REGIDS
	.align		4
        /*0098*/ 	.byte	0x04, 0x29
        /*009a*/ 	.short	(.L_208 - .L_207)


	//   ....[0]....
.L_207:
        /*009c*/ 	.word	0xffffffff


	//   ....[1]....
        /*00a0*/ 	.word	0xffffffff


	//   ....[2]....
        /*00a4*/ 	.word	0xffffffff


	//   ....[3]....
        /*00a8*/ 	.word	0xffffffff


	//   ....[4]....
        /*00ac*/ 	.word	0xffffffff


	//----- nvinfo : EIATTR_COOP_GROUP_INSTR_OFFSETS
	.align		4
.L_208:
        /*00b0*/ 	.byte	0x04, 0x28
        /*00b2*/ 	.short	(.L_210 - .L_209)


	//   ....[0]....
.L_209:
        /*00b4*/ 	.word	0x00001d20


	//   ....[1]....
        /*00b8*/ 	.word	0x00001d40


	//   ....[2]....
        /*00bc*/ 	.word	0x00001d60


	//   ....[3]....
        /*00c0*/ 	.word	0x00001d80


	//   ....[4]....
        /*00c4*/ 	.word	0x00001da0


	//----- nvinfo : EIATTR_VRC_CTA_INIT_COUNT
	.align		4
.L_210:
        /*00c8*/ 	.byte	0x02, 0x4a
	.zero		1
	.zero		1


	//----- nvinfo : EIATTR_EXIT_INSTR_OFFSETS
	.align		4
        /*00cc*/ 	.byte	0x04, 0x1c
        /*00ce*/ 	.short	(.L_212 - .L_211)


	//   ....[0]....
.L_211:
        /*00d0*/ 	.word	0x00003800


	//   ....[1]....
        /*00d4*/ 	.word	0x00003840


	//----- nvinfo : EIATTR_MAX_THREADS
	.align		4
.L_212:
        /*00d8*/ 	.byte	0x04, 0x05
        /*00da*/ 	.short	(.L_214 - .L_213)
.L_213:
        /*00dc*/ 	.word	0x00000100
        /*00e0*/ 	.word	0x00000001
        /*00e4*/ 	.word	0x00000001


	//----- nvinfo : EIATTR_CBANK_PARAM_SIZE
	.align		4
.L_214:
        /*00e8*/ 	.byte	0x03, 0x19
        /*00ea*/ 	.short	0x002d


	//----- nvinfo : EIATTR_PARAM_CBANK
	.align		4
        /*00ec*/ 	.byte	0x04, 0x0a
        /*00ee*/ 	.short	(.L_216 - .L_215)
	.align		4
.L_215:
        /*00f0*/ 	.word	index@(.nv.constant0._ZN3cub18CUB_300001_SM_10006detail10radix_sort31DeviceRadixSortSingleTileKernelINS1_5radix10policy_hubIjjjE10Policy1000ELNS0_9SortOrderE0EjjjNS1_21identity_decomposer_tEEEvPKT1_PSA_PKT2_PSE_T3_iiT4_)
        /*00f4*/ 	.short	0x0380
        /*00f6*/ 	.short	0x002d


	//----- nvinfo : EIATTR_SW_WAR
	.align		4
.L_216:
        /*00f8*/ 	.byte	0x04, 0x36
        /*00fa*/ 	.short	(.L_218 - .L_217)
.L_217:
        /*00fc*/ 	.word	0x00000008
.L_218:


//--------------------- .nv.info._ZN3cub18CUB_300001_SM_10006detail6select23DeviceSelectSweepKernelINS2_10policy_hubIjbiLb0ELNS0_10SelectImplE1EE10Policy1000EPjPbS8_S8_NS0_13ScanTileStateIiLb1EEENS0_8NullTypeESC_iNS2_19streaming_context_tIlLb1EEELS5_1EEEvT0_T1_T2_T3_T4_T5_T6_T7_iT8_NS1_7vsmem_tE --------------------------
	.section	.nv.info._ZN3cub18CUB_300001_SM_10006detail6select23DeviceSelectSweepKernelINS2_10policy_hubIjbiLb0ELNS0_10SelectImplE1EE10Policy1000EPjPbS8_S8_NS0_13ScanTileStateIiLb1EEENS0_8NullTypeESC_iNS2_19streaming_context_tIlLb1EEELS5_1EEEvT0_T1_T2_T3_T4_T5_T6_T7_iT8_NS1_7vsmem_tE,"",@"SHT_CUDA_INFO"
	.sectionflags	@""
	.align	4


	//----- nvinfo : EIATTR_CUDA_API_VERSION
	.align		4
        /*0000*/ 	.byte	0x04, 0x37
        /*0002*/ 	.short	(.L_220 - .L_219)
.L_219:
        /*0004*/ 	.word	0x00000082


	//----- nvinfo : EIATTR_KPARAM_INFO
	.align		4
.L_220:
        /*0008*/ 	.byte	0x04, 0x17
        /*000a*/ 	.short	(.L_222 - .L_221)
.L_221:
        /*000c*/ 	.word	0x00000000
        /*0010*/ 	.short	0x000a
        /*0012*/ 	.short	0x0060
        /*0014*/ 	.byte	0x00, 0xf0, 0x21, 0x00


	//----- nvinfo : EIATTR_KPARAM_INFO
	.align		4
.L_222:
        /*0018*/ 	.byte	0x04, 0x17
        /*001a*/ 	.short	(.L_224 - .L_223)
.L_223:
        /*001c*/ 	.word	0x00000000
        /*0020*/ 	.short	0x0009
        /*0022*/ 	.short	0x0038
        /*0024*/ 	.byte	0x00, 0xf0, 0xa1, 0x00


	//----- nvinfo : EIATTR_KPARAM_INFO
	.align		4
.L_224:
        /*0028*/ 	.byte	0x04, 0x17
        /*002a*/ 	.short	(.L_226 - .L_225)
.L_225:
        /*002c*/ 	.word	0x00000000
        /*0030*/ 	.short	0x0008
        /*0032*/ 	.short	0x0030
        /*0034*/ 	.byte	0x00, 0xf0, 0x11, 0x00


	//----- nvinfo : EIATTR_KPARAM_INFO
	.align		4
.L_226:
        /*0038*/ 	.byte	0x04, 0x17
        /*003a*/ 	.short	(.L_228 - .L_227)
.L_227:
        /*003c*/ 	.word	0x00000000
        /*0040*/ 	.short	0x0007
        /*0042*/ 	.short	0x002c
        /*0044*/ 	.byte	0x00, 0xf0, 0x11, 0x00


	//----- nvinfo : EIATTR_KPARAM_INFO
	.align		4
.L_228:
        /*0048*/ 	.byte	0x04, 0x17
        /*004a*/ 	.short	(.L_230 - .L_229)
.L_229:
        /*004c*/ 	.word	0x00000000
        /*0050*/ 	.short	0x0006
        /*0052*/ 	.short	0x0029
        /*0054*/ 	.byte	0x00, 0xf0, 0x05, 0x00


	//----- nvinfo : EIATTR_KPARAM_INFO
	.align		4
.L_230:
        /*0058*/ 	.byte	0x04, 0x17
        /*005a*/ 	.short	(.L_232 - .L_231)
.L_231:
        /*005c*/ 	.word	0x00000000
        /*0060*/ 	.short	0x0005
        /*0062*/ 	.short	0x0028
        /*0064*/ 	.byte	0x00, 0xf0, 0x05, 0x00


	//----- nvinfo : EIATTR_KPARAM_INFO
	.align		4
.L_232:
        /*0068*/ 	.byte	0x04, 0x17
        /*006a*/ 	.short	(.L_234 - .L_233)
.L_233:
        /*006c*/ 	.word	0x00000000
        /*0070*/ 	.short	0x0004
        /*0072*/ 	.short	0x0020
        /*0074*/ 	.byte	0x00, 0xf0, 0x21, 0x00


	//----- nvinfo : EIATTR_KPARAM_INFO
	.align		4
.L_234:
        /*0078*/ 	.byte	0x04, 0x17
        /*007a*/ 	.short	(.L_236 - .L_235)
.L_235:
        /*007c*/ 	.word	0x00000000
        /*0080*/ 	.short	0x0003
        /*0082*/ 	.short	0x0018
        /*0084*/ 	.byte	0x00, 0xf5, 0x21, 0x00


	//----- nvinfo : EIATTR_KPARAM_INFO
	.align		4
.L_236:
        /*0088*/ 	.byte	0x04, 0x17
        /*008a*/ 	.short	(.L_238 - .L_237)
.L_237:
        /*008c*/ 	.word	0x00000000
        /*0090*/ 	.short	0x0002
        /*0092*/ 	.short	0x0010
        /*0094*/ 	.byte	0x00, 0xf5, 0x21, 0x00


	//----- nvinfo : EIATTR_KPARAM_INFO
	.align		4
.L_238:
        /*0098*/ 	.byte	0x04, 0x17
        /*009a*/ 	.short	(.L_240 - .L_239)
.L_239:
        /*009c*/ 	.word	0x00000000
        /*00a0*/ 	.short	0x0001
        /*00a2*/ 	.short	0x0008
        /*00a4*/ 	.byte	0x00, 0xf5, 0x21, 0x00


	//----- nvinfo : EIATTR_KPARAM_INFO
	.align		4
.L_240:
        /*00a8*/ 	.byte	0x04, 0x17
        /*00aa*/ 	.short	(.L_242 - .L_241)
.L_241:
        /*00ac*/ 	.word	0x00000000
        /*00b0*/ 	.short	0x0000
        /*00b2*/ 	.short	0x0000
        /*00b4*/ 	.byte	0x00, 0xf5, 0x21, 0x00


	//----- nvinfo : EIATTR_SPARSE_MMA_MASK
	.align		4
.L_242:
        /*00b8*/ 	.byte	0x03, 0x50
        /*00ba*/ 	.short	0x0000


	//----- nvinfo : EIATTR_MAXREG_COUNT
	.align		4
        /*00bc*/ 	.byte	0x03, 0x1b
        /*00be*/ 	.short	0x00a8


	//----- nvinfo : EIATTR_NUM_BARRIERS
	.align		4
        /*00c0*/ 	.byte	0x02, 0x4c
        /*00c2*/ 	.byte	0x01
	.zero		1


	//----- nvinfo : EIATTR_ANNOTATIONS
	.align		4
        /*00c4*/ 	.byte	0x04, 0x55
        /*00c6*/ 	.short	(.L_244 - .L_243)


	//   ....[0]....
.L_243:
        /*00c8*/ 	.word	0x00000001
        /*00cc*/ 	.byte	0xf0, 0x0a, 0x00, 0x00, 0x01, 0x00, 0x00, 0x00, 0x00, 0x0b, 0x00, 0x00, 0x01, 0x00, 0x00, 0x00
        /*00dc*/ 	.byte	0xf0, 0x0f, 0x00, 0x00, 0x01, 0x00, 0x00, 0x00, 0x80, 0x10, 0x00, 0x00, 0x01, 0x00, 0x00, 0x00
        /*00ec*/ 	.byte	0x20, 0x19, 0x00, 0x00, 0x01, 0x00, 0x00, 0x00, 0xc0, 0x1e, 0x00, 0x00, 0x01, 0x00, 0x00, 0x00
        /*00fc*/ 	.byte	0xd0, 0x1e, 0x00, 0x00, 0x01, 0x00, 0x00, 0x00, 0x50, 0x1f, 0x00, 0x00, 0x01, 0x00, 0x00, 0x00
        /*010c*/ 	.byte	0x60, 0x1f, 0x00, 0x00, 0x01, 0x00, 0x00, 0x00, 0xa0, 0x57, 0x00, 0x00, 0x01, 0x00, 0x00, 0x00
        /*011c*/ 	.byte	0x90, 0x66, 0x00, 0x00, 0x01, 0x00, 0x00, 0x00, 0xc0, 0x66, 0x00, 0x00, 0x01, 0x00, 0x00, 0x00
        /*012c*/ 	.byte	0xd0, 0x66, 0x00, 0x00, 0x01, 0x00, 0x00, 0x00, 0x80, 0x73, 0x00, 0x00, 0x01, 0x00, 0x00, 0x00
        /*013c*/ 	.byte	0x90, 0x79, 0x00, 0x00, 0x01, 0x00, 0x00, 0x00, 0xf0, 0x7a, 0x00, 0x00, 0x01, 0x00, 0x00, 0x00
        /*014c*/ 	.byte	0x00, 0x7b, 0x00, 0x00, 0x01, 0x00, 0x00, 0x00, 0x20, 0x9d, 0x00, 0x00


	//----- nvinfo : EIATTR_MERCURY_ISA_VERSION
	.align		4
.L_244:
        /*0158*/ 	.byte	0x03, 0x5f
        /*015a*/ 	.short	0x0101


	//----- nvinfo : EIATTR_UNUSED_LOAD_BYTE_OFFSET
	.align		4
        /*015c*/ 	.byte	0x04, 0x44
        /*015e*/ 	.short	(.L_246 - .L_245)


	//   ....[0]....
.L_245:
        /*0160*/ 	.word	0x00009e40
        /*0164*/ 	.word	0x0000fff0


	//----- nvinfo : EIATTR_COOP_GROUP_MASK_REGIDS
	.align		4
.L_246:
        /*0168*/ 	.byte	0x04, 0x29
        /*016a*/ 	.short	(.L_248 - .L_247)


	//   ....[0]....
.L_247:
        /*016c*/ 	.word	0xffffffff


	//   ....[1]....
        /*0170*/ 	.word	0xffffffff


	//   ....[2]....
        /*0174*/ 	.word	0xffffffff


	//   ....[3]....
        /*0178*/ 	.word	0xffffffff


	//   ....[4]....
        /*017c*/ 	.word	0xffffffff


	//   ....[5]....
        /*0180*/ 	.word	0xffffffff


	//   ....[6]....
        /*0184*/ 	.word	0xffffffff


	//   ....[7]....
        /*0188*/ 	.word	0xffffffff


	//   ....[8]....
        /*018c*/ 	.word	0xffffffff


	//   ....[9]....
        /*0190*/ 	.word	0xffffffff


	//   ....[10]....
        /*0194*/ 	.word	0xffffffff


	//   ....[11]....
        /*0198*/ 	.word	0xffffffff


	//   ....[12]....
        /*019c*/ 	.word	0xffffffff


	//   ....[13]....
        /*01a0*/ 	.word	0xffffffff


	//   ....[14]....
        /*01a4*/ 	.word	0xffffffff


	//   ....[15]....
        /*01a8*/ 	.word	0xffffffff


	//   ....[16]....
        /*01ac*/ 	.word	0xffffffff


	//   ....[17]....
        /*01b0*/ 	.word	0xffffffff


	//   ....[18]....
        /*01b4*/ 	.word	0xffffffff


	//   ....[19]....
        /*01b8*/ 	.word	0xffffffff


	//   ....[20]....
        /*01bc*/ 	.word	0xffffffff


	//   ....[21]....
        /*01c0*/ 	.word	0xffffffff


	//   ....[22]....
        /*01c4*/ 	.word	0xffffffff


	//   ....[23]....
        /*01c8*/ 	.word	0xffffffff


	//   ....[24]....
        /*01cc*/ 	.word	0xffffffff


	//   ....[25]....
        /*01d0*/ 	.word	0xffffffff


	//   ....[26]....
        /*01d4*/ 	.word	0xffffffff


	//   ....[27]....
        /*01d8*/ 	.word	0xffffffff


	//   ....[28]....
        /*01dc*/ 	.word	0xffffffff


	//   ....[29]....
        /*01e0*/ 	.word	0xffffffff


	//   ....[30]....
        /*01e4*/ 	.word	0xffffffff


	//   ....[31]....
        /*01e8*/ 	.word	0xffffffff


	//   ....[32]....
        /*01ec*/ 	.word	0xffffffff


	//   ....[33]....
        /*01f0*/ 	.word	0xffffffff


	//   ....[34]....
        /*01f4*/ 	.word	0xffffffff


	//   ....[35]....
        /*01f8*/ 	.word	0xffffffff


	//   ....[36]....
        /*01fc*/ 	.word	0xffffffff


	//   ....[37]....
        /*0200*/ 	.word	0xffffffff


	//   ....[38]....
        /*0204*/ 	.word	0xffffffff


	//   ....[39]....
        /*0208*/ 	.word	0xffffffff


	//   ....[40]....
        /*020c*/ 	.word	0xffffffff


	//   ....[41]....
        /*0210*/ 	.word	0xffffffff


	//   ....[42]....
        /*0214*/ 	.word	0xffffffff


	//   ....[43]....
        /*0218*/ 	.word	0xffffffff


	//   ....[44]....
        /*021c*/ 	.word	0xffffffff


	//   ....[45]....
        /*0220*/ 	.word	0xffffffff


	//   ....[46]....
        /*0224*/ 	.word	0xffffffff


	//   ....[47]....
        /*0228*/ 	.word	0xffffffff


	//   ....[48]....
        /*022c*/ 	.word	0xffffffff


	//   ....[49]....
        /*0230*/ 	.word	0xffffffff


	//   ....[50]....
        /*0234*/ 	.word	0xffffffff


	//   ....[51]....
        /*0238*/ 	.word	0xffffffff


	//   ....[52]....
        /*023c*/ 	.word	0xffffffff


	//   ....[53]....
        /*0240*/ 	.word	0xffffffff


	//   ....[54]....
        /*0244*/ 	.word	0xffffffff


	//   ....[55]....
        /*0248*/ 	.word	0xffffffff


	//   ....[56]....
        /*024c*/ 	.word	0xffffffff


	//   ....[57]....
        /*0250*/ 	.word	0xffffffff


	//   ....[58]....
        /*0254*/ 	.word	0xffffffff


	//   ....[59]....
        /*0258*/ 	.word	0xffffffff


	//   ....[60]....
        /*025c*/ 	.word	0xffffffff


	//   ....[61]....
        /*0260*/ 	.word	0xffffffff


	//   ....[62]....
        /*0264*/ 	.word	0xffffffff


	//   ....[63]....
        /*0268*/ 	.word	0xffffffff


	//   ....[64]....
        /*026c*/ 	.word	0x05000012


	//   ....[65]....
        /*0270*/ 	.word	0x05000012


	//   ....[66]....
        /*0274*/ 	.word	0x05000012


	//   ....[67]....
        /*0278*/ 	.word	0x05000012


	//   ....[68]....
        /*027c*/ 	.word	0x05000012


	//   ....[69]....
        /*0280*/ 	.word	0x05000012


	//   ....[70]....
        /*0284*/ 	.word	0x05000012


	//   ....[71]....
        /*0288*/ 	.word	0x05000012


	//   ....[72]....
        /*028c*/ 	.word	0x05000012


	//   ....[73]....
        /*0290*/ 	.word	0x05000012


	//   ....[74]....
        /*0294*/ 	.word	0x05000012


	//   ....[75]....
        /*0298*/ 	.word	0x05000012


	//   ....[76]....
        /*029c*/ 	.word	0x05000012


	//   ....[77]....
        /*02a0*/ 	.word	0x05000012


	//   ....[78]....
        /*02a4*/ 	.word	0x05000012


	//   ....[79]....
        /*02a8*/ 	.word	0x05000012


	//   ....[80]....
        /*02ac*/ 	.word	0x05000012


	//   ....[81]....
        /*02b0*/ 	.word	0x05000012


	//   ....[82]....
        /*02b4*/ 	.word	0x05000012


	//   ....[83]....
        /*02b8*/ 	.word	0x05000012


	//   ....[84]....
        /*02bc*/ 	.word	0x05000012


	//   ....[85]....
        /*02c0*/ 	.word	0x05000012


	//   ....[86]....
        /*02c4*/ 	.word	0x05000012


	//   ....[87]....
        /*02c8*/ 	.word	0x05000012


	//   ....[88]....
        /*02cc*/ 	.word	0x05000012


	//   ....[89]....
        /*02d0*/ 	.word	0x05000012


	//   ....[90]....
        /*02d4*/ 	.word	0x05000012


	//   ....[91]....
        /*02d8*/ 	.word	0x05000012


	//   ....[92]....
        /*02dc*/ 	.word	0x05000012


	//   ....[93]....
        /*02e0*/ 	.word	0x05000012


	//   ....[94]....
        /*02e4*/ 	.word	0x05000012


	//   ....[95]....
        /*02e8*/ 	.word	0x05000012


	//   ....[96]....
        /*02ec*/ 	.word	0x05000012


	//   ....[97]....
        /*02f0*/ 	.word	0x05000012


	//   ....[98]....
        /*02f4*/ 	.word	0x05000012


	//   ....[99]....
        /*02f8*/ 	.word	0x05000012


	//----- nvinfo : EIATTR_COOP_GROUP_INSTR_OFFSETS
	.align		4
.L_248:
        /*02fc*/ 	.byte	0x04, 0x28
        /*02fe*/ 	.short	(.L_250 - .L_249)


	//   ....[0]....
.L_249:
        /*0300*/ 	.word	0x00000430


	//   ....[1]....
        /*0304*/ 	.word	0x000006c0


	//   ....[2]....
        /*0308*/ 	.word	0x00000ac0


	//   ....[3]....
        /*030c*/ 	.word	0x00000ae0


	//   ....[4]....
        /*0310*/ 	.word	0x00000b20


	//   ....[5]....
        /*0314*/ 	.word	0x00000b40


	//   ....[6]....
        /*0318*/ 	.word	0x00000b80


	//   ....[7]....
        /*031c*/ 	.word	0x00002b90


	//   ....[8]....
        /*0320*/ 	.word	0x00002e20


	//   ....[9]....
        /*0324*/ 	.word	0x00003240


	//   ....[10]....
        /*0328*/ 	.word	0x00003270


	//   ....[11]....
        /*032c*/ 	.word	0x00003290


	//   ....[12]....
        /*0330*/ 	.word	0x000032b0


	//   ....[13]....
        /*0334*/ 	.word	0x000032d0


	//   ....[14]....
        /*0338*/ 	.word	0x00003680


	//   ....[15]....
        /*033c*/ 	.word	0x00003710


	//   ....[16]....
        /*0340*/ 	.word	0x00003770


	//   ....[17]....
        /*0344*/ 	.word	0x000037f0


	//   ....[18]....
        /*0348*/ 	.word	0x00003850


	//   ....[19]....
        /*034c*/ 	.word	0x000038a0


	//   ....[20]....
        /*0350*/ 	.word	0x00003900


	//   ....[21]....
        /*0354*/ 	.word	0x00003950


	//   ....[22]....
        /*0358*/ 	.word	0x00003960


	//   ....[23]....
        /*035c*/ 	.word	0x00003a40


	//   ....[24]....
        /*0360*/ 	.word	0x00003ad0


	//   ....[25]....
        /*0364*/ 	.word	0x00003b20


	//   ....[26]....
        /*0368*/ 	.word	0x00003b80


	//   ....[27]....
        /*036c*/ 	.word	0x00003be0


	//   ....[28]....
        /*0370*/ 	.word	0x00003c20


	//   ....[29]....
        /*0374*/ 	.word	0x00003c60


	//   ....[30]....
        /*0378*/ 	.word	0x00003ca0


	//   ....[31]....
        /*037c*/ 	.word	0x00003cb0


	//   ....[32]....
        /*0380*/ 	.word	0x00005ee0


	//   ....[33]....
        /*0384*/ 	.word	0x00006270


	//   ....[34]....
        /*0388*/ 	.word	0x00006680


	//   ....[35]....
        /*038c*/ 	.word	0x000066b0


	//   ....[36]....
        /*0390*/ 	.word	0x000066f0


	//   ....[37]....
        /*0394*/ 	.word	0x00006710


	//   ....[38]....
        /*0398*/ 	.word	0x00006730


	//   ....[39]....
        /*039c*/ 	.word	0x00008980


	//   ....[40]....
        /*03a0*/ 	.word	0x00008d30


	//   ....[41]....
        /*03a4*/ 	.word	0x00009130


	//   ....[42]....
        /*03a8*/ 	.word	0x00009150


	//   ....[43]....
        /*03ac*/ 	.word	0x00009170


	//   ....[44]....
        /*03b0*/ 	.word	0x00009190


	//   ....[45]....
        /*03b4*/ 	.word	0x000091c0


	//   ....[46]....
        /*03b8*/ 	.word	0x00009590


	//   ....[47]....
        /*03bc*/ 	.word	0x00009620


	//   ....[48]....
        /*03c0*/ 	.word	0x00009680


	//   ....[49]....
        /*03c4*/ 	.word	0x00009700


	//   ....[50]....
        /*03c8*/ 	.word	0x00009760


	//   ....[51]....
        /*03cc*/ 	.word	0x000097b0


	//   ....[52]....
        /*03d0*/ 	.word	0x000097f0


	//   ....[53]....
        /*03d4*/ 	.word	0x00009840


	//   ....[54]....
        /*03d8*/ 	.word	0x00009850


	//   ....[55]....
        /*03dc*/ 	.word	0x00009950


	//   ....[56]....
        /*03e0*/ 	.word	0x000099e0


	//   ....[57]....
        /*03e4*/ 	.word	0x00009a30


	//   ....[58]....
        /*03e8*/ 	.word	0x00009aa0


	//   ....[59]....
        /*03ec*/ 	.word	0x00009b00


	//   ....[60]....
        /*03f0*/ 	.word	0x00009b40


	//   ....[61]....
        /*03f4*/ 	.word	0x00009b80


	//   ....[62]....
        /*03f8*/ 	.word	0x00009bc0


	//   ....[63]....
        /*03fc*/ 	.word	0x00009bd0


	//   ....[64]....
        /*0400*/ 	.word	0x0000b9c0


	//   ....[65]....
        /*0404*/ 	.word	0x0000ba40


	//   ....[66]....
        /*0408*/ 	.word	0x0000bad0


	//   ....[67]....
        /*040c*/ 	.word	0x0000bbb0


	//   ....[68]....
        /*0410*/ 	.word	0x0000bc30


	//   ....[69]....
        /*0414*/ 	.word	0x0000bcc0


	//   ....[70]....
        /*0418*/ 	.word	0x0000bd80


	//   ....[71]....
        /*041c*/ 	.word	0x0000be00


	//   ....[72]....
        /*0420*/ 	.word	0x0000be60


	//   ....[73]....
        /*0424*/ 	.word	0x0000bed0


	//   ....[74]....
        /*0428*/ 	.word	0x0000bf50


	//   ....[75]....
        /*042c*/ 	.word	0x0000bfd0


	//   ....[76]....
        /*0430*/ 	.word	0x0000c080


	//   ....[77]....
        /*0434*/ 	.word	0x0000c110


	//   ....[78]....
        /*0438*/ 	.word	0x0000c190


	//   ....[79]....
        /*043c*/ 	.word	0x0000c210


	//   ....[80]....
        /*0440*/ 	.word	0x0000c290


	//   ....[81]....
        /*0444*/ 	.word	0x0000c2f0


	//   ....[82]....
        /*0448*/ 	.word	0x0000c360


	//   ....[83]....
        /*044c*/ 	.word	0x0000c3e0


	//   ....[84]....
        /*0450*/ 	.word	0x0000c470


	//   ....[85]....
        /*0454*/ 	.word	0x0000c550


	//   ....[86]....
        /*0458*/ 	.word	0x0000c5d0


	//   ....[87]....
        /*045c*/ 	.word	0x0000c650


	//   ....[88]....
        /*0460*/ 	.word	0x0000c6f0


	//   ....[89]....
        /*0464*/ 	.word	0x0000c780


	//   ....[90]....
        /*0468*/ 	.word	0x0000c800


	//   ....[91]....
        /*046c*/ 	.word	0x0000c870


	//   ....[92]....
        /*0470*/ 	.word	0x0000c8f0


	//   ....[93]....
        /*0474*/ 	.word	0x0000c970


	//   ....[94]....
        /*0478*/ 	.word	0x0000ca20


	//   ....[95]....
        /*047c*/ 	.word	0x0000caa0


	//   ....[96]....
        /*0480*/ 	.word	0x0000cb20


	//   ....[97]....
        /*0484*/ 	.word	0x0000cbc0


	//   ....[98]....
        /*0488*/ 	.word	0x0000cc40


	//   ....[99]....
        /*048c*/ 	.word	0x0000cca0


	//----- nvinfo : EIATTR_VRC_CTA_INIT_COUNT
	.align		4
.L_250:
        /*0490*/ 	.byte	0x02, 0x4a
	.zero		1
	.zero		1


	//----- nvinfo : EIATTR_EXIT_INSTR_OFFSETS
	.align		4
        /*0494*/ 	.byte	0x04, 0x1c
        /*0496*/ 	.short	(.L_252 - .L_251)


	//   ....[0]....
.L_251:
        /*0498*/ 	.word	0x00001df0


	//   ....[1]....
        /*049c*/ 	.word	0x00001eb0


	//   ....[2]....
        /*04a0*/ 	.word	0x000021e0


	//   ....[3]....
        /*04a4*/ 	.word	0x000024a0


	//   ....[4]....
        /*04a8*/ 	.word	0x00002820


	//   ....[5]....
        /*04ac*/ 	.word	0x00004d80


	//   ....[6]....
        /*04b0*/ 	.word	0x00004e40


	//   ....[7]....
        /*04b4*/ 	.word	0x00005200


	//   ....[8]....
        /*04b8*/ 	.word	0x00005420


	//   ....[9]....
        /*04bc*/ 	.word	0x00005750


	//   ....[10]....
        /*04c0*/ 	.word	0x0000b7f0


	//   ....[11]....
        /*04c4*/ 	.word	0x0000b8c0


	//   ....[12]....
        /*04c8*/ 	.word	0x0000b970


	//----- nvinfo : EIATTR_MAX_THREADS
	.align		4
.L_252:
        /*04cc*/ 	.byte	0x04, 0x05
        /*04ce*/ 	.short	(.L_254 - .L_253)
.L_253:
        /*04d0*/ 	.word	0x00000180
        /*04d4*/ 	.word	0x00000001
        /*04d8*/ 	.word	0x00000001


	//----- nvinfo : EIATTR_CRS_STACK_SIZE
	.align		4
.L_254:
        /*04dc*/ 	.byte	0x04, 0x1e
        /*04de*/ 	.short	(.L_256 - .L_255)
.L_255:
        /*04e0*/ 	.word	0x00000000


	//----- nvinfo : EIATTR_CBANK_PARAM_SIZE
	.align		4
.L_256:
        /*04e4*/ 	.byte	0x03, 0x19
        /*04e6*/ 	.short	0x0068


	//----- nvinfo : EIATTR_PARAM_CBANK
	.align		4
        /*04e8*/ 	.byte	0x04, 0x0a
        /*04ea*/ 	.short	(.L_258 - .L_257)
	.align		4
.L_257:
        /*04ec*/ 	.word	index@(.nv.constant0._ZN3cub18CUB_300001_SM_10006detail6select23DeviceSelectSweepKernelINS2_10policy_hubIjbiLb0ELNS0_10SelectImplE1EE10Policy1000EPjPbS8_S8_NS0_13ScanTileStateIiLb1EEENS0_8NullTypeESC_iNS2_19streaming_context_tIlLb1EEELS5_1EEEvT0_T1_T2_T3_T4_T5_T6_T7_iT8_NS1_7vsmem_tE)
        /*04f0*/ 	.short	0x0380
        /*04f2*/ 	.short	0x0068


	//----- nvinfo : EIATTR_SW_WAR
	.align		4
.L_258:
        /*04f4*/ 	.byte	0x04, 0x36
        /*04f6*/ 	.short	(.L_260 - .L_259)
.L_259:
        /*04f8*/ 	.word	0x00000008
.L_260:


//--------------------- .nv.info._ZN3cub18CUB_300001_SM_10006detail4scan23DeviceCompactInitKernelINS0_13ScanTileStateIiLb1EEEPjEEvT_iT0_ --------------------------
	.section	.nv.info._ZN3cub18CUB_300001_SM_10006detail4scan23DeviceCompactInitKernelINS0_13ScanTileStateIiLb1EEEPjEEvT_iT0_,"",@"SHT_CUDA_INFO"
	.sectionflags	@""
	.align	4


	//----- nvinfo : EIATTR_CUDA_API_VERSION
	.align		4
        /*0000*/ 	.byte	0x04, 0x37
        /*0002*/ 	.short	(.L_262 - .L_261)
.L_261:
        /*0004*/ 	.word	0x00000082


	//----- nvinfo : EIATTR_KPARAM_INFO
	.align		4
.L_262:
        /*0008*/ 	.byte	0x04, 0x17
        /*000a*/ 	.short	(.L_264 - .L_263)
.L_263:
        /*000c*/ 	.word	0x00000000
        /*0010*/ 	.short	0x0002
        /*0012*/ 	.short	0x0010
        /*0014*/ 	.byte	0x00, 0xf5, 0x21, 0x00


	//----- nvinfo : EIATTR_KPARAM_INFO
	.align		4
.L_264:
        /*0018*/ 	.byte	0x04, 0x17
        /*001a*/ 	.short	(.L_266 - .L_265)
.L_265:
        /*001c*/ 	.word	0x00000000
        /*0020*/ 	.short	0x0001
        /*0022*/ 	.short	0x0008
        /*0024*/ 	.byte	0x00, 0xf0, 0x11, 0x00


	//----- nvinfo : EIATTR_KPARAM_INFO
	.align		4
.L_266:
        /*0028*/ 	.byte	0x04, 0x17
        /*002a*/ 	.short	(.L_268 - .L_267)
.L_267:
        /*002c*/ 	.word	0x00000000
        /*0030*/ 	.short	0x0000
        /*0032*/ 	.short	0x0000
        /*0034*/ 	.byte	0x00, 0xf0, 0x21, 0x00


	//----- nvinfo : EIATTR_SPARSE_MMA_MASK
	.align		4
.L_268:
        /*0038*/ 	.byte	0x03, 0x50
        /*003a*/ 	.short	0x0000


	//----- nvinfo : EIATTR_MAXREG_COUNT
	.align		4
        /*003c*/ 	.byte	0x03, 0x1b
        /*003e*/ 	.short	0x00ff


	//----- nvinfo : EIATTR_MERCURY_ISA_VERSION
	.align		4
        /*0040*/ 	.byte	0x03, 0x5f
        /*0042*/ 	.short	0x0101


	//----- nvinfo : EIATTR_VRC_CTA_INIT_COUNT
	.align		4
        /*0044*/ 	.byte	0x02, 0x4a
	.zero		1
	.zero		1


	//----- nvinfo : EIATTR_EXIT_INSTR_OFFSETS
	.align		4
        /*0048*/ 	.byte	0x04, 0x1c
        /*004a*/ 	.short	(.L_270 - .L_269)


	//   ....[0]....
.L_269:
        /*004c*/ 	.word	0x00000130


	//   ....[1]....
        /*0050*/ 	.word	0x00000160


	//----- nvinfo : EIATTR_CBANK_PARAM_SIZE
	.align		4
.L_270:
        /*0054*/ 	.byte	0x03, 0x19
        /*0056*/ 	.short	0x0018


	//----- nvinfo : EIATTR_PARAM_CBANK
	.align		4
        /*0058*/ 	.byte	0x04, 0x0a
        /*005a*/ 	.short	(.L_272 - .L_271)
	.align		4
.L_271:
        /*005c*/ 	.word	index@(.nv.constant0._ZN3cub18CUB_300001_SM_10006detail4scan23DeviceCompactInitKernelINS0_13ScanTileStateIiLb1EEEPjEEvT_iT0_)
        /*0060*/ 	.short	0x0380
        /*0062*/ 	.short	0x0018


	//----- nvinfo : EIATTR_SW_WAR
	.align		4
.L_272:
        /*0064*/ 	.byte	0x04, 0x36
        /*0066*/ 	.short	(.L_274 - .L_273)
.L_273:
        /*0068*/ 	.word	0x00000008
.L_274:


//--------------------- .nv.info._ZN3cub18CUB_300001_SM_10006detail8for_each13static_kernelINS2_12policy_hub_t12policy_500_tEmN6thrust24THRUST_300001_SM_1000_NS8cuda_cub20__uninitialized_fill7functorINS7_10device_ptrIbEEbEEEEvT0_T1_ --------------------------
	.section	.nv.info._ZN3cub18CUB_300001_SM_10006detail8for_each13static_kernelINS2_12policy_hub_t12policy_500_tEmN6thrust24THRUST_300001_SM_1000_NS8cuda_cub20__uninitialized_fill7functorINS7_10device_ptrIbEEbEEEEvT0_T1_,"",@"SHT_CUDA_INFO"
	.sectionflags	@""
	.align	4


	//----- nvinfo : EIATTR_CUDA_API_VERSION
	.align		4
        /*0000*/ 	.byte	0x04, 0x37
        /*0002*/ 	.short	(.L_276 - .L_275)
.L_275:
        /*0004*/ 	.word	0x00000082


	//----- nvinfo : EIATTR_KPARAM_INFO
	.align		4
.L_276:
        /*0008*/ 	.byte	0x04, 0x17
        /*000a*/ 	.short	(.L_278 - .L_277)
.L_277:
        /*000c*/ 	.word	0x00000000
        /*0010*/ 	.short	0x0001
        /*0012*/ 	.short	0x0008
        /*0014*/ 	.byte	0x00, 0xf0, 0x41, 0x00


	//----- nvinfo : EIATTR_KPARAM_INFO
	.align		4
.L_278:
        /*0018*/ 	.byte	0x04, 0x17
        /*001a*/ 	.short	(.L_280 - .L_279)
.L_279:
        /*001c*/ 	.word	0x00000000
        /*0020*/ 	.short	0x0000
        /*0022*/ 	.short	0x0000
        /*0024*/ 	.byte	0x00, 0xf0, 0x21, 0x00


	//----- nvinfo : EIATTR_SPARSE_MMA_MASK
	.align		4
.L_280:
        /*0028*/ 	.byte	0x03, 0x50
        /*002a*/ 	.short	0x0000


	//----- nvinfo : EIATTR_MAXREG_COUNT
	.align		4
        /*002c*/ 	.byte	0x03, 0x1b
        /*002e*/ 	.short	0x00ff


	//----- nvinfo : EIATTR_MERCURY_ISA_VERSION
	.align		4
        /*0030*/ 	.byte	0x03, 0x5f
        /*0032*/ 	.short	0x0101


	//----- nvinfo : EIATTR_VRC_CTA_INIT_COUNT
	.align		4
        /*0034*/ 	.byte	0x02, 0x4a
	.zero		1
	.zero		1


	//----- nvinfo : EIATTR_EXIT_INSTR_OFFSETS
	.align		4
        /*0038*/ 	.byte	0x04, 0x1c
        /*003a*/ 	.short	(.L_282 - .L_281)


	//   ....[0]....
.L_281:
        /*003c*/ 	.word	0x00000120


	//   ....[1]....
        /*0040*/ 	.word	0x000001f0


	//   ....[2]....
        /*0044*/ 	.word	0x00000210


	//----- nvinfo : EIATTR_MAX_THREADS
	.align		4
.L_282:
        /*0048*/ 	.byte	0x04, 0x05
        /*004a*/ 	.short	(.L_284 - .L_283)
.L_283:
        /*004c*/ 	.word	0x00000100
        /*0050*/ 	.word	0x00000001
        /*0054*/ 	.word	0x00000001


	//----- nvinfo : EIATTR_CBANK_PARAM_SIZE
	.align		4
.L_284:
        /*0058*/ 	.byte	0x03, 0x19
        /*005a*/ 	.short	0x0018


	//----- nvinfo : EIATTR_PARAM_CBANK
	.align		4
        /*005c*/ 	.byte	0x04, 0x0a
        /*005e*/ 	.short	(.L_286 - .L_285)
	.align		4
.L_285:
        /*0060*/ 	.word	index@(.nv.constant0._ZN3cub18CUB_300001_SM_10006detail8for_each13static_kernelINS2_12policy_hub_t12policy_500_tEmN6thrust24THRUST_300001_SM_1000_NS8cuda_cub20__uninitialized_fill7functorINS7_10device_ptrIbEEbEEEEvT0_T1_)
        /*0064*/ 	.short	0x0380
        /*0066*/ 	.short	0x0018


	//----- nvinfo : EIATTR_SW_WAR
	.align		4
.L_286:
        /*0068*/ 	.byte	0x04, 0x36
        /*006a*/ 	.short	(.L_288 - .L_287)
.L_287:
        /*006c*/ 	.word	0x00000008
.L_288:


//--------------------- .nv.info._ZN3cub18CUB_300001_SM_10006detail8for_each13static_kernelINS2_12policy_hub_t12policy_500_tEmN6thrust24THRUST_300001_SM_1000_NS8cuda_cub20__uninitialized_fill7functorINS7_10device_ptrIjEEjEEEEvT0_T1_ --------------------------
	.section	.nv.info._ZN3cub18CUB_300001_SM_10006detail8for_each13static_kernelINS2_12policy_hub_t12policy_500_tEmN6thrust24THRUST_300001_SM_1000_NS8cuda_cub20__uninitialized_fill7functorINS7_10device_ptrIjEEjEEEEvT0_T1_,"",@"SHT_CUDA_INFO"
	.sectionflags	@""
	.align	4


	//----- nvinfo : EIATTR_CUDA_API_VERSION
	.align		4
        /*0000*/ 	.byte	0x04, 0x37
        /*0002*/ 	.short	(.L_290 - .L_289)
.L_289:
        /*0004*/ 	.word	0x00000082


	//----- nvinfo : EIATTR_KPARAM_INFO
	.align		4
.L_290:
        /*0008*/ 	.byte	0x04, 0x17
        /*000a*/ 	.short	(.L_292 - .L_291)
.L_291:
        /*000c*/ 	.word	0x00000000
        /*0010*/ 	.short	0x0001
        /*0012*/ 	.short	0x0008
        /*0014*/ 	.byte	0x00, 0xf0, 0x41, 0x00


	//----- nvinfo : EIATTR_KPARAM_INFO
	.align		4
.L_292:
        /*0018*/ 	.byte	0x04, 0x17
        /*001a*/ 	.short	(.L_294 - .L_293)
.L_293:
        /*001c*/ 	.word	0x00000000
        /*0020*/ 	.short	0x0000
        /*0022*/ 	.short	0x0000
        /*0024*/ 	.byte	0x00, 0xf0, 0x21, 0x00


	//----- nvinfo : EIATTR_SPARSE_MMA_MASK
	.align		4
.L_294:
        /*0028*/ 	.byte	0x03, 0x50
        /*002a*/ 	.short	0x0000


	//----- nvinfo : EIATTR_MAXREG_COUNT
	.align		4
        /*002c*/ 	.byte	0x03, 0x1b
        /*002e*/ 	.short	0x00ff


	//----- nvinfo : EIATTR_MERCURY_ISA_VERSION
	.align		4
        /*0030*/ 	.byte	0x03, 0x5f
        /*0032*/ 	.short	0x0101


	//----- nvinfo : EIATTR_VRC_CTA_INIT_COUNT
	.align		4
        /*0034*/ 	.byte	0x02, 0x4a
	.zero		1
	.zero		1


	//----- nvinfo : EIATTR_EXIT_INSTR_OFFSETS
	.align		4
        /*0038*/ 	.byte	0x04, 0x1c
        /*003a*/ 	.short	(.L_296 - .L_295)


	//   ....[0]....
.L_295:
        /*003c*/ 	.word	0x00000130


	//   ....[1]....
        /*0040*/ 	.word	0x00000230


	//   ....[2]....
        /*0044*/ 	.word	0x00000260


	//----- nvinfo : EIATTR_MAX_THREADS
	.align		4
.L_296:
        /*0048*/ 	.byte	0x04, 0x05
        /*004a*/ 	.short	(.L_298 - .L_297)
.L_297:
        /*004c*/ 	.word	0x00000100
        /*0050*/ 	.word	0x00000001
        /*0054*/ 	.word	0x00000001


	//----- nvinfo : EIATTR_CBANK_PARAM_SIZE
	.align		4
.L_298:
        /*0058*/ 	.byte	0x03, 0x19
        /*005a*/ 	.short	0x0018


	//----- nvinfo : EIATTR_PARAM_CBANK
	.align		4
        /*005c*/ 	.byte	0x04, 0x0a
        /*005e*/ 	.short	(.L_300 - .L_299)
	.align		4
.L_299:
        /*0060*/ 	.word	index@(.nv.constant0._ZN3cub18CUB_300001_SM_10006detail8for_each13static_kernelINS2_12policy_hub_t12policy_500_tEmN6thrust24THRUST_300001_SM_1000_NS8cuda_cub20__uninitialized_fill7functorINS7_10device_ptrIjEEjEEEEvT0_T1_)
        /*0064*/ 	.short	0x0380
        /*0066*/ 	.short	0x0018


	//----- nvinfo : EIATTR_SW_WAR
	.align		4
.L_300:
        /*0068*/ 	.byte	0x04, 0x36
        /*006a*/ 	.short	(.L_302 - .L_301)
.L_301:
        /*006c*/ 	.word	0x00000008
.L_302:


//--------------------- .nv.info._ZN3cub18CUB_300001_SM_10006detail11EmptyKernelIvEEvv --------------------------
	.section	.nv.info._ZN3cub18CUB_300001_SM_10006detail11EmptyKernelIvEEvv,"",@"SHT_CUDA_INFO"
	.sectionflags	@""
	.align	4


	//----- nvinfo : EIATTR_CUDA_API_VERSION
	.align		4
        /*0000*/ 	.byte	0x04, 0x37
        /*0002*/ 	.short	(.L_304 - .L_303)
.L_303:
        /*0004*/ 	.word	0x00000082


	//----- nvinfo : EIATTR_SPARSE_MMA_MASK
	.align		4
.L_304:
        /*0008*/ 	.byte	0x03, 0x50
        /*000a*/ 	.short	0x0000


	//----- nvinfo : EIATTR_MAXREG_COUNT
	.align		4
        /*000c*/ 	.byte	0x03, 0x1b
        /*000e*/ 	.short	0x00ff


	//----- nvinfo : EIATTR_MERCURY_ISA_VERSION
	.align		4
        /*0010*/ 	.byte	0x03, 0x5f
        /*0012*/ 	.short	0x0101


	//----- nvinfo : EIATTR_VRC_CTA_INIT_COUNT
	.align		4
        /*0014*/ 	.byte	0x02, 0x4a
	.zero		1
	.zero		1


	//----- nvinfo : EIATTR_EXIT_INSTR_OFFSETS
	.align		4
        /*0018*/ 	.byte	0x04, 0x1c
        /*001a*/ 	.short	(.L_306 - .L_305)


	//   ....[0]....
.L_305:
        /*001c*/ 	.word	0x00000010


	//----- nvinfo : EIATTR_SW_WAR
	.align		4
.L_306:
        /*0020*/ 	.byte	0x04, 0x36
        /*0022*/ 	.short	(.L_308 - .L_307)
.L_307:
        /*0024*/ 	.word	0x00000008
.L_308:


//--------------------- .nv.info._Z17interleave_kernelPKjS0_Pji --------------------------
	.section	.nv.info._Z17interleave_kernelPKjS0_Pji,"",@"SHT_CUDA_INFO"
	.sectionflags	@""
	.align	4


	//----- nvinfo : EIATTR_CUDA_API_VERSION
	.align		4
        /*0000*/ 	.byte	0x04, 0x37
        /*0002*/ 	.short	(.L_310 - .L_309)
.L_309:
        /*0004*/ 	.word	0x00000082


	//----- nvinfo : EIATTR_KPARAM_INFO
	.align		4
.L_310:
        /*0008*/ 	.byte	0x04, 0x17
        /*000a*/ 	.short	(.L_312 - .L_311)
.L_311:
        /*000c*/ 	.word	0x00000000
        /*0010*/ 	.short	0x0003
        /*0012*/ 	.short	0x0018
        /*0014*/ 	.byte	0x00, 0xf0, 0x11, 0x00


	//----- nvinfo : EIATTR_KPARAM_INFO
	.align		4
.L_312:
        /*0018*/ 	.byte	0x04, 0x17
        /*001a*/ 	.short	(.L_314 - .L_313)
.L_313:
        /*001c*/ 	.word	0x00000000
        /*0020*/ 	.short	0x0002
        /*0022*/ 	.short	0x0010
        /*0024*/ 	.byte	0x00, 0xf5, 0x21, 0x00


	//----- nvinfo : EIATTR_KPARAM_INFO
	.align		4
.L_314:
        /*0028*/ 	.byte	0x04, 0x17
        /*002a*/ 	.short	(.L_316 - .L_315)
.L_315:
        /*002c*/ 	.word	0x00000000
        /*0030*/ 	.short	0x0001
        /*0032*/ 	.short	0x0008
        /*0034*/ 	.byte	0x00, 0xf5, 0x21, 0x00


	//----- nvinfo : EIATTR_KPARAM_INFO
	.align		4
.L_316:
        /*0038*/ 	.byte	0x04, 0x17
        /*003a*/ 	.short	(.L_318 - .L_317)
.L_317:
        /*003c*/ 	.word	0x00000000
        /*0040*/ 	.short	0x0000
        /*0042*/ 	.short	0x0000
        /*0044*/ 	.byte	0x00, 0xf5, 0x21, 0x00


	//----- nvinfo : EIATTR_SPARSE_MMA_MASK
	.align		4
.L_318:
        /*0048*/ 	.byte	0x03, 0x50
        /*004a*/ 	.short	0x0000


	//----- nvinfo : EIATTR_MAXREG_COUNT
	.align		4
        /*004c*/ 	.byte	0x03, 0x1b
        /*004e*/ 	.short	0x00ff


	//----- nvinfo : EIATTR_MERCURY_ISA_VERSION
	.align		4
        /*0050*/ 	.byte	0x03, 0x5f
        /*0052*/ 	.short	0x0101


	//----- nvinfo : EIATTR_VRC_CTA_INIT_COUNT
	.align		4
        /*0054*/ 	.byte	0x02, 0x4a
	.zero		1
	.zero		1


	//----- nvinfo : EIATTR_EXIT_INSTR_OFFSETS
	.align		4
        /*0058*/ 	.byte	0x04, 0x1c
        /*005a*/ 	.short	(.L_320 - .L_319)


	//   ....[0]....
.L_319:
        /*005c*/ 	.word	0x00000070


	//   ....[1]....
        /*0060*/ 	.word	0x00000140


	//----- nvinfo : EIATTR_CBANK_PARAM_SIZE
	.align		4
.L_320:
        /*0064*/ 	.byte	0x03, 0x19
        /*0066*/ 	.short	0x001c


	//----- nvinfo : EIATTR_PARAM_CBANK
	.align		4
        /*0068*/ 	.byte	0x04, 0x0a
        /*006a*/ 	.short	(.L_322 - .L_321)
	.align		4
.L_321:
        /*006c*/ 	.word	index@(.nv.constant0._Z17interleave_kernelPKjS0_Pji)
        /*0070*/ 	.short	0x0380
        /*0072*/ 	.short	0x001c


	//----- nvinfo : EIATTR_SW_WAR
	.align		4
.L_322:
        /*0074*/ 	.byte	0x04, 0x36
        /*0076*/ 	.short	(.L_324 - .L_323)
.L_323:
        /*0078*/ 	.word	0x00000008
.L_324:


//--------------------- .nv.info._Z17mark_unique_edgesPKjS0_Pbm --------------------------
	.section	.nv.info._Z17mark_unique_edgesPKjS0_Pbm,"",@"SHT_CUDA_INFO"
	.sectionflags	@""
	.align	4


	//----- nvinfo : EIATTR_CUDA_API_VERSION
	.align		4
        /*0000*/ 	.byte	0x04, 0x37
        /*0002*/ 	.short	(.L_326 - .L_325)
.L_325:
        /*0004*/ 	.word	0x00000082


	//----- nvinfo : EIATTR_KPARAM_INFO
	.align		4
.L_326:
        /*0008*/ 	.byte	0x04, 0x17
        /*000a*/ 	.short	(.L_328 - .L_327)
.L_327:
        /*000c*/ 	.word	0x00000000
        /*0010*/ 	.short	0x0003
        /*0012*/ 	.short	0x0018
        /*0014*/ 	.byte	0x00, 0xf0, 0x21, 0x00


	//----- nvinfo : EIATTR_KPARAM_INFO
	.align		4
.L_328:
        /*0018*/ 	.byte	0x04, 0x17
        /*001a*/ 	.short	(.L_330 - .L_329)
.L_329:
        /*001c*/ 	.word	0x00000000
        /*0020*/ 	.short	0x0002
        /*0022*/ 	.short	0x0010
        /*0024*/ 	.byte	0x00, 0xf5, 0x21, 0x00


	//----- nvinfo : EIATTR_KPARAM_INFO
	.align		4
.L_330:
        /*0028*/ 	.byte	0x04, 0x17
        /*002a*/ 	.short	(.L_332 - .L_331)
.L_331:
        /*002c*/ 	.word	0x00000000
        /*0030*/ 	.short	0x0001
        /*0032*/ 	.short	0x0008
        /*0034*/ 	.byte	0x00, 0xf5, 0x21, 0x00


	//----- nvinfo : EIATTR_KPARAM_INFO
	.align		4
.L_332:
        /*0038*/ 	.byte	0x04, 0x17
        /*003a*/ 	.short	(.L_334 - .L_333)
.L_333:
        /*003c*/ 	.word	0x00000000
        /*0040*/ 	.short	0x0000
        /*0042*/ 	.short	0x0000
        /*0044*/ 	.byte	0x00, 0xf5, 0x21, 0x00


	//----- nvinfo : EIATTR_SPARSE_MMA_MASK
	.align		4
.L_334:
        /*0048*/ 	.byte	0x03, 0x50
        /*004a*/ 	.short	0x0000


	//----- nvinfo : EIATTR_MAXREG_COUNT
	.align		4
        /*004c*/ 	.byte	0x03, 0x1b
        /*004e*/ 	.short	0x00ff


	//----- nvinfo : EIATTR_MERCURY_ISA_VERSION
	.align		4
        /*0050*/ 	.byte	0x03, 0x5f
        /*0052*/ 	.short	0x0101


	//----- nvinfo : EIATTR_VRC_CTA_INIT_COUNT
	.align		4
        /*0054*/ 	.byte	0x02, 0x4a
	.zero		1
	.zero		1


	//----- nvinfo : EIATTR_EXIT_INSTR_OFFSETS
	.align		4
        /*0058*/ 	.byte	0x04, 0x1c
        /*005a*/ 	.short	(.L_336 - .L_335)


	//   ....[0]....
.L_335:
        /*005c*/ 	.word	0x00000080


	//   ....[1]....
        /*0060*/ 	.word	0x00000280


	//   ....[2]....
        /*0064*/ 	.word	0x000002d0


	//----- nvinfo : EIATTR_CRS_STACK_SIZE
	.align		4
.L_336:
        /*0068*/ 	.byte	0x04, 0x1e
        /*006a*/ 	.short	(.L_338 - .L_337)
.L_337:
        /*006c*/ 	.word	0x00000000


	//----- nvinfo : EIATTR_CBANK_PARAM_SIZE
	.align		4
.L_338:
        /*0070*/ 	.byte	0x03, 0x19
        /*0072*/ 	.short	0x0020


	//----- nvinfo : EIATTR_PARAM_CBANK
	.align		4
        /*0074*/ 	.byte	0x04, 0x0a
        /*0076*/ 	.short	(.L_340 - .L_339)
	.align		4
.L_339:
        /*0078*/ 	.word	index@(.nv.constant0._Z17mark_unique_edgesPKjS0_Pbm)
        /*007c*/ 	.short	0x0380
        /*007e*/ 	.short	0x0020


	//----- nvinfo : EIATTR_SW_WAR
	.align		4
.L_340:
        /*0080*/ 	.byte	0x04, 0x36
        /*0082*/ 	.short	(.L_342 - .L_341)
.L_341:
        /*0084*/ 	.word	0x00000008
.L_342:


//--------------------- .nv.callgraph             --------------------------
	.section	.nv.callgraph,"",@"SHT_CUDA_CALLGRAPH"
	.align	4
	.sectionentsize	8
	.align		4
        /*0000*/ 	.word	0x00000000
	.align		4
        /*0004*/ 	.word	0xffffffff
	.align		4
        /*0008*/ 	.word	0x00000000
	.align		4
        /*000c*/ 	.word	0xfffffffe
	.align		4
        /*0010*/ 	.word	0x00000000
	.align		4
        /*0014*/ 	.word	0xfffffffd
	.align		4
        /*0018*/ 	.word	0x00000000
	.align		4
        /*001c*/ 	.word	0xfffffffc


//--------------------- .nv.constant4             --------------------------
	.section	.nv.constant4,"a",@progbits
	.align	8
	.align		8
.nv.constant4:
        /*0000*/ 	.dword	_ZN34_INTERNAL_34934553_4_k_cu_9a5218eb4cuda3std3__45__cpo5beginE
	.align		8
        /*0008*/ 	.dword	_ZN34_INTERNAL_34934553_4_k_cu_9a5218eb4cuda3std3__45__cpo3endE
	.align		8
        /*0010*/ 	.dword	_ZN34_INTERNAL_34934553_4_k_cu_9a5218eb4cuda3std3__45__cpo6cbeginE
	.align		8
        /*0018*/ 	.dword	_ZN34_INTERNAL_34934553_4_k_cu_9a5218eb4cuda3std3__45__cpo4cendE
	.align		8
        /*0020*/ 	.dword	_ZN34_INTERNAL_34934553_4_k_cu_9a5218eb4cuda3std3__45__cpo6rbeginE
	.align		8
        /*0028*/ 	.dword	_ZN34_INTERNAL_34934553_4_k_cu_9a5218eb4cuda3std3__45__cpo4rendE
	.align		8
        /*0030*/ 	.dword	_ZN34_INTERNAL_34934553_4_k_cu_9a5218eb4cuda3std3__45__cpo7crbeginE
	.align		8
        /*0038*/ 	.dword	_ZN34_INTERNAL_34934553_4_k_cu_9a5218eb4cuda3std3__45__cpo5crendE
	.align		8
        /*0040*/ 	.dword	_ZN34_INTERNAL_34934553_4_k_cu_9a5218eb4cuda3std3__436_GLOBAL__N__34934553_4_k_cu_9a5218eb6ignoreE
	.align		8
        /*0048*/ 	.dword	_ZN34_INTERNAL_34934553_4_k_cu_9a5218eb4cuda3std3__419piecewise_constructE
	.align		8
        /*0050*/ 	.dword	_ZN34_INTERNAL_34934553_4_k_cu_9a5218eb4cuda3std3__48in_placeE
	.align		8
        /*0058*/ 	.dword	_ZN34_INTERNAL_34934553_4_k_cu_9a5218eb4cuda3std3__420unreachable_sentinelE
	.align		8
        /*0060*/ 	.dword	_ZN34_INTERNAL_34934553_4_k_cu_9a5218eb4cuda3std3__47nulloptE
	.align		8
        /*0068*/ 	.dword	_ZN34_INTERNAL_34934553_4_k_cu_9a5218eb4cuda3std3__48unexpectE
	.align		8
        /*0070*/ 	.dword	_ZN34_INTERNAL_34934553_4_k_cu_9a5218eb4cuda3std6ranges3__45__cpo4swapE
	.align		8
        /*0078*/ 	.dword	_ZN34_INTERNAL_34934553_4_k_cu_9a5218eb4cuda3std6ranges3__45__cpo9iter_moveE
	.align		8
        /*0080*/ 	.dword	_ZN34_INTERNAL_34934553_4_k_cu_9a5218eb4cuda3std6ranges3__45__cpo5beginE
	.align		8
        /*0088*/ 	.dword	_ZN34_INTERNAL_34934553_4_k_cu_9a5218eb4cuda3std6ranges3__45__cpo3endE
	.align		8
        /*0090*/ 	.dword	_ZN34_INTERNAL_34934553_4_k_cu_9a5218eb4cuda3std6ranges3__45__cpo6cbeginE
	.align		8
        /*0098*/ 	.dword	_ZN34_INTERNAL_34934553_4_k_cu_9a5218eb4cuda3std6ranges3__45__cpo4cendE
	.align		8
        /*00a0*/ 	.dword	_ZN34_INTERNAL_34934553_4_k_cu_9a5218eb4cuda3std6ranges3__45__cpo7advanceE
	.align		8
        /*00a8*/ 	.dword	_ZN34_INTERNAL_34934553_4_k_cu_9a5218eb4cuda3std6ranges3__45__cpo9iter_swapE
	.align		8
        /*00b0*/ 	.dword	_ZN34_INTERNAL_34934553_4_k_cu_9a5218eb4cuda3std6ranges3__45__cpo4nextE
	.align		8
        /*00b8*/ 	.dword	_ZN34_INTERNAL_34934553_4_k_cu_9a5218eb4cuda3std6ranges3__45__cpo4prevE
	.align		8
        /*00c0*/ 	.dword	_ZN34_INTERNAL_34934553_4_k_cu_9a5218eb4cuda3std6ranges3__45__cpo4dataE
	.align		8
        /*00c8*/ 	.dword	_ZN34_INTERNAL_34934553_4_k_cu_9a5218eb4cuda3std6ranges3__45__cpo5cdataE
	.align		8
        /*00d0*/ 	.dword	_ZN34_INTERNAL_34934553_4_k_cu_9a5218eb4cuda3std6ranges3__45__cpo4sizeE
	.align		8
        /*00d8*/ 	.dword	_ZN34_INTERNAL_34934553_4_k_cu_9a5218eb4cuda3std6ranges3__45__cpo5ssizeE
	.align		8
        /*00e0*/ 	.dword	_ZN34_INTERNAL_34934553_4_k_cu_9a5218eb4cuda3std6ranges3__45__cpo8distanceE
	.align		8
        /*00e8*/ 	.dword	_ZN34_INTERNAL_34934553_4_k_cu_9a5218eb6thrust24THRUST_300001_SM_1000_NS8cuda_cub3parE
	.align		8
        /*00f0*/ 	.dword	_ZN34_INTERNAL_34934553_4_k_cu_9a5218eb6thrust24THRUST_300001_SM_1000_NS8cuda_cub10par_nosyncE
	.align		8
        /*00f8*/ 	.dword	_ZN34_INTERNAL_34934553_4_k_cu_9a5218eb6thrust24THRUST_300001_SM_1000_NS6system6detail10sequential3seqE
	.align		8
        /*0100*/ 	.dword	_ZN34_INTERNAL_34934553_4_k_cu_9a5218eb6thrust24THRUST_300001_SM_1000_NS12placeholders2_1E
	.align		8
        /*0108*/ 	.dword	_ZN34_INTERNAL_34934553_4_k_cu_9a5218eb6thrust24THRUST_300001_SM_1000_NS12placeholders2_2E
	.align		8
        /*0110*/ 	.dword	_ZN34_INTERNAL_34934553_4_k_cu_9a5218eb6thrust24THRUST_300001_SM_1000_NS12placeholders2_3E
	.align		8
        /*0118*/ 	.dword	_ZN34_INTERNAL_34934553_4_k_cu_9a5218eb6thrust24THRUST_300001_SM_1000_NS12placeholders2_4E
	.align		8
        /*0120*/ 	.dword	_ZN34_INTERNAL_34934553_4_k_cu_9a5218eb6thrust24THRUST_300001_SM_1000_NS12placeholders2_5E
	.align		8
        /*0128*/ 	.dword	_ZN34_INTERNAL_34934553_4_k_cu_9a5218eb6thrust24THRUST_300001_SM_1000_NS12placeholders2_6E
	.align		8
        /*0130*/ 	.dword	_ZN34_INTERNAL_34934553_4_k_cu_9a5218eb6thrust24THRUST_300001_SM_1000_NS12placeholders2_7E
	.align		8
        /*0138*/ 	.dword	_ZN34_INTERNAL_34934553_4_k_cu_9a5218eb6thrust24THRUST_300001_SM_1000_NS12placeholders2_8E
	.align		8
        /*0140*/ 	.dword	_ZN34_INTERNAL_34934553_4_k_cu_9a5218eb6thrust24THRUST_300001_SM_1000_NS12placeholders2_9E
	.align		8
        /*0148*/ 	.dword	_ZN34_INTERNAL_34934553_4_k_cu_9a5218eb6thrust24THRUST_300001_SM_1000_NS12placeholders3_10E
	.align		8
        /*0150*/ 	.dword	_ZN34_INTERNAL_34934553_4_k_cu_9a5218eb6thrust24THRUST_300001_SM_1000_NS3seqE


//--------------------- .text._ZN3cub18CUB_300001_SM_10006detail10radix_sort29DeviceRadixSortOnesweepKernelINS1_5radix10policy_hubIjjjE10Policy1000ELNS0_9SortOrderE0EjjjiiNS1_21identity_decomposer_tEEEvPT5_SB_PT3_PKSC_PT1_PKSG_PT2_PKSK_T4_iiT6_ --------------------------
	.section	.text._ZN3cub18CUB_300001_SM_10006detail10radix_sort29DeviceRadixSortOnesweepKernelINS1_5radix10policy_hubIjjjE10Policy1000ELNS0_9SortOrderE0EjjjiiNS1_21identity_decomposer_tEEEvPT5_SB_PT3_PKSC_PT1_PKSG_PT2_PKSK_T4_iiT6_,"ax",@progbits
	.align	128
        .global         _ZN3cub18CUB_300001_SM_10006detail10radix_sort29DeviceRadixSortOnesweepKernelINS1_5radix10policy_hubIjjjE10Policy1000ELNS0_9SortOrderE0EjjjiiNS1_21identity_decomposer_tEEEvPT5_SB_PT3_PKSC_PT1_PKSG_PT2_PKSK_T4_iiT6_
        .type           _ZN3cub18CUB_300001_SM_10006detail10radix_sort29DeviceRadixSortOnesweepKernelINS1_5radix10policy_hubIjjjE10Policy1000ELNS0_9SortOrderE0EjjjiiNS1_21identity_decomposer_tEEEvPT5_SB_PT3_PKSC_PT1_PKSG_PT2_PKSK_T4_iiT6_,@function
        .size           _ZN3cub18CUB_300001_SM_10006detail10radix_sort29DeviceRadixSortOnesweepKernelINS1_5radix10policy_hubIjjjE10Policy1000ELNS0_9SortOrderE0EjjjiiNS1_21identity_decomposer_tEEEvPT5_SB_PT3_PKSC_PT1_PKSG_PT2_PKSK_T4_iiT6_,(.L_x_533 - _ZN3cub18CUB_300001_SM_10006detail10radix_sort29DeviceRadixSortOnesweepKernelINS1_5radix10policy_hubIjjjE10Policy1000ELNS0_9SortOrderE0EjjjiiNS1_21identity_decomposer_tEEEvPT5_SB_PT3_PKSC_PT1_PKSG_PT2_PKSK_T4_iiT6_)
        .other          _ZN3cub18CUB_300001_SM_10006detail10radix_sort29DeviceRadixSortOnesweepKernelINS1_5radix10policy_hubIjjjE10Policy1000ELNS0_9SortOrderE0EjjjiiNS1_21identity_decomposer_tEEEvPT5_SB_PT3_PKSC_PT1_PKSG_PT2_PKSK_T4_iiT6_,@"STO_CUDA_ENTRY STV_DEFAULT"
_ZN3cub18CUB_300001_SM_10006detail10radix_sort29DeviceRadixSortOnesweepKernelINS1_5radix10policy_hubIjjjE10Policy1000ELNS0_9SortOrderE0EjjjiiNS1_21identity_decomposer_tEEEvPT5_SB_PT3_PKSC_PT1_PKSG_PT2_PKSK_T4_iiT6_:
.text._ZN3cub18CUB_300001_SM_10006detail10radix_sort29DeviceRadixSortOnesweepKernelINS1_5radix10policy_hubIjjjE10Policy1000ELNS0_9SortOrderE0EjjjiiNS1_21identity_decomposer_tEEEvPT5_SB_PT3_PKSC_PT1_PKSG_PT2_PKSK_T4_iiT6_:
[----:B------:R-:W-:Y:S01]  /*0000*/  LDC R1, c[0x0][0x37c] ;  /* 0x0000df00ff017b82 */ /* 0x000fe20000000800 */
[----:B------:R-:W0:Y:S01]  /*0010*/  S2R R3, SR_TID.X ;  /* 0x0000000000037919 */ /* 0x000e220000002100 */
[----:B------:R-:W-:Y:S01]  /*0020*/  MOV R13, 0x400 ;  /* 0x00000400000d7802 */ /* 0x000fe20000000f00 */
[----:B------:R-:W1:Y:S01]  /*0030*/  LDCU.64 UR6, c[0x0][0x358] ;  /* 0x00006b00ff0677ac */ /* 0x000e620008000a00 */
[----:B------:R-:W-:Y:S01]  /*0040*/  BSSY.RECONVERGENT B0, `(.L_x_0) ;  /* 0x000000c000007945 */ /* 0x000fe20003800200 */
[----:B------:R-:W2:Y:S01]  /*0050*/  S2R R0, SR_CgaCtaId ;  /* 0x0000000000007919 */ /* 0x000ea20000008800 */
[----:B0-----:R-:W-:Y:S02]  /*0060*/  ISETP.NE.AND P0, PT, R3, RZ, PT ;  /* 0x000000ff0300720c */ /* 0x001fe40003f05270 */
[----:B--2---:R-:W-:-:S11]  /*0070*/  LEA R13, R0, R13, 0x18 ;  /* 0x0000000d000d7211 */ /* 0x004fd600078ec0ff */
[----:B-1----:R-:W-:Y:S05]  /*0080*/  @P0 BRA `(.L_x_1) ;  /* 0x00000000001c0947 */ /* 0x002fea0003800000 */
[----:B------:R-:W0:Y:S01]  /*0090*/  LDC.64 R4, c[0x0][0x388] ;  /* 0x0000e200ff047b82 */ /* 0x000e220000000a00 */
[----:B------:R-:W-:-:S05]  /*00a0*/  IMAD.MOV.U32 R7, RZ, RZ, 0x1 ;  /* 0x00000001ff077424 */ /* 0x000fca00078e00ff */
[----:B0-----:R-:W2:Y:S02]  /*00b0*/  ATOMG.E.ADD.STRONG.GPU PT, R4, desc[UR6][R4.64], R7 ;  /* 0x80000007040479a8 */ /* 0x001ea400081ef106 */
[----:B------:R-:W0:Y:S01]  /*00c0*/  S2UR UR5, SR_CgaCtaId ;  /* 0x00000000000579c3 */ /* 0x000e220000008800 */
[----:B------:R-:W-:Y:S02]  /*00d0*/  UMOV UR4, 0x400 ;  /* 0x0000040000047882 */ /* 0x000fe40000000000 */
[----:B0-----:R-:W-:-:S09]  /*00e0*/  ULEA UR4, UR5, UR4, 0x18 ;  /* 0x0000000405047291 */ /* 0x001fd2000f8ec0ff */
[----:B--2---:R0:W-:Y:S03]  /*00f0*/  STS [UR4+0x8a00], R4 ;  /* 0x008a0004ff007988 */ /* 0x0041e60008000804 */
.L_x_1:
[----:B------:R-:W-:Y:S05]  /*0100*/  BSYNC.RECONVERGENT B0 ;  /* 0x0000000000007941 */ /* 0x000fea0003800200 */
.L_x_0:
[----:B------:R-:W-:Y:S01]  /*0110*/  BAR.SYNC.DEFER_BLOCKING 0x0 ;  /* 0x0000000000007b1d */ /* 0x000fe20000010000 */
[----:B------:R-:W-:-:S05]  /*0120*/  SHF.R.U32.HI R8, RZ, 0x5, R3 ;  /* 0x00000005ff087819 */ /* 0x000fca0000011603 */
[----:B------:R-:W1:Y:S01]  /*0130*/  LDCU UR4, c[0x0][0x3c0] ;  /* 0x00007800ff0477ac */ /* 0x000e620008000800 */
[----:B------:R-:W2:Y:S01]  /*0140*/  S2R R12, SR_LANEID ;  /* 0x00000000000c7919 */ /* 0x000ea20000000000 */
[----:B------:R-:W3:Y:S02]  /*0150*/  LDS R7, [R13+0x8a00] ;  /* 0x008a00000d077984 */ /* 0x000ee40000000800 */
[----:B---3--:R-:W-:-:S04]  /*0160*/  IMAD R0, R7, 0x2280, RZ ;  /* 0x0000228007007824 */ /* 0x008fc800078e02ff */
[----:B0-----:R-:W-:-:S05]  /*0170*/  VIADD R4, R0, 0x2280 ;  /* 0x0000228000047836 */ /* 0x001fca0000000000 */
[----:B-1----:R-:W-:-:S13]  /*0180*/  ISETP.GT.AND P0, PT, R4, UR4, PT ;  /* 0x0000000404007c0c */ /* 0x002fda000bf04270 */
[----:B--2---:R-:W-:Y:S05]  /*0190*/  @P0 BRA `(.L_x_2) ;  /* 0x0000000000800947 */ /* 0x004fea0003800000 */
[----:B------:R-:W0:Y:S01]  /*01a0*/  LDCU.64 UR4, c[0x0][0x3a8] ;  /* 0x00007500ff0477ac */ /* 0x000e220008000a00 */
[C---:B------:R-:W-:Y:S02]  /*01b0*/  LOP3.LUT R6, R3.reuse, 0x1f, RZ, 0xc0, !PT ;  /* 0x0000001f03067812 */ /* 0x040fe400078ec0ff */
[----:B------:R-:W-:-:S05]  /*01c0*/  LOP3.LUT R11, R3, 0x3e0, RZ, 0xc0, !PT ;  /* 0x000003e0030b7812 */ /* 0x000fca00078ec0ff */
[----:B------:R-:W-:-:S05]  /*01d0*/  IMAD R5, R11, 0x17, R6 ;  /* 0x000000170b057824 */ /* 0x000fca00078e0206 */
[----:B------:R-:W-:-:S05]  /*01e0*/  IADD3 R5, P0, PT, R0, R5, RZ ;  /* 0x0000000500057210 */ /* 0x000fca0007f1e0ff */
[----:B------:R-:W-:Y:S01]  /*01f0*/  IMAD.X R10, RZ, RZ, RZ, P0 ;  /* 0x000000ffff0a7224 */ /* 0x000fe200000e06ff */
[----:B0-----:R-:W-:-:S04]  /*0200*/  LEA R4, P0, R5, UR4, 0x2 ;  /* 0x0000000405047c11 */ /* 0x001fc8000f8010ff */
[----:B------:R-:W-:-:S05]  /*0210*/  LEA.HI.X R5, R5, UR5, R10, 0x2, P0 ;  /* 0x0000000505057c11 */ /* 0x000fca00080f140a */
[----:B------:R0:W5:Y:S04]  /*0220*/  LDG.E R19, desc[UR6][R4.64] ;  /* 0x0000000604137981 */ /* 0x000168000c1e1900 */
        /* <DEDUP_REMOVED lines=21> */
[----:B------:R0:W5:Y:S01]  /*0380*/  LDG.E R39, desc[UR6][R4.64+0xb00] ;  /* 0x000b000604277981 */ /* 0x000162000c1e1900 */
[----:B------:R-:W-:Y:S05]  /*0390*/  BRA `(.L_x_3) ;  /* 0x0000000400907947 */ /* 0x000fea0003800000 */
.L_x_2:
[C---:B------:R-:W-:Y:S01]  /*03a0*/  LOP3.LUT R6, R3.reuse, 0x1f, RZ, 0xc0, !PT ;  /* 0x0000001f03067812 */ /* 0x040fe200078ec0ff */
[----:B------:R-:W0:Y:S01]  /*03b0*/  LDCU.64 UR8, c[0x0][0x3a8] ;  /* 0x00007500ff0877ac */ /* 0x000e220008000a00 */
[----:B------:R-:W-:Y:S01]  /*03c0*/  LOP3.LUT R11, R3, 0x3e0, RZ, 0xc0, !PT ;  /* 0x000003e0030b7812 */ /* 0x000fe200078ec0ff */
[----:B------:R-:W-:Y:S01]  /*03d0*/  IMAD.MOV.U32 R19, RZ, RZ, -0x1 ;  /* 0xffffffffff137424 */ /* 0x000fe200078e00ff */
[----:B------:R-:W-:-:S03]  /*03e0*/  IADD3 R9, PT, PT, -R0, UR4, RZ ;  /* 0x0000000400097c10 */ /* 0x000fc6000fffe1ff */
[----:B------:R-:W-:-:S04]  /*03f0*/  IMAD R15, R11, 0x17, R6 ;  /* 0x000000170b0f7824 */ /* 0x000fc800078e0206 */
[C---:B------:R-:W-:Y:S01]  /*0400*/  VIADD R10, R15.reuse, 0x40 ;  /* 0x000000400f0a7836 */ /* 0x040fe20000000000 */
[----:B------:R-:W-:Y:S01]  /*0410*/  IADD3 R5, P2, PT, R0, R15, RZ ;  /* 0x0000000f00057210 */ /* 0x000fe20007f5e0ff */
[C---:B------:R-:W-:Y:S01]  /*0420*/  VIADD R4, R15.reuse, 0x20 ;  /* 0x000000200f047836 */ /* 0x040fe20000000000 */
[CC--:B------:R-:W-:Y:S01]  /*0430*/  ISETP.GE.AND P6, PT, R15.reuse, R9.reuse, PT ;  /* 0x000000090f00720c */ /* 0x0c0fe20003fc6270 */
[C---:B------:R-:W-:Y:S01]  /*0440*/  VIADD R14, R15.reuse, 0x80 ;  /* 0x000000800f0e7836 */ /* 0x040fe20000000000 */
[-C--:B------:R-:W-:Y:S01]  /*0450*/  ISETP.GE.AND P1, PT, R10, R9.reuse, PT ;  /* 0x000000090a00720c */ /* 0x080fe20003f26270 */
[----:B------:R-:W-:Y:S01]  /*0460*/  VIADD R10, R15, 0x60 ;  /* 0x000000600f0a7836 */ /* 0x000fe20000000000 */
[-C--:B------:R-:W-:Y:S01]  /*0470*/  ISETP.GE.AND P0, PT, R4, R9.reuse, PT ;  /* 0x000000090400720c */ /* 0x080fe20003f06270 */
[----:B------:R-:W-:Y:S01]  /*0480*/  IMAD.X R16, RZ, RZ, RZ, P2 ;  /* 0x000000ffff107224 */ /* 0x000fe200010e06ff */
[----:B0-----:R-:W-:Y:S02]  /*0490*/  LEA R4, P4, R5, UR8, 0x2 ;  /* 0x0000000805047c11 */ /* 0x001fe4000f8810ff */
[-C--:B------:R-:W-:Y:S01]  /*04a0*/  ISETP.GE.AND P2, PT, R10, R9.reuse, PT ;  /* 0x000000090a00720c */ /* 0x080fe20003f46270 */
[----:B------:R-:W-:Y:S01]  /*04b0*/  VIADD R10, R15, 0xa0 ;  /* 0x000000a00f0a7836 */ /* 0x000fe20000000000 */
[----:B------:R-:W-:Y:S01]  /*04c0*/  LEA.HI.X R5, R5, UR9, R16, 0x2, P4 ;  /* 0x0000000905057c11 */ /* 0x000fe2000a0f1410 */
[----:B------:R-:W-:Y:S01]  /*04d0*/  IMAD.MOV.U32 R20, RZ, RZ, -0x1 ;  /* 0xffffffffff147424 */ /* 0x000fe200078e00ff */
[-C--:B------:R-:W-:Y:S01]  /*04e0*/  ISETP.GE.AND P3, PT, R14, R9.reuse, PT ;  /* 0x000000090e00720c */ /* 0x080fe20003f66270 */
[C---:B------:R-:W-:Y:S01]  /*04f0*/  VIADD R14, R15.reuse, 0xc0 ;  /* 0x000000c00f0e7836 */ /* 0x040fe20000000000 */
[-C--:B------:R-:W-:Y:S01]  /*0500*/  ISETP.GE.AND P4, PT, R10, R9.reuse, PT ;  /* 0x000000090a00720c */ /* 0x080fe20003f86270 */
[----:B------:R-:W-:Y:S01]  /*0510*/  VIADD R10, R15, 0xe0 ;  /* 0x000000e00f0a7836 */ /* 0x000fe20000000000 */
[----:B------:R1:W5:Y:S01]  /*0520*/  @!P6 LDG.E R19, desc[UR6][R4.64] ;  /* 0x000000060413e981 */ /* 0x000362000c1e1900 */
[----:B------:R-:W-:Y:S01]  /*0530*/  IMAD.MOV.U32 R25, RZ, RZ, -0x1 ;  /* 0xffffffffff197424 */ /* 0x000fe200078e00ff */
[----:B------:R-:W-:-:S02]  /*0540*/  ISETP.GE.AND P5, PT, R14, R9, PT ;  /* 0x000000090e00720c */ /* 0x000fc40003fa6270 */
[-C--:B------:R-:W-:Y:S01]  /*0550*/  ISETP.GE.AND P6, PT, R10, R9.reuse, PT ;  /* 0x000000090a00720c */ /* 0x080fe20003fc6270 */
[C---:B------:R-:W-:Y:S01]  /*0560*/  VIADD R10, R15.reuse, 0x100 ;  /* 0x000001000f0a7836 */ /* 0x040fe20000000000 */
[----:B------:R1:W5:Y:S04]  /*0570*/  @!P0 LDG.E R20, desc[UR6][R4.64+0x80] ;  /* 0x0000800604148981 */ /* 0x000368000c1e1900 */
[----:B------:R-:W-:Y:S01]  /*0580*/  ISETP.GE.AND P0, PT, R10, R9, PT ;  /* 0x000000090a00720c */ /* 0x000fe20003f06270 */
[----:B------:R-:W-:Y:S01]  /*0590*/  VIADD R10, R15, 0x140 ;  /* 0x000001400f0a7836 */ /* 0x000fe20000000000 */
[----:B------:R1:W5:Y:S01]  /*05a0*/  @!P2 LDG.E R25, desc[UR6][R4.64+0x180] ;  /* 0x000180060419a981 */ /* 0x000362000c1e1900 */
[----:B------:R-:W-:-:S03]  /*05b0*/  IMAD.MOV.U32 R26, RZ, RZ, -0x1 ;  /* 0xffffffffff1a7424 */ /* 0x000fc600078e00ff */
[-C--:B------:R-:W-:Y:S01]  /*05c0*/  ISETP.GE.AND P2, PT, R10, R9.reuse, PT ;  /* 0x000000090a00720c */ /* 0x080fe20003f46270 */
[C---:B------:R-:W-:Y:S02]  /*05d0*/  VIADD R10, R15.reuse, 0x160 ;  /* 0x000001600f0a7836 */ /* 0x040fe40000000000 */
[----:B------:R-:W-:Y:S01]  /*05e0*/  IMAD.MOV.U32 R21, RZ, RZ, -0x1 ;  /* 0xffffffffff157424 */ /* 0x000fe200078e00ff */
[----:B------:R1:W5:Y:S01]  /*05f0*/  @!P3 LDG.E R26, desc[UR6][R4.64+0x200] ;  /* 0x00020006041ab981 */ /* 0x000362000c1e1900 */
[C---:B------:R-:W-:Y:S01]  /*0600*/  VIADD R14, R15.reuse, 0x120 ;  /* 0x000001200f0e7836 */ /* 0x040fe20000000000 */
[-C--:B------:R-:W-:Y:S01]  /*0610*/  ISETP.GE.AND P3, PT, R10, R9.reuse, PT ;  /* 0x000000090a00720c */ /* 0x080fe20003f66270 */
[----:B------:R-:W-:Y:S02]  /*0620*/  IMAD.MOV.U32 R28, RZ, RZ, -0x1 ;  /* 0xffffffffff1c7424 */ /* 0x000fe400078e00ff */
[----:B------:R-:W-:Y:S01]  /*0630*/  VIADD R10, R15, 0x1a0 ;  /* 0x000001a00f0a7836 */ /* 0x000fe20000000000 */
[----:B------:R1:W5:Y:S01]  /*0640*/  @!P1 LDG.E R21, desc[UR6][R4.64+0x100] ;  /* 0x0001000604159981 */ /* 0x000362000c1e1900 */
[----:B------:R-:W-:Y:S01]  /*0650*/  ISETP.GE.AND P1, PT, R14, R9, PT ;  /* 0x000000090e00720c */ /* 0x000fe20003f26270 */
[----:B------:R-:W-:-:S02]  /*0660*/  IMAD.MOV.U32 R29, RZ, RZ, -0x1 ;  /* 0xffffffffff1d7424 */ /* 0x000fc400078e00ff */
[----:B------:R1:W5:Y:S01]  /*0670*/  @!P5 LDG.E R28, desc[UR6][R4.64+0x300] ;  /* 0x00030006041cd981 */ /* 0x000362000c1e1900 */
        /* <DEDUP_REMOVED lines=24> */
[----:B------:R-:W-:Y:S01]  /*0800*/  IMAD.MOV.U32 R38, RZ, RZ, -0x1 ;  /* 0xffffffffff267424 */ /* 0x000fe200078e00ff */
[-C--:B------:R-:W-:Y:S01]  /*0810*/  ISETP.GE.AND P4, PT, R10, R9.reuse, PT ;  /* 0x000000090a00720c */ /* 0x080fe20003f86270 */
[C---:B------:R-:W-:Y:S01]  /*0820*/  VIADD R14, R15.reuse, 0x240 ;  /* 0x000002400f0e7836 */ /* 0x040fe20000000000 */
[----:B------:R1:W5:Y:S01]  /*0830*/  @!P3 LDG.E R31, desc[UR6][R4.64+0x580] ;  /* 0x00058006041fb981 */ /* 0x000362000c1e1900 */
[C---:B------:R-:W-:Y:S02]  /*0840*/  VIADD R10, R15.reuse, 0x280 ;  /* 0x000002800f0a7836 */ /* 0x040fe40000000000 */
[----:B------:R-:W-:Y:S01]  /*0850*/  IMAD.MOV.U32 R41, RZ, RZ, -0x1 ;  /* 0xffffffffff297424 */ /* 0x000fe200078e00ff */
[----:B------:R1:W5:Y:S01]  /*0860*/  @!P5 LDG.E R38, desc[UR6][R4.64+0x680] ;  /* 0x000680060426d981 */ /* 0x000362000c1e1900 */
[----:B------:R-:W-:Y:S01]  /*0870*/  IMAD.MOV.U32 R40, RZ, RZ, -0x1 ;  /* 0xffffffffff287424 */ /* 0x000fe200078e00ff */
[-C--:B------:R-:W-:Y:S01]  /*0880*/  ISETP.GE.AND P3, PT, R14, R9.reuse, PT ;  /* 0x000000090e00720c */ /* 0x080fe20003f66270 */
[C---:B------:R-:W-:Y:S01]  /*0890*/  VIADD R14, R15.reuse, 0x2a0 ;  /* 0x000002a00f0e7836 */ /* 0x040fe20000000000 */
[-C--:B------:R-:W-:Y:S01]  /*08a0*/  ISETP.GE.AND P5, PT, R10, R9.reuse, PT ;  /* 0x000000090a00720c */ /* 0x080fe20003fa6270 */
[----:B------:R-:W-:Y:S01]  /*08b0*/  VIADD R10, R15, 0x2c0 ;  /* 0x000002c00f0a7836 */ /* 0x000fe20000000000 */
[----:B------:R1:W5:Y:S02]  /*08c0*/  @!P6 LDG.E R41, desc[UR6][R4.64+0x700] ;  /* 0x000700060429e981 */ /* 0x000364000c1e1900 */
[----:B------:R-:W-:-:S02]  /*08d0*/  ISETP.GE.AND P6, PT, R14, R9, PT ;  /* 0x000000090e00720c */ /* 0x000fc40003fc6270 */
[----:B------:R1:W5:Y:S01]  /*08e0*/  @!P0 LDG.E R40, desc[UR6][R4.64+0x780] ;  /* 0x0007800604288981 */ /* 0x000362000c1e1900 */
[----:B------:R-:W-:Y:S01]  /*08f0*/  ISETP.GE.AND P0, PT, R10, R9, PT ;  /* 0x000000090a00720c */ /* 0x000fe20003f06270 */
[----:B------:R-:W-:Y:S02]  /*0900*/  IMAD.MOV.U32 R43, RZ, RZ, -0x1 ;  /* 0xffffffffff2b7424 */ /* 0x000fe400078e00ff */
[----:B------:R-:W-:Y:S02]  /*0910*/  IMAD.MOV.U32 R42, RZ, RZ, -0x1 ;  /* 0xffffffffff2a7424 */ /* 0x000fe400078e00ff */
[----:B------:R-:W-:Y:S02]  /*0920*/  IMAD.MOV.U32 R35, RZ, RZ, -0x1 ;  /* 0xffffffffff237424 */ /* 0x000fe400078e00ff */
[----:B------:R-:W-:Y:S01]  /*0930*/  IMAD.MOV.U32 R24, RZ, RZ, -0x1 ;  /* 0xffffffffff187424 */ /* 0x000fe200078e00ff */
[----:B------:R1:W5:Y:S01]  /*0940*/  @!P1 LDG.E R43, desc[UR6][R4.64+0x800] ;  /* 0x00080006042b9981 */ /* 0x000362000c1e1900 */
[----:B------:R-:W-:-:S02]  /*0950*/  IMAD.MOV.U32 R37, RZ, RZ, -0x1 ;  /* 0xffffffffff257424 */ /* 0x000fc400078e00ff */
[----:B------:R-:W-:Y:S01]  /*0960*/  IMAD.MOV.U32 R36, RZ, RZ, -0x1 ;  /* 0xffffffffff247424 */ /* 0x000fe200078e00ff */
[----:B------:R1:W5:Y:S01]  /*0970*/  @!P2 LDG.E R42, desc[UR6][R4.64+0x880] ;  /* 0x00088006042aa981 */ /* 0x000362000c1e1900 */
[----:B------:R-:W-:-:S03]  /*0980*/  IMAD.MOV.U32 R39, RZ, RZ, -0x1 ;  /* 0xffffffffff277424 */ /* 0x000fc600078e00ff */
[----:B------:R1:W5:Y:S04]  /*0990*/  @!P3 LDG.E R35, desc[UR6][R4.64+0x900] ;  /* 0x000900060423b981 */ /* 0x000368000c1e1900 */
[----:B------:R1:W5:Y:S04]  /*09a0*/  @!P4 LDG.E R24, desc[UR6][R4.64+0x980] ;  /* 0x000980060418c981 */ /* 0x000368000c1e1900 */
[----:B------:R1:W5:Y:S04]  /*09b0*/  @!P5 LDG.E R37, desc[UR6][R4.64+0xa00] ;  /* 0x000a00060425d981 */ /* 0x000368000c1e1900 */
[----:B------:R1:W5:Y:S04]  /*09c0*/  @!P6 LDG.E R36, desc[UR6][R4.64+0xa80] ;  /* 0x000a80060424e981 */ /* 0x000368000c1e1900 */
[----:B------:R1:W5:Y:S02]  /*09d0*/  @!P0 LDG.E R39, desc[UR6][R4.64+0xb00] ;  /* 0x000b000604278981 */ /* 0x000364000c1e1900 */
.L_x_3:
[----:B01----:R-:W-:Y:S01]  /*09e0*/  VIMNMX R5, PT, PT, R12, 0xe0, !PT ;  /* 0x000000e00c057848 */ /* 0x003fe20007fe0100 */
[----:B------:R-:W-:Y:S01]  /*09f0*/  BSSY.RECONVERGENT B0, `(.L_x_4) ;  /* 0x0000023000007945 */ /* 0x000fe20003800200 */
[----:B------:R-:W-:Y:S02]  /*0a00*/  IMAD.SHL.U32 R8, R8, 0x400, RZ ;  /* 0x0000040008087824 */ /* 0x000fe400078e00ff */
[----:B------:R-:W-:-:S04]  /*0a10*/  IADD3 R5, PT, PT, R5, 0x1f, -R12 ;  /* 0x0000001f05057810 */ /* 0x000fc80007ffe80c */
[C---:B------:R-:W-:Y:S02]  /*0a20*/  ISETP.GE.U32.AND P0, PT, R5.reuse, 0x1e0, PT ;  /* 0x000001e00500780c */ /* 0x040fe40003f06070 */
[----:B------:R-:W-:Y:S01]  /*0a30*/  LEA.HI R9, R5, 0x1, RZ, 0x1b ;  /* 0x0000000105097811 */ /* 0x000fe200078fd8ff */
[----:B------:R-:W-:-:S03]  /*0a40*/  IMAD.MOV.U32 R5, RZ, RZ, R12 ;  /* 0x000000ffff057224 */ /* 0x000fc600078e000c */
[----:B------:R-:W-:-:S04]  /*0a50*/  LOP3.LUT R14, R9, 0xf, RZ, 0xc0, !PT ;  /* 0x0000000f090e7812 */ /* 0x000fc800078ec0ff */
[----:B------:R-:W-:-:S03]  /*0a60*/  ISETP.NE.AND P1, PT, R14, RZ, PT ;  /* 0x000000ff0e00720c */ /* 0x000fc60003f25270 */
[----:B------:R-:W-:Y:S10]  /*0a70*/  @!P0 BRA `(.L_x_5) ;  /* 0x0000000000688947 */ /* 0x000ff40003800000 */
[----:B------:R-:W-:Y:S01]  /*0a80*/  IMAD R10, R12, 0x4, R8 ;  /* 0x000000040c0a7824 */ /* 0x000fe200078e0208 */
[----:B------:R-:W-:Y:S01]  /*0a90*/  LOP3.LUT R4, R9, 0xffffff0, RZ, 0xc0, !PT ;  /* 0x0ffffff009047812 */ /* 0x000fe200078ec0ff */
[----:B------:R-:W-:-:S03]  /*0aa0*/  IMAD.MOV.U32 R5, RZ, RZ, R12 ;  /* 0x000000ffff057224 */ /* 0x000fc600078e000c */
[----:B------:R-:W-:Y:S01]  /*0ab0*/  IADD3 R10, PT, PT, R10, 0x400, R13 ;  /* 0x000004000a0a7810 */ /* 0x000fe20007ffe00d */
[----:B------:R-:W-:-:S07]  /*0ac0*/  IMAD.MOV R4, RZ, RZ, -R4 ;  /* 0x000000ffff047224 */ /* 0x000fce00078e0a04 */
.L_x_6:
[----:B------:R-:W-:Y:S01]  /*0ad0*/  VIADD R4, R4, 0x10 ;  /* 0x0000001004047836 */ /* 0x000fe20000000000 */
[----:B------:R-:W-:Y:S01]  /*0ae0*/  STS [R10+-0x400], RZ ;  /* 0xfffc00ff0a007388 */ /* 0x000fe20000000800 */
[----:B------:R-:W-:-:S03]  /*0af0*/  VIADD R5, R5, 0x200 ;  /* 0x0000020005057836 */ /* 0x000fc60000000000 */
[----:B------:R-:W-:Y:S01]  /*0b00*/  ISETP.NE.AND P0, PT, R4, RZ, PT ;  /* 0x000000ff0400720c */ /* 0x000fe20003f05270 */
[----:B------:R-:W-:Y:S04]  /*0b10*/  STS [R10+-0x380], RZ ;  /* 0xfffc80ff0a007388 */ /* 0x000fe80000000800 */
[----:B------:R-:W-:Y:S04]  /*0b20*/  STS [R10+-0x300], RZ ;  /* 0xfffd00ff0a007388 */ /* 0x000fe80000000800 */
[----:B------:R-:W-:Y:S04]  /*0b30*/  STS [R10+-0x280], RZ ;  /* 0xfffd80ff0a007388 */ /* 0x000fe80000000800 */
[----:B------:R-:W-:Y:S04]  /*0b40*/  STS [R10+-0x200], RZ ;  /* 0xfffe00ff0a007388 */ /* 0x000fe80000000800 */
[----:B------:R-:W-:Y:S04]  /*0b50*/  STS [R10+-0x180], RZ ;  /* 0xfffe80ff0a007388 */ /* 0x000fe80000000800 */
[----:B------:R-:W-:Y:S04]  /*0b60*/  STS [R10+-0x100], RZ ;  /* 0xffff00ff0a007388 */ /* 0x000fe80000000800 */
[----:B------:R-:W-:Y:S04]  /*0b70*/  STS [R10+-0x80], RZ ;  /* 0xffff80ff0a007388 */ /* 0x000fe80000000800 */
[----:B------:R-:W-:Y:S04]  /*0b80*/  STS [R10], RZ ;  /* 0x000000ff0a007388 */ /* 0x000fe80000000800 */
[----:B------:R-:W-:Y:S04]  /*0b90*/  STS [R10+0x80], RZ ;  /* 0x000080ff0a007388 */ /* 0x000fe80000000800 */
[----:B------:R-:W-:Y:S04]  /*0ba0*/  STS [R10+0x100], RZ ;  /* 0x000100ff0a007388 */ /* 0x000fe80000000800 */
[----:B------:R-:W-:Y:S04]  /*0bb0*/  STS [R10+0x180], RZ ;  /* 0x000180ff0a007388 */ /* 0x000fe80000000800 */
[----:B------:R-:W-:Y:S04]  /*0bc0*/  STS [R10+0x200], RZ ;  /* 0x000200ff0a007388 */ /* 0x000fe80000000800 */
[----:B------:R-:W-:Y:S04]  /*0bd0*/  STS [R10+0x280], RZ ;  /* 0x000280ff0a007388 */ /* 0x000fe80000000800 */
[----:B------:R-:W-:Y:S04]  /*0be0*/  STS [R10+0x300], RZ ;  /* 0x000300ff0a007388 */ /* 0x000fe80000000800 */
[----:B------:R0:W-:Y:S02]  /*0bf0*/  STS [R10+0x380], RZ ;  /* 0x000380ff0a007388 */ /* 0x0001e40000000800 */
[----:B0-----:R-:W-:Y:S01]  /*0c00*/  VIADD R10, R10, 0x800 ;  /* 0x000008000a0a7836 */ /* 0x001fe20000000000 */
[----:B------:R-:W-:Y:S06]  /*0c10*/  @P0 BRA `(.L_x_6) ;  /* 0xfffffffc00ac0947 */ /* 0x000fec000383ffff */
.L_x_5:
[----:B------:R-:W-:Y:S05]  /*0c20*/  BSYNC.RECONVERGENT B0 ;  /* 0x0000000000007941 */ /* 0x000fea0003800200 */
.L_x_4:
[----:B------:R-:W-:Y:S01]  /*0c30*/  BSSY.RECONVERGENT B0, `(.L_x_7) ;  /* 0x0000026000007945 */ /* 0x000fe20003800200 */
[----:B------:R-:W-:-:S03]  /*0c40*/  IMAD.IADD R4, R13, 0x1, R8 ;  /* 0x000000010d047824 */ /* 0x000fc600078e0208 */
[----:B------:R-:W-:Y:S05]  /*0c50*/  @!P1 BRA `(.L_x_8) ;  /* 0x00000000008c9947 */ /* 0x000fea0003800000 */
[----:B------:R-:W-:Y:S01]  /*0c60*/  ISETP.GE.U32.AND P0, PT, R14, 0x8, PT ;  /* 0x000000080e00780c */ /* 0x000fe20003f06070 */
[----:B------:R-:W-:Y:S01]  /*0c70*/  BSSY.RECONVERGENT B1, `(.L_x_9) ;  /* 0x000000e000017945 */ /* 0x000fe20003800200 */
[----:B------:R-:W-:-:S04]  /*0c80*/  LOP3.LUT R15, R9, 0x7, RZ, 0xc0, !PT ;  /* 0x00000007090f7812 */ /* 0x000fc800078ec0ff */
[----:B------:R-:W-:-:S07]  /*0c90*/  ISETP.NE.AND P1, PT, R15, RZ, PT ;  /* 0x000000ff0f00720c */ /* 0x000fce0003f25270 */
[----:B------:R-:W-:Y:S06]  /*0ca0*/  @!P0 BRA `(.L_x_10) ;  /* 0x0000000000288947 */ /* 0x000fec0003800000 */
[C---:B------:R-:W-:Y:S02]  /*0cb0*/  IMAD R10, R5.reuse, 0x4, R4 ;  /* 0x00000004050a7824 */ /* 0x040fe400078e0204 */
[----:B------:R-:W-:-:S03]  /*0cc0*/  VIADD R5, R5, 0x100 ;  /* 0x0000010005057836 */ /* 0x000fc60000000000 */
[----:B------:R0:W-:Y:S04]  /*0cd0*/  STS [R10], RZ ;  /* 0x000000ff0a007388 */ /* 0x0001e80000000800 */
[----:B------:R0:W-:Y:S04]  /*0ce0*/  STS [R10+0x80], RZ ;  /* 0x000080ff0a007388 */ /* 0x0001e80000000800 */
[----:B------:R0:W-:Y:S04]  /*0cf0*/  STS [R10+0x100], RZ ;  /* 0x000100ff0a007388 */ /* 0x0001e80000000800 */
[----:B------:R0:W-:Y:S04]  /*0d00*/  STS [R10+0x180], RZ ;  /* 0x000180ff0a007388 */ /* 0x0001e80000000800 */
[----:B------:R0:W-:Y:S04]  /*0d10*/  STS [R10+0x200], RZ ;  /* 0x000200ff0a007388 */ /* 0x0001e80000000800 */
[----:B------:R0:W-:Y:S04]  /*0d20*/  STS [R10+0x280], RZ ;  /* 0x000280ff0a007388 */ /* 0x0001e80000000800 */
[----:B------:R0:W-:Y:S04]  /*0d30*/  STS [R10+0x300], RZ ;  /* 0x000300ff0a007388 */ /* 0x0001e80000000800 */
[----:B------:R0:W-:Y:S02]  /*0d40*/  STS [R10+0x380], RZ ;  /* 0x000380ff0a007388 */ /* 0x0001e40000000800 */
.L_x_10:
[----:B------:R-:W-:Y:S05]  /*0d50*/  BSYNC.RECONVERGENT B1 ;  /* 0x0000000000017941 */ /* 0x000fea0003800200 */
.L_x_9:
[----:B------:R-:W-:Y:S05]  /*0d60*/  @!P1 BRA `(.L_x_8) ;  /* 0x0000000000489947 */ /* 0x000fea0003800000 */
[----:B------:R-:W-:Y:S02]  /*0d70*/  ISETP.GE.U32.AND P0, PT, R15, 0x4, PT ;  /* 0x000000040f00780c */ /* 0x000fe40003f06070 */
[----:B------:R-:W-:-:S04]  /*0d80*/  LOP3.LUT R9, R9, 0x3, RZ, 0xc0, !PT ;  /* 0x0000000309097812 */ /* 0x000fc800078ec0ff */
[----:B------:R-:W-:-:S07]  /*0d90*/  ISETP.NE.AND P1, PT, R9, RZ, PT ;  /* 0x000000ff0900720c */ /* 0x000fce0003f25270 */
[C---:B------:R-:W-:Y:S02]  /*0da0*/  @P0 IMAD R4, R5.reuse, 0x4, R4 ;  /* 0x0000000405040824 */ /* 0x040fe400078e0204 */
[----:B------:R-:W-:-:S03]  /*0db0*/  @P0 VIADD R5, R5, 0x80 ;  /* 0x0000008005050836 */ /* 0x000fc60000000000 */
[----:B------:R1:W-:Y:S04]  /*0dc0*/  @P0 STS [R4], RZ ;  /* 0x000000ff04000388 */ /* 0x0003e80000000800 */
[----:B------:R1:W-:Y:S04]  /*0dd0*/  @P0 STS [R4+0x80], RZ ;  /* 0x000080ff04000388 */ /* 0x0003e80000000800 */
[----:B------:R1:W-:Y:S04]  /*0de0*/  @P0 STS [R4+0x100], RZ ;  /* 0x000100ff04000388 */ /* 0x0003e80000000800 */
[----:B------:R1:W-:Y:S01]  /*0df0*/  @P0 STS [R4+0x180], RZ ;  /* 0x000180ff04000388 */ /* 0x0003e20000000800 */
[----:B------:R-:W-:Y:S05]  /*0e00*/  @!P1 BRA `(.L_x_8) ;  /* 0x0000000000209947 */ /* 0x000fea0003800000 */
[----:B------:R-:W-:Y:S02]  /*0e10*/  IMAD R8, R5, 0x4, R8 ;  /* 0x0000000405087824 */ /* 0x000fe400078e0208 */
[----:B------:R-:W-:Y:S02]  /*0e20*/  IMAD.MOV R9, RZ, RZ, -R9 ;  /* 0x000000ffff097224 */ /* 0x000fe400078e0a09 */
[----:B------:R-:W-:-:S07]  /*0e30*/  IMAD.IADD R8, R13, 0x1, R8 ;  /* 0x000000010d087824 */ /* 0x000fce00078e0208 */
.L_x_11:
[----:B------:R-:W-:Y:S01]  /*0e40*/  VIADD R9, R9, 0x1 ;  /* 0x0000000109097836 */ /* 0x000fe20000000000 */
[----:B------:R2:W-:Y:S04]  /*0e50*/  STS [R8], RZ ;  /* 0x000000ff08007388 */ /* 0x0005e80000000800 */
[----:B------:R-:W-:Y:S01]  /*0e60*/  ISETP.NE.AND P0, PT, R9, RZ, PT ;  /* 0x000000ff0900720c */ /* 0x000fe20003f05270 */
[----:B--2---:R-:W-:-:S12]  /*0e70*/  VIADD R8, R8, 0x80 ;  /* 0x0000008008087836 */ /* 0x004fd80000000000 */
[----:B------:R-:W-:Y:S05]  /*0e80*/  @P0 BRA `(.L_x_11) ;  /* 0xfffffffc00ec0947 */ /* 0x000fea000383ffff */
.L_x_8:
[----:B------:R-:W-:Y:S05]  /*0e90*/  BSYNC.RECONVERGENT B0 ;  /* 0x0000000000007941 */ /* 0x000fea0003800200 */
.L_x_7:
[----:B------:R-:W2:Y:S01]  /*0ea0*/  LDCU UR4, c[0x0][0x3c8] ;  /* 0x00007900ff0477ac */ /* 0x000ea20008000800 */
[C---:B------:R-:W-:Y:S01]  /*0eb0*/  IMAD.SHL.U32 R8, R3.reuse, 0x20, RZ ;  /* 0x0000002003087824 */ /* 0x040fe200078e00ff */
[----:B-1----:R-:W1:Y:S01]  /*0ec0*/  LDC.64 R4, c[0x0][0x380] ;  /* 0x0000e000ff047b82 */ /* 0x002e620000000a00 */
[C---:B------:R-:W-:Y:S01]  /*0ed0*/  ISETP.GT.U32.AND P2, PT, R3.reuse, 0xff, PT ;  /* 0x000000ff0300780c */ /* 0x040fe20003f44070 */
[----:B------:R-:W3:Y:S01]  /*0ee0*/  LDCU UR8, c[0x0][0x3c4] ;  /* 0x00007880ff0877ac */ /* 0x000ee20008000800 */
[----:B------:R-:W-:Y:S01]  /*0ef0*/  BSSY.RECONVERGENT B0, `(.L_x_12) ;  /* 0x000008a000007945 */ /* 0x000fe20003800200 */
[----:B------:R-:W-:Y:S01]  /*0f00*/  LOP3.LUT R8, R8, 0x7c00, RZ, 0xc0, !PT ;  /* 0x00007c0008087812 */ /* 0x000fe200078ec0ff */
[----:B0-----:R-:W-:Y:S01]  /*0f10*/  IMAD R10, R3, 0x4, R13 ;  /* 0x00000004030a7824 */ /* 0x001fe200078e020d */
[----:B------:R-:W-:Y:S01]  /*0f20*/  UMOV UR5, 0xffffffff ;  /* 0xffffffff00057882 */ /* 0x000fe20000000000 */
[----:B------:R-:W-:Y:S01]  /*0f30*/  IMAD.MOV.U32 R44, RZ, RZ, RZ ;  /* 0x000000ffff2c7224 */ /* 0x000fe200078e00ff */
[----:B------:R-:W-:Y:S01]  /*0f40*/  P2R R90, PR, RZ, 0x4 ;  /* 0x00000004ff5a7803 */ /* 0x000fe20000000000 */
[----:B------:R-:W-:Y:S01]  /*0f50*/  IMAD.IADD R8, R13, 0x1, R8 ;  /* 0x000000010d087824 */ /* 0x000fe200078e0208 */
[----:B--2---:R-:W-:Y:S01]  /*0f60*/  USHF.L.U32 UR4, UR5, UR4, URZ ;  /* 0x0000000405047299 */ /* 0x004fe200080006ff */
[----:B---3-5:R-:W-:-:S02]  /*0f70*/  SHF.R.U32.HI R17, RZ, UR8, R19 ;  /* 0x00000008ff117c19 */ /* 0x028fc40008011613 */
[----:B------:R-:W-:Y:S02]  /*0f80*/  SHF.R.U32.HI R73, RZ, UR8, R20 ;  /* 0x00000008ff497c19 */ /* 0x000fe40008011614 */
[----:B------:R-:W-:Y:S02]  /*0f90*/  SHF.R.U32.HI R71, RZ, UR8, R21 ;  /* 0x00000008ff477c19 */ /* 0x000fe40008011615 */
[----:B------:R-:W-:Y:S02]  /*0fa0*/  SHF.R.U32.HI R70, RZ, UR8, R25 ;  /* 0x00000008ff467c19 */ /* 0x000fe40008011619 */
[----:B------:R-:W-:Y:S02]  /*0fb0*/  SHF.R.U32.HI R69, RZ, UR8, R26 ;  /* 0x00000008ff457c19 */ /* 0x000fe4000801161a */
[----:B------:R-:W-:Y:S02]  /*0fc0*/  LOP3.LUT R17, R17, UR4, RZ, 0x30, !PT ;  /* 0x0000000411117c12 */ /* 0x000fe4000f8e30ff */
[----:B------:R-:W-:-:S02]  /*0fd0*/  SHF.R.U32.HI R67, RZ, UR8, R27 ;  /* 0x00000008ff437c19 */ /* 0x000fc4000801161b */
[----:B------:R-:W-:Y:S01]  /*0fe0*/  LOP3.LUT R73, R73, UR4, RZ, 0x30, !PT ;  /* 0x0000000449497c12 */ /* 0x000fe2000f8e30ff */
[----:B------:R-:W-:Y:S01]  /*0ff0*/  IMAD R85, R17, 0x4, R8 ;  /* 0x0000000411557824 */ /* 0x000fe200078e0208 */
[----:B------:R-:W-:Y:S01]  /*1000*/  SHF.R.U32.HI R66, RZ, UR8, R28 ;  /* 0x00000008ff427c19 */ /* 0x000fe2000801161c */
[----:B------:R-:W-:Y:S01]  /*1010*/  NOP ;  /* 0x0000000000007918 */ /* 0x000fe20000000000 */
[----:B------:R-:W-:Y:S01]  /*1020*/  LOP3.LUT R71, R71, UR4, RZ, 0x30, !PT ;  /* 0x0000000447477c12 */ /* 0x000fe2000f8e30ff */
[--C-:B------:R-:W-:Y:S01]  /*1030*/  IMAD R84, R73, 0x4, R8.reuse ;  /* 0x0000000449547824 */ /* 0x100fe200078e0208 */
[----:B------:R-:W-:Y:S01]  /*1040*/  SHF.R.U32.HI R64, RZ, UR8, R29 ;  /* 0x00000008ff407c19 */ /* 0x000fe2000801161d */
[----:B------:R0:W-:Y:S01]  /*1050*/  ATOMS.POPC.INC.32 RZ, [R85+URZ] ;  /* 0x0000000055ff7f8c */ /* 0x0001e2000d8000ff */
[----:B------:R-:W-:Y:S01]  /*1060*/  LOP3.LUT R70, R70, UR4, RZ, 0x30, !PT ;  /* 0x0000000446467c12 */ /* 0x000fe2000f8e30ff */
[----:B------:R-:W-:Y:S01]  /*1070*/  IMAD R83, R71, 0x4, R8 ;  /* 0x0000000447537824 */ /* 0x000fe200078e0208 */
[----:B------:R-:W-:Y:S01]  /*1080*/  SHF.R.U32.HI R63, RZ, UR8, R34 ;  /* 0x00000008ff3f7c19 */ /* 0x000fe20008011622 */
[----:B------:R0:W-:Y:S01]  /*1090*/  ATOMS.POPC.INC.32 RZ, [R84+URZ] ;  /* 0x0000000054ff7f8c */ /* 0x0001e2000d8000ff */
        /* <DEDUP_REMOVED lines=57> */
[--C-:B------:R-:W-:Y:S01]  /*1430*/  IMAD R54, R49, 0x4, R8.reuse ;  /* 0x0000000431367824 */ /* 0x100fe200078e0208 */
[----:B------:R-:W-:Y:S01]  /*1440*/  LOP3.LUT R16, R16, UR4, RZ, 0x30, !PT ;  /* 0x0000000410107c12 */ /* 0x000fe2000f8e30ff */
[----:B------:R0:W-:Y:S01]  /*1450*/  ATOMS.POPC.INC.32 RZ, [R57+URZ] ;  /* 0x0000000039ff7f8c */ /* 0x0001e2000d8000ff */
[----:B------:R-:W-:Y:S01]  /*1460*/  LOP3.LUT R14, R14, UR4, RZ, 0x30, !PT ;  /* 0x000000040e0e7c12 */ /* 0x000fe2000f8e30ff */
[--C-:B------:R-:W-:Y:S01]  /*1470*/  IMAD R50, R47, 0x4, R8.reuse ;  /* 0x000000042f327824 */ /* 0x100fe200078e0208 */
[----:B------:R-:W-:Y:S01]  /*1480*/  LOP3.LUT R15, R15, UR4, RZ, 0x30, !PT ;  /* 0x000000040f0f7c12 */ /* 0x000fe2000f8e30ff */
[--C-:B------:R-:W-:Y:S01]  /*1490*/  IMAD R23, R16, 0x4, R8.reuse ;  /* 0x0000000410177824 */ /* 0x100fe200078e0208 */
[----:B------:R-:W-:Y:S01]  /*14a0*/  LOP3.LUT R46, R46, UR4, RZ, 0x30, !PT ;  /* 0x000000042e2e7c12 */ /* 0x000fe2000f8e30ff */
[--C-:B------:R-:W-:Y:S01]  /*14b0*/  IMAD R22, R14, 0x4, R8.reuse ;  /* 0x000000040e167824 */ /* 0x100fe200078e0208 */
[----:B------:R0:W-:Y:S01]  /*14c0*/  ATOMS.POPC.INC.32 RZ, [R54+URZ] ;  /* 0x0000000036ff7f8c */ /* 0x0001e2000d8000ff */
[----:B------:R-:W-:-:S02]  /*14d0*/  IMAD R18, R15, 0x4, R8 ;  /* 0x000000040f127824 */ /* 0x000fc400078e0208 */
[----:B------:R-:W-:Y:S01]  /*14e0*/  IMAD R48, R46, 0x4, R8 ;  /* 0x000000042e307824 */ /* 0x000fe200078e0208 */
[----:B------:R0:W-:Y:S04]  /*14f0*/  ATOMS.POPC.INC.32 RZ, [R50+URZ] ;  /* 0x0000000032ff7f8c */ /* 0x0001e8000d8000ff */
[----:B------:R0:W-:Y:S04]  /*1500*/  ATOMS.POPC.INC.32 RZ, [R23+URZ] ;  /* 0x0000000017ff7f8c */ /* 0x0001e8000d8000ff */
[----:B------:R0:W-:Y:S04]  /*1510*/  ATOMS.POPC.INC.32 RZ, [R22+URZ] ;  /* 0x0000000016ff7f8c */ /* 0x0001e8000d8000ff */
[----:B------:R0:W-:Y:S04]  /*1520*/  ATOMS.POPC.INC.32 RZ, [R18+URZ] ;  /* 0x0000000012ff7f8c */ /* 0x0001e8000d8000ff */
[----:B------:R0:W-:Y:S01]  /*1530*/  ATOMS.POPC.INC.32 RZ, [R48+URZ] ;  /* 0x0000000030ff7f8c */ /* 0x0001e2000d8000ff */
[----:B------:R-:W-:Y:S06]  /*1540*/  BAR.SYNC.DEFER_BLOCKING 0x0 ;  /* 0x0000000000007b1d */ /* 0x000fec0000010000 */
[----:B-1----:R-:W-:Y:S05]  /*1550*/  @P2 BRA `(.L_x_13) ;  /* 0x00000000008c2947 */ /* 0x002fea0003800000 */
[----:B------:R-:W-:Y:S04]  /*1560*/  LDS R9, [R10] ;  /* 0x000000000a097984 */ /* 0x000fe80000000800 */
[----:B------:R-:W1:Y:S04]  /*1570*/  LDS R8, [R10+0x400] ;  /* 0x000400000a087984 */ /* 0x000e680000000800 */
[----:B------:R-:W2:Y:S04]  /*1580*/  LDS R44, [R10+0x800] ;  /* 0x000800000a2c7984 */ /* 0x000ea80000000800 */
[----:B------:R-:W3:Y:S04]  /*1590*/  LDS R86, [R10+0xc00] ;  /* 0x000c00000a567984 */ /* 0x000ee80000000800 */
[----:B------:R-:W4:Y:S04]  /*15a0*/  LDS R88, [R10+0x1000] ;  /* 0x001000000a587984 */ /* 0x000f280000000800 */
[----:B------:R-:W5:Y:S04]  /*15b0*/  LDS R92, [R10+0x1400] ;  /* 0x001400000a5c7984 */ /* 0x000f680000000800 */
[----:B------:R-:W0:Y:S04]  /*15c0*/  LDS R94, [R10+0x1800] ;  /* 0x001800000a5e7984 */ /* 0x000e280000000800 */
[----:B------:R-:W0:Y:S04]  /*15d0*/  LDS R96, [R10+0x1c00] ;  /* 0x001c00000a607984 */ /* 0x000e280000000800 */
[----:B------:R-:W0:Y:S04]  /*15e0*/  LDS R98, [R10+0x2000] ;  /* 0x002000000a627984 */ /* 0x000e280000000800 */
[----:B------:R-:W0:Y:S04]  /*15f0*/  LDS R100, [R10+0x2400] ;  /* 0x002400000a647984 */ /* 0x000e280000000800 */
[----:B------:R-:W0:Y:S01]  /*1600*/  LDS R102, [R10+0x2800] ;  /* 0x002800000a667984 */ /* 0x000e220000000800 */
[----:B-1----:R-:W-:-:S03]  /*1610*/  IMAD.IADD R45, R9, 0x1, R8 ;  /* 0x00000001092d7824 */ /* 0x002fc600078e0208 */
[----:B------:R-:W-:Y:S01]  /*1620*/  STS [R10+0x400], R9 ;  /* 0x000400090a007388 */ /* 0x000fe20000000800 */
[----:B--2---:R-:W-:-:S03]  /*1630*/  IMAD.IADD R81, R45, 0x1, R44 ;  /* 0x000000012d517824 */ /* 0x004fc600078e022c */
[----:B------:R-:W-:Y:S01]  /*1640*/  STS [R10+0x800], R45 ;  /* 0x0008002d0a007388 */ /* 0x000fe20000000800 */
[----:B---3--:R-:W-:-:S03]  /*1650*/  IMAD.IADD R87, R81, 0x1, R86 ;  /* 0x0000000151577824 */ /* 0x008fc600078e0256 */
[----:B------:R-:W1:Y:S01]  /*1660*/  LDS R44, [R10+0x2c00] ;  /* 0x002c00000a2c7984 */ /* 0x000e620000000800 */
[----:B----4-:R-:W-:-:S03]  /*1670*/  IMAD.IADD R89, R87, 0x1, R88 ;  /* 0x0000000157597824 */ /* 0x010fc600078e0258 */
[----:B------:R2:W-:Y:S01]  /*1680*/  STS [R10+0xc00], R81 ;  /* 0x000c00510a007388 */ /* 0x0005e20000000800 */
[----:B-----5:R-:W-:-:S03]  /*1690*/  IMAD.IADD R91, R89, 0x1, R92 ;  /* 0x00000001595b7824 */ /* 0x020fc600078e025c */
[----:B------:R2:W-:Y:S01]  /*16a0*/  STS [R10+0x1000], R87 ;  /* 0x001000570a007388 */ /* 0x0005e20000000800 */
[----:B0-----:R-:W-:-:S03]  /*16b0*/  IMAD.IADD R93, R91, 0x1, R94 ;  /* 0x000000015b5d7824 */ /* 0x001fc600078e025e */
[----:B------:R2:W-:Y:S01]  /*16c0*/  STS [R10+0x1400], R89 ;  /* 0x001400590a007388 */ /* 0x0005e20000000800 */
[----:B------:R-:W-:-:S03]  /*16d0*/  IMAD.IADD R95, R93, 0x1, R96 ;  /* 0x000000015d5f7824 */ /* 0x000fc600078e0260 */
[----:B------:R2:W-:Y:S01]  /*16e0*/  STS [R10+0x1800], R91 ;  /* 0x0018005b0a007388 */ /* 0x0005e20000000800 */
[----:B------:R-:W-:-:S03]  /*16f0*/  IMAD.IADD R97, R95, 0x1, R98 ;  /* 0x000000015f617824 */ /* 0x000fc600078e0262 */
[----:B------:R2:W-:Y:S01]  /*1700*/  STS [R10+0x1c00], R93 ;  /* 0x001c005d0a007388 */ /* 0x0005e20000000800 */
[----:B------:R-:W-:-:S03]  /*1710*/  IMAD.IADD R99, R97, 0x1, R100 ;  /* 0x0000000161637824 */ /* 0x000fc600078e0264 */
[----:B------:R2:W-:Y:S01]  /*1720*/  STS [R10+0x2000], R95 ;  /* 0x0020005f0a007388 */ /* 0x0005e20000000800 */
[----:B------:R-:W-:-:S03]  /*1730*/  IMAD.IADD R101, R99, 0x1, R102 ;  /* 0x0000000163657824 */ /* 0x000fc600078e0266 */
[----:B------:R2:W-:Y:S04]  /*1740*/  STS [R10+0x2400], R97 ;  /* 0x002400610a007388 */ /* 0x0005e80000000800 */
[----:B------:R2:W-:Y:S04]  /*1750*/  STS [R10+0x2800], R99 ;  /* 0x002800630a007388 */ /* 0x0005e80000000800 */
[----:B------:R2:W-:Y:S04]  /*1760*/  STS [R10], RZ ;  /* 0x000000ff0a007388 */ /* 0x0005e80000000800 */
[----:B------:R2:W-:Y:S01]  /*1770*/  STS [R10+0x2c00], R101 ;  /* 0x002c00650a007388 */ /* 0x0005e20000000800 */
[----:B-1----:R-:W-:-:S07]  /*1780*/  IMAD.IADD R44, R101, 0x1, R44 ;  /* 0x00000001652c7824 */ /* 0x002fce00078e022c */
.L_x_13:
[----:B------:R-:W-:Y:S05]  /*1790*/  BSYNC.RECONVERGENT B0 ;  /* 0x0000000000007941 */ /* 0x000fea0003800200 */
.L_x_12:
[C---:B------:R-:W-:Y:S01]  /*17a0*/  ISETP.NE.AND P0, PT, R44.reuse, 0x2280, PT ;  /* 0x000022802c00780c */ /* 0x040fe20003f05270 */
[----:B------:R-:W-:Y:S01]  /*17b0*/  IMAD R45, R7, 0x100, R3 ;  /* 0x00000100072d7824 */ /* 0x000fe200078e0203 */
[----:B--2---:R-:W-:Y:S01]  /*17c0*/  @!P2 LOP3.LUT R81, R44, 0x40000000, RZ, 0xfc, !PT ;  /* 0x400000002c51a812 */ /* 0x004fe200078efcff */
[----:B------:R-:W-:Y:S01]  /*17d0*/  IMAD R11, R11, 0x17, RZ ;  /* 0x000000170b0b7824 */ /* 0x000fe200078e02ff */
[----:B------:R-:W-:Y:S01]  /*17e0*/  ISETP.LT.U32.AND P0, PT, R3, 0x100, !P0 ;  /* 0x000001000300780c */ /* 0x000fe20004701070 */
[----:B------:R-:W-:-:S03]  /*17f0*/  IMAD.WIDE R4, R45, 0x4, R4 ;  /* 0x000000042d047825 */ /* 0x000fc600078e0204 */
[----:B------:R-:W-:Y:S02]  /*1800*/  LOP3.LUT R9, R11, R6, RZ, 0xfc, !PT ;  /* 0x000000060b097212 */ /* 0x000fe400078efcff */
[----:B------:R1:W-:Y:S07]  /*1810*/  @!P2 STG.E.STRONG.SYS desc[UR6][R4.64], R81 ;  /* 0x000000510400a986 */ /* 0x0003ee000c115906 */
[----:B------:R-:W-:Y:S06]  /*1820*/  BAR.RED.OR.DEFER_BLOCKING 0x0, P0 ;  /* 0x0000000000007b1d */ /* 0x000fec0000014800 */
[----:B------:R-:W2:Y:S01]  /*1830*/  B2R.RESULT RZ, P0 ;  /* 0x0000000000ff731c */ /* 0x000ea20000004000 */
[----:B------:R-:W-:-:S05]  /*1840*/  IADD3 R6, P1, PT, R0, R9, RZ ;  /* 0x0000000900067210 */ /* 0x000fca0007f3e0ff */
[----:B------:R-:W-:Y:S02]  /*1850*/  IMAD.X R87, RZ, RZ, RZ, P1 ;  /* 0x000000ffff577224 */ /* 0x000fe400008e06ff */
[----:B------:R-:W-:-:S03]  /*1860*/  IMAD.SHL.U32 R8, R6, 0x4, RZ ;  /* 0x0000000406087824 */ /* 0x000fc600078e00ff */
[----:B------:R-:W-:Y:S01]  /*1870*/  SHF.L.U64.HI R6, R6, 0x2, R87 ;  /* 0x0000000206067819 */ /* 0x000fe20000010257 */
[----:B-12---:R-:W-:Y:S06]  /*1880*/  @!P0 BRA `(.L_x_14) ;  /* 0x0000001400c08947 */ /* 0x006fec0003800000 */
[----:B------:R-:W1:Y:S01]  /*1890*/  LDCU.64 UR8, c[0x0][0x3b8] ;  /* 0x00007700ff0877ac */ /* 0x000e620008000a00 */
[----:B------:R-:W-:Y:S01]  /*18a0*/  BSSY B1, `(.L_x_15) ;  /* 0x000002d000017945 */ /* 0x000fe20003800000 */
[----:B-1----:R-:W-:-:S04]  /*18b0*/  IADD3 R14, P0, PT, R8, UR8, RZ ;  /* 0x00000008080e7c10 */ /* 0x002fc8000ff1e0ff */
[----:B------:R-:W-:Y:S01]  /*18c0*/  IADD3.X R15, PT, PT, R6, UR9, RZ, P0, !PT ;  /* 0x00000009060f7c10 */ /* 0x000fe200087fe4ff */
[----:B------:R-:W-:Y:S08]  /*18d0*/  @P2 BRA `(.L_x_16) ;  /* 0x0000000000a42947 */ /* 0x000ff00003800000 */
[----:B0-----:R-:W0:Y:S02]  /*18e0*/  LDC.64 R22, c[0x0][0x398] ;  /* 0x0000e600ff167b82 */ /* 0x001e240000000a00 */
[----:B0-----:R-:W-:-:S06]  /*18f0*/  IMAD.WIDE.U32 R22, R3, 0x4, R22 ;  /* 0x0000000403167825 */ /* 0x001fcc00078e0016 */
[----:B------:R-:W2:Y:S01]  /*1900*/  LDG.E R22, desc[UR6][R22.64] ;  /* 0x0000000616167981 */ /* 0x000ea2000c1e1900 */
[----:B------:R-:W-:Y:S01]  /*1910*/  ISETP.GT.U32.AND P0, PT, R3, R17, PT ;  /* 0x000000110300720c */ /* 0x000fe20003f04070 */
[----:B------:R-:W-:-:S03]  /*1920*/  IMAD.MOV.U32 R6, RZ, RZ, R44 ;  /* 0x000000ffff067224 */ /* 0x000fc600078e002c */
[----:B------:R-:W-:Y:S02]  /*1930*/  SEL R11, RZ, 0x2280, !P0 ;  /* 0x00002280ff0b7807 */ /* 0x000fe40004000000 */
[----:B------:R-:W-:-:S03]  /*1940*/  ISETP.GE.AND P0, PT, R7, 0x1, PT ;  /* 0x000000010700780c */ /* 0x000fc60003f06270 */
[----:B--2---:R-:W-:-:S05]  /*1950*/  IMAD.IADD R11, R22, 0x1, -R11 ;  /* 0x00000001160b7824 */ /* 0x004fca00078e0a0b */
[----:B------:R0:W-:Y:S05]  /*1960*/  STS [R10+0x8a00], R11 ;  /* 0x008a000b0a007388 */ /* 0x0001ea0000000800 */
[----:B------:R-:W-:Y:S05]  /*1970*/  @!P0 BRA `(.L_x_17) ;  /* 0x00000000006c8947 */ /* 0x000fea0003800000 */
[----:B------:R-:W-:Y:S01]  /*1980*/  BSSY B0, `(.L_x_18) ;  /* 0x0000019000007945 */ /* 0x000fe20003800000 */
[----:B------:R-:W-:Y:S02]  /*1990*/  IMAD.MOV.U32 R8, RZ, RZ, -0x1 ;  /* 0xffffffffff087424 */ /* 0x000fe400078e00ff */
[----:B0-----:R-:W-:Y:S02]  /*19a0*/  IMAD.MOV.U32 R11, RZ, RZ, R7 ;  /* 0x000000ffff0b7224 */ /* 0x001fe400078e0007 */
[----:B------:R-:W-:-:S07]  /*19b0*/  IMAD.MOV.U32 R6, RZ, RZ, R44 ;  /* 0x000000ffff067224 */ /* 0x000fce00078e002c */
.L_x_22:
[----:B------:R-:W0:Y:S01]  /*19c0*/  LDC.64 R22, c[0x0][0x380] ;  /* 0x0000e000ff167b82 */ /* 0x000e220000000a00 */
[----:B------:R-:W-:Y:S01]  /*19d0*/  VIADD R47, R11, 0xffffffff ;  /* 0xffffffff0b2f7836 */ /* 0x000fe20000000000 */
[----:B------:R-:W-:Y:S03]  /*19e0*/  BSSY B2, `(.L_x_19) ;  /* 0x0000008000027945 */ /* 0x000fe60003800000 */
[----:B------:R-:W-:-:S04]  /*19f0*/  IMAD R45, R47, 0x100, R3 ;  /* 0x000001002f2d7824 */ /* 0x000fc800078e0203 */
[----:B0-----:R-:W-:-:S07]  /*1a00*/  IMAD.WIDE R22, R45, 0x4, R22 ;  /* 0x000000042d167825 */ /* 0x001fce00078e0216 */
.L_x_20:
[----:B------:R-:W-:Y:S05]  /*1a10*/  YIELD ;  /* 0x0000000000007946 */ /* 0x000fea0003800000 */
[----:B------:R0:W-:Y:S06]  /*1a20*/  MEMBAR.SC.CTA ;  /* 0x0000000000007992 */ /* 0x0001ec0000000000 */
[----:B0-----:R-:W2:Y:S02]  /*1a30*/  LDG.E.STRONG.SYS R12, desc[UR6][R22.64] ;  /* 0x00000006160c7981 */ /* 0x001ea4000c1f5900 */
[----:B--2---:R-:W-:-:S13]  /*1a40*/  ISETP.NE.AND P0, PT, R12, RZ, PT ;  /* 0x000000ff0c00720c */ /* 0x004fda0003f05270 */
[----:B------:R-:W-:Y:S05]  /*1a50*/  @!P0 BRA `(.L_x_20) ;  /* 0xfffffffc00ec8947 */ /* 0x000fea000383ffff */
[----:B------:R-:W-:Y:S05]  /*1a60*/  BSYNC B2 ;  /* 0x0000000000027941 */ /* 0x000fea0003800000 */
.L_x_19:
[----:B------:R-:W-:Y:S01]  /*1a70*/  BSSY.RECONVERGENT B2, `(.L_x_21) ;  /* 0x0000006000027945 */ /* 0x000fe20003800200 */
[C---:B------:R-:W-:Y:S02]  /*1a80*/  ISETP.GT.AND P0, PT, R12.reuse, -0x1, PT ;  /* 0xffffffff0c00780c */ /* 0x040fe40003f04270 */
[----:B------:R-:W-:Y:S01]  /*1a90*/  LOP3.LUT R23, R12, 0x3fffffff, RZ, 0xc0, !PT ;  /* 0x3fffffff0c177812 */ /* 0x000fe200078ec0ff */
[----:B------:R-:W-:Y:S05]  /*1aa0*/  WARPSYNC.EXCLUSIVE R8 ;  /* 0x0000000008007348 */ /* 0x000fea0003a00000 */
[----:B------:R-:W-:-:S05]  /*1ab0*/  IMAD.IADD R6, R23, 0x1, R6 ;  /* 0x0000000117067824 */ /* 0x000fca00078e0206 */
[----:B------:R-:W-:-:S07]  /*1ac0*/  VOTE.ANY R8, PT, P0 ;  /* 0x0000000000087806 */ /* 0x000fce00000e0100 */
[----:B------:R-:W-:Y:S05]  /*1ad0*/  BSYNC.RECONVERGENT B2 ;  /* 0x0000000000027941 */ /* 0x000fea0003800200 */
.L_x_21:
[----:B------:R-:W-:Y:S01]  /*1ae0*/  ISETP.GT.U32.AND P1, PT, R11, 0x1, PT ;  /* 0x000000010b00780c */ /* 0x000fe20003f24070 */
[----:B------:R-:W-:-:S12]  /*1af0*/  IMAD.MOV.U32 R11, RZ, RZ, R47 ;  /* 0x000000ffff0b7224 */ /* 0x000fd800078e002f */
[----:B------:R-:W-:Y:S05]  /*1b00*/  @P0 BRA P1, `(.L_x_22) ;  /* 0xfffffffc00ac0947 */ /* 0x000fea000083ffff */
[----:B------:R-:W-:Y:S05]  /*1b10*/  BSYNC B0 ;  /* 0x0000000000007941 */ /* 0x000fea0003800000 */
.L_x_18:
[----:B------:R1:W2:Y:S02]  /*1b20*/  LDS R11, [R10+0x8a00] ;  /* 0x008a00000a0b7984 */ /* 0x0002a40000000800 */
.L_x_17:
[----:B------:R-:W-:Y:S02]  /*1b30*/  LOP3.LUT R23, R6, 0x80000000, RZ, 0xfc, !PT ;  /* 0x8000000006177812 */ /* 0x000fe400078efcff */
[----:B0-2---:R-:W-:-:S03]  /*1b40*/  IADD3 R11, PT, PT, R11, R6, -R44 ;  /* 0x000000060b0b7210 */ /* 0x005fc60007ffe82c */
[----:B------:R2:W-:Y:S04]  /*1b50*/  STG.E.STRONG.SYS desc[UR6][R4.64], R23 ;  /* 0x0000001704007986 */ /* 0x0005e8000c115906 */
[----:B------:R2:W-:Y:S02]  /*1b60*/  STS [R10+0x8a00], R11 ;  /* 0x008a000b0a007388 */ /* 0x0005e40000000800 */
.L_x_16:
[----:B------:R-:W-:Y:S05]  /*1b70*/  BSYNC B1 ;  /* 0x0000000000017941 */ /* 0x000fea0003800000 */
.L_x_15:
[----:B--2---:R-:W2:Y:S01]  /*1b80*/  LDC.64 R4, c[0x0][0x390] ;  /* 0x0000e400ff047b82 */ /* 0x004ea20000000a00 */
[----:B------:R-:W-:Y:S02]  /*1b90*/  VIADD R8, R0, 0x2280 ;  /* 0x0000228000087836 */ /* 0x000fe40000000000 */
[----:B------:R-:W-:-:S05]  /*1ba0*/  IMAD R13, R17, 0x4, R13 ;  /* 0x00000004110d7824 */ /* 0x000fca00078e020d */
[----:B------:R-:W3:Y:S01]  /*1bb0*/  LDC R59, c[0x0][0x3c0] ;  /* 0x0000f000ff3b7b82 */ /* 0x000ee20000000800 */
[----:B--2---:R-:W-:Y:S02]  /*1bc0*/  ISETP.EQ.U32.AND P1, PT, R4, RZ, PT ;  /* 0x000000ff0400720c */ /* 0x004fe40003f22070 */
[----:B---3--:R-:W-:-:S04]  /*1bd0*/  ISETP.GE.AND P0, PT, R8, R59, PT ;  /* 0x0000003b0800720c */ /* 0x008fc80003f06270 */
[----:B------:R-:W-:-:S04]  /*1be0*/  ISETP.EQ.OR.EX P0, PT, R5, RZ, !P0, P1 ;  /* 0x000000ff0500720c */ /* 0x000fc80004702710 */
[----:B------:R-:W-:-:S13]  /*1bf0*/  ISETP.GT.U32.OR P0, PT, R3, 0xff, P0 ;  /* 0x000000ff0300780c */ /* 0x000fda0000704470 */
[----:B------:R-:W-:Y:S05]  /*1c00*/  @P0 BRA `(.L_x_23) ;  /* 0x0000000000200947 */ /* 0x000fea0003800000 */
[----:B------:R-:W2:Y:S01]  /*1c10*/  LDS R11, [R10+0x8a00] ;  /* 0x008a00000a0b7984 */ /* 0x000ea20000000800 */
[----:B------:R-:W3:Y:S01]  /*1c20*/  LDC.64 R4, c[0x0][0x390] ;  /* 0x0000e400ff047b82 */ /* 0x000ee20000000a00 */
[----:B------:R-:W-:Y:S01]  /*1c30*/  ISETP.GT.U32.AND P0, PT, R3, R17, PT ;  /* 0x000000110300720c */ /* 0x000fe20003f04070 */
[----:B------:R-:W-:-:S12]  /*1c40*/  VIADD R6, R44, 0x2280 ;  /* 0x000022802c067836 */ /* 0x000fd80000000000 */
[----:B------:R-:W-:Y:S02]  /*1c50*/  @!P0 IMAD.MOV R6, RZ, RZ, R44 ;  /* 0x000000ffff068224 */ /* 0x000fe400078e022c */
[----:B---3--:R-:W-:-:S04]  /*1c60*/  IMAD.WIDE.U32 R2, R3, 0x4, R4 ;  /* 0x0000000403027825 */ /* 0x008fc800078e0004 */
[----:B--2---:R-:W-:-:S05]  /*1c70*/  IMAD.IADD R5, R11, 0x1, R6 ;  /* 0x000000010b057824 */ /* 0x004fca00078e0206 */
[----:B------:R2:W-:Y:S02]  /*1c80*/  STG.E desc[UR6][R2.64], R5 ;  /* 0x0000000502007986 */ /* 0x0005e4000c101906 */
.L_x_23:
[----:B------:R-:W-:Y:S05]  /*1c90*/  WARPSYNC.ALL ;  /* 0x0000000000007948 */ /* 0x000fea0003800000 */
[----:B------:R-:W-:Y:S01]  /*1ca0*/  BAR.SYNC.DEFER_BLOCKING 0x0 ;  /* 0x0000000000007b1d */ /* 0x000fe20000010000 */
[----:B------:R-:W-:-:S05]  /*1cb0*/  ISETP.GT.AND P0, PT, R8, R59, PT ;  /* 0x0000003b0800720c */ /* 0x000fca0003f04270 */
[----:B------:R3:W4:Y:S08]  /*1cc0*/  LDS R6, [R13+0x8a00] ;  /* 0x008a00000d067984 */ /* 0x0007300000000800 */
[----:B---3--:R-:W-:Y:S05]  /*1cd0*/  @P0 BRA `(.L_x_24) ;  /* 0x0000000000740947 */ /* 0x008fea0003800000 */
[----:B------:R-:W2:Y:S01]  /*1ce0*/  LDCU.64 UR4, c[0x0][0x3a0] ;  /* 0x00007400ff0477ac */ /* 0x000ea20008000a00 */
[----:B----4-:R-:W-:-:S05]  /*1cf0*/  IADD3 R6, P1, PT, R9, R6, RZ ;  /* 0x0000000609067210 */ /* 0x010fca0007f3e0ff */
[----:B0-----:R-:W-:Y:S01]  /*1d00*/  IMAD.X R57, RZ, RZ, RZ, P1 ;  /* 0x000000ffff397224 */ /* 0x001fe200008e06ff */
[----:B--2---:R-:W-:-:S04]  /*1d10*/  LEA R2, P1, R6, UR4, 0x2 ;  /* 0x0000000406027c11 */ /* 0x004fc8000f8210ff */
[----:B------:R-:W-:-:S05]  /*1d20*/  LEA.HI.X R3, R6, UR5, R57, 0x2, P1 ;  /* 0x0000000506037c11 */ /* 0x000fca00088f1439 */
[----:B------:R2:W-:Y:S04]  /*1d30*/  STG.E desc[UR6][R2.64], R19 ;  /* 0x0000001302007986 */ /* 0x0005e8000c101906 */
        /* <DEDUP_REMOVED lines=21> */
[----:B------:R2:W-:Y:S01]  /*1e90*/  STG.E desc[UR6][R2.64+0xb00], R39 ;  /* 0x000b002702007986 */ /* 0x0005e2000c101906 */
[----:B------:R-:W-:Y:S05]  /*1ea0*/  BRA `(.L_x_25) ;  /* 0x0000000400287947 */ /* 0x000fea0003800000 */
.L_x_24:
[----:B------:R-:W3:Y:S01]  /*1eb0*/  LDCU.64 UR4, c[0x0][0x3a0] ;  /* 0x00007400ff0477ac */ /* 0x000ee20008000a00 */
[----:B------:R-:W-:Y:S01]  /*1ec0*/  IMAD R4, R7, -0x2280, R59 ;  /* 0xffffdd8007047824 */ /* 0x000fe200078e023b */
[C---:B----4-:R-:W-:Y:S01]  /*1ed0*/  IADD3 R6, P2, PT, R9.reuse, R6, RZ ;  /* 0x0000000609067210 */ /* 0x050fe20007f5e0ff */
[C---:B--2---:R-:W-:Y:S02]  /*1ee0*/  VIADD R5, R9.reuse, 0x40 ;  /* 0x0000004009057836 */ /* 0x044fe40000000000 */
[C---:B------:R-:W-:Y:S01]  /*1ef0*/  VIADD R3, R9.reuse, 0x20 ;  /* 0x0000002009037836 */ /* 0x040fe20000000000 */
[-C--:B------:R-:W-:Y:S01]  /*1f00*/  ISETP.GE.AND P1, PT, R9, R4.reuse, PT ;  /* 0x000000040900720c */ /* 0x080fe20003f26270 */
[----:B0-----:R-:W-:Y:S01]  /*1f10*/  IMAD.X R57, RZ, RZ, RZ, P2 ;  /* 0x000000ffff397224 */ /* 0x001fe200010e06ff */
[-C--:B------:R-:W-:Y:S01]  /*1f20*/  ISETP.GE.AND P6, PT, R5, R4.reuse, PT ;  /* 0x000000040500720c */ /* 0x080fe20003fc6270 */
[----:B------:R-:W-:Y:S01]  /*1f30*/  VIADD R5, R9, 0x60 ;  /* 0x0000006009057836 */ /* 0x000fe20000000000 */
[----:B------:R-:W-:Y:S01]  /*1f40*/  ISETP.GE.AND P4, PT, R3, R4, PT ;  /* 0x000000040300720c */ /* 0x000fe20003f86270 */
[----:B------:R-:W-:-:S02]  /*1f50*/  VIADD R11, R9, 0x80 ;  /* 0x00000080090b7836 */ /* 0x000fc40000000000 */
[----:B------:R-:W-:Y:S01]  /*1f60*/  VIADD R13, R9, 0xa0 ;  /* 0x000000a0090d7836 */ /* 0x000fe20000000000 */
[-C--:B------:R-:W-:Y:S01]  /*1f70*/  ISETP.GE.AND P5, PT, R5, R4.reuse, PT ;  /* 0x000000040500720c */ /* 0x080fe20003fa6270 */
[----:B------:R-:W-:Y:S01]  /*1f80*/  VIADD R5, R9, 0xc0 ;  /* 0x000000c009057836 */ /* 0x000fe20000000000 */
[----:B------:R-:W-:Y:S01]  /*1f90*/  ISETP.GE.AND P3, PT, R11, R4, PT ;  /* 0x000000040b00720c */ /* 0x000fe20003f66270 */
[----:B------:R-:W-:Y:S01]  /*1fa0*/  VIADD R11, R9, 0xe0 ;  /* 0x000000e0090b7836 */ /* 0x000fe20000000000 */
[----:B---3--:R-:W-:-:S04]  /*1fb0*/  LEA R2, P2, R6, UR4, 0x2 ;  /* 0x0000000406027c11 */ /* 0x008fc8000f8410ff */
[----:B------:R-:W-:Y:S02]  /*1fc0*/  LEA.HI.X R3, R6, UR5, R57, 0x2, P2 ;  /* 0x0000000506037c11 */ /* 0x000fe400090f1439 */
[----:B------:R-:W-:-:S03]  /*1fd0*/  ISETP.GE.AND P2, PT, R13, R4, PT ;  /* 0x000000040d00720c */ /* 0x000fc60003f46270 */
[----:B------:R0:W-:Y:S01]  /*1fe0*/  @!P1 STG.E desc[UR6][R2.64], R19 ;  /* 0x0000001302009986 */ /* 0x0001e2000c101906 */
[-C--:B------:R-:W-:Y:S01]  /*1ff0*/  ISETP.GE.AND P1, PT, R5, R4.reuse, PT ;  /* 0x000000040500720c */ /* 0x080fe20003f26270 */
[----:B------:R-:W-:Y:S02]  /*2000*/  VIADD R5, R9, 0x100 ;  /* 0x0000010009057836 */ /* 0x000fe40000000000 */
[----:B------:R0:W-:Y:S01]  /*2010*/  @!P4 STG.E desc[UR6][R2.64+0x80], R20 ;  /* 0x000080140200c986 */ /* 0x0001e2000c101906 */
[-C--:B------:R-:W-:Y:S01]  /*2020*/  ISETP.GE.AND P4, PT, R11, R4.reuse, PT ;  /* 0x000000040b00720c */ /* 0x080fe20003f86270 */
[----:B------:R-:W-:Y:S02]  /*2030*/  VIADD R11, R9, 0x120 ;  /* 0x00000120090b7836 */ /* 0x000fe40000000000 */
[----:B------:R0:W-:Y:S01]  /*2040*/  @!P6 STG.E desc[UR6][R2.64+0x100], R21 ;  /* 0x000100150200e986 */ /* 0x0001e2000c101906 */
[----:B------:R-:W-:Y:S01]  /*2050*/  ISETP.GE.AND P6, PT, R5, R4, PT ;  /* 0x000000040500720c */ /* 0x000fe20003fc6270 */
[----:B------:R-:W-:-:S02]  /*2060*/  VIADD R5, R9, 0x140 ;  /* 0x0000014009057836 */ /* 0x000fc40000000000 */
        /* <DEDUP_REMOVED lines=37> */
[----:B------:R-:W-:-:S03]  /*22c0*/  ISETP.GE.AND P5, PT, R11, R4, PT ;  /* 0x000000040b00720c */ /* 0x000fc60003fa6270 */
[----:B------:R0:W-:Y:S01]  /*22d0*/  @!P3 STG.E desc[UR6][R2.64+0x800], R43 ;  /* 0x0008002b0200b986 */ /* 0x0001e2000c101906 */
[----:B------:R-:W-:-:S03]  /*22e0*/  ISETP.GE.AND P3, PT, R5, R4, PT ;  /* 0x000000040500720c */ /* 0x000fc60003f66270 */
[----:B------:R0:W-:Y:S04]  /*22f0*/  @!P2 STG.E desc[UR6][R2.64+0x880], R42 ;  /* 0x0008802a0200a986 */ /* 0x0001e8000c101906 */
[----:B------:R0:W-:Y:S04]  /*2300*/  @!P1 STG.E desc[UR6][R2.64+0x900], R35 ;  /* 0x0009002302009986 */ /* 0x0001e8000c101906 */
[----:B------:R0:W-:Y:S04]  /*2310*/  @!P4 STG.E desc[UR6][R2.64+0x980], R24 ;  /* 0x000980180200c986 */ /* 0x0001e8000c101906 */
[----:B------:R0:W-:Y:S04]  /*2320*/  @!P6 STG.E desc[UR6][R2.64+0xa00], R37 ;  /* 0x000a00250200e986 */ /* 0x0001e8000c101906 */
[----:B------:R0:W-:Y:S04]  /*2330*/  @!P5 STG.E desc[UR6][R2.64+0xa80], R36 ;  /* 0x000a80240200d986 */ /* 0x0001e8000c101906 */
[----:B------:R0:W-:Y:S02]  /*2340*/  @!P3 STG.E desc[UR6][R2.64+0xb00], R39 ;  /* 0x000b00270200b986 */ /* 0x0001e4000c101906 */
.L_x_25:
[----:B------:R-:W-:Y:S05]  /*2350*/  @P0 BRA `(.L_x_26) ;  /* 0x0000000000600947 */ /* 0x000fea0003800000 */
[----:B------:R3:W5:Y:S04]  /*2360*/  LDG.E R5, desc[UR6][R14.64] ;  /* 0x000000060e057981 */ /* 0x000768000c1e1900 */
[----:B------:R3:W5:Y:S04]  /*2370*/  LDG.E R11, desc[UR6][R14.64+0x80] ;  /* 0x000080060e0b7981 */ /* 0x000768000c1e1900 */
[----:B------:R3:W5:Y:S04]  /*2380*/  LDG.E R13, desc[UR6][R14.64+0x100] ;  /* 0x000100060e0d7981 */ /* 0x000768000c1e1900 */
[----:B------:R3:W5:Y:S04]  /*2390*/  LDG.E R17, desc[UR6][R14.64+0x180] ;  /* 0x000180060e117981 */ /* 0x000768000c1e1900 */
[----:B0-2---:R3:W5:Y:S04]  /*23a0*/  LDG.E R19, desc[UR6][R14.64+0x200] ;  /* 0x000200060e137981 */ /* 0x005768000c1e1900 */
        /* <DEDUP_REMOVED lines=19> */
.L_x_26:
[----:B------:R-:W-:Y:S02]  /*24e0*/  IMAD.IADD R0, R59, 0x1, -R0 ;  /* 0x000000013b007824 */ /* 0x000fe400078e0a00 */
[C---:B0-2---:R-:W-:Y:S02]  /*24f0*/  VIADD R3, R9.reuse, 0x20 ;  /* 0x0000002009037836 */ /* 0x045fe40000000000 */
[C---:B------:R-:W-:Y:S01]  /*2500*/  VIADD R61, R9.reuse, 0x40 ;  /* 0x00000040093d7836 */ /* 0x040fe20000000000 */
[CC--:B------:R-:W-:Y:S01]  /*2510*/  ISETP.GE.AND P1, PT, R9.reuse, R0.reuse, PT ;  /* 0x000000000900720c */ /* 0x0c0fe20003f26270 */
[----:B------:R-:W-:Y:S01]  /*2520*/  VIADD R63, R9, 0x80 ;  /* 0x00000080093f7836 */ /* 0x000fe20000000000 */
[-C--:B------:R-:W-:Y:S01]  /*2530*/  ISETP.GE.AND P4, PT, R3, R0.reuse, PT ;  /* 0x000000000300720c */ /* 0x080fe20003f86270 */
[----:B------:R-:W-:Y:S01]  /*2540*/  VIADD R3, R9, 0x60 ;  /* 0x0000006009037836 */ /* 0x000fe20000000000 */
[-C--:B------:R-:W-:Y:S01]  /*2550*/  ISETP.GE.AND P6, PT, R61, R0.reuse, PT ;  /* 0x000000003d00720c */ /* 0x080fe20003fc6270 */
[----:B------:R-:W-:Y:S01]  /*2560*/  VIADD R61, R9, 0xa0 ;  /* 0x000000a0093d7836 */ /* 0x000fe20000000000 */
[----:B------:R-:W-:-:S02]  /*2570*/  ISETP.GE.AND P3, PT, R63, R0, PT ;  /* 0x000000003f00720c */ /* 0x000fc40003f66270 */
[-C--:B------:R-:W-:Y:S01]  /*2580*/  ISETP.GE.AND P5, PT, R3, R0.reuse, PT ;  /* 0x000000000300720c */ /* 0x080fe20003fa6270 */
[----:B------:R-:W-:Y:S01]  /*2590*/  VIADD R3, R9, 0xc0 ;  /* 0x000000c009037836 */ /* 0x000fe20000000000 */
[-C--:B------:R-:W-:Y:S01]  /*25a0*/  ISETP.GE.AND P2, PT, R61, R0.reuse, PT ;  /* 0x000000003d00720c */ /* 0x080fe20003f46270 */
[----:B------:R-:W-:Y:S02]  /*25b0*/  VIADD R61, R9, 0xe0 ;  /* 0x000000e0093d7836 */ /* 0x000fe40000000000 */
[----:B------:R0:W5:Y:S01]  /*25c0*/  @!P1 LDG.E R5, desc[UR6][R14.64] ;  /* 0x000000060e059981 */ /* 0x000162000c1e1900 */
[-C--:B------:R-:W-:Y:S01]  /*25d0*/  ISETP.GE.AND P1, PT, R3, R0.reuse, PT ;  /* 0x000000000300720c */ /* 0x080fe20003f26270 */
[----:B------:R-:W-:Y:S02]  /*25e0*/  VIADD R3, R9, 0x100 ;  /* 0x0000010009037836 */ /* 0x000fe40000000000 */
[----:B------:R0:W5:Y:S01]  /*25f0*/  @!P4 LDG.E R11, desc[UR6][R14.64+0x80] ;  /* 0x000080060e0bc981 */ /* 0x000162000c1e1900 */
[----:B------:R-:W-:Y:S01]  /*2600*/  ISETP.GE.AND P4, PT, R61, R0, PT ;  /* 0x000000003d00720c */ /* 0x000fe20003f86270 */
[----:B------:R-:W-:-:S02]  /*2610*/  VIADD R61, R9, 0x120 ;  /* 0x00000120093d7836 */ /* 0x000fc40000000000 */
[----:B------:R0:W5:Y:S01]  /*2620*/  @!P6 LDG.E R13, desc[UR6][R14.64+0x100] ;  /* 0x000100060e0de981 */ /* 0x000162000c1e1900 */
        /* <DEDUP_REMOVED lines=39> */
[----:B------:R-:W-:-:S03]  /*28a0*/  ISETP.GE.AND P5, PT, R61, R0, PT ;  /* 0x000000003d00720c */ /* 0x000fc60003fa6270 */
[----:B------:R0:W5:Y:S01]  /*28b0*/  @!P3 LDG.E R43, desc[UR6][R14.64+0x800] ;  /* 0x000800060e2bb981 */ /* 0x000162000c1e1900 */
[----:B------:R-:W-:-:S03]  /*28c0*/  ISETP.GE.AND P3, PT, R3, R0, PT ;  /* 0x000000000300720c */ /* 0x000fc60003f66270 */
[----:B------:R0:W5:Y:S04]  /*28d0*/  @!P2 LDG.E R45, desc[UR6][R14.64+0x880] ;  /* 0x000880060e2da981 */ /* 0x000168000c1e1900 */
[----:B------:R0:W5:Y:S04]  /*28e0*/  @!P1 LDG.E R47, desc[UR6][R14.64+0x900] ;  /* 0x000900060e2f9981 */ /* 0x000168000c1e1900 */
[----:B------:R0:W5:Y:S04]  /*28f0*/  @!P4 LDG.E R49, desc[UR6][R14.64+0x980] ;  /* 0x000980060e31c981 */ /* 0x000168000c1e1900 */
[----:B------:R0:W5:Y:S04]  /*2900*/  @!P6 LDG.E R51, desc[UR6][R14.64+0xa00] ;  /* 0x000a00060e33e981 */ /* 0x000168000c1e1900 */
[----:B------:R0:W5:Y:S04]  /*2910*/  @!P5 LDG.E R53, desc[UR6][R14.64+0xa80] ;  /* 0x000a80060e35d981 */ /* 0x000168000c1e1900 */
[----:B------:R0:W5:Y:S02]  /*2920*/  @!P3 LDG.E R55, desc[UR6][R14.64+0xb00] ;  /* 0x000b00060e37b981 */ /* 0x000164000c1e1900 */
.L_x_27:
[----:B------:R-:W-:Y:S05]  /*2930*/  @P0 BRA `(.L_x_28) ;  /* 0x00000000006c0947 */ /* 0x000fea0003800000 */
[----:B------:R-:W2:Y:S02]  /*2940*/  LDCU.64 UR4, c[0x0][0x3b0] ;  /* 0x00007600ff0477ac */ /* 0x000ea40008000a00 */
[----:B--2---:R-:W-:-:S04]  /*2950*/  LEA R2, P0, R6, UR4, 0x2 ;  /* 0x0000000406027c11 */ /* 0x004fc8000f8010ff */
[----:B------:R-:W-:-:S05]  /*2960*/  LEA.HI.X R3, R6, UR5, R57, 0x2, P0 ;  /* 0x0000000506037c11 */ /* 0x000fca00080f1439 */
[----:B-----5:R-:W-:Y:S04]  /*2970*/  STG.E desc[UR6][R2.64], R5 ;  /* 0x0000000502007986 */ /* 0x020fe8000c101906 */
[----:B------:R-:W-:Y:S04]  /*2980*/  STG.E desc[UR6][R2.64+0x80], R11 ;  /* 0x0000800b02007986 */ /* 0x000fe8000c101906 */
        /* <DEDUP_REMOVED lines=20> */
[----:B------:R-:W-:Y:S01]  /*2ad0*/  STG.E desc[UR6][R2.64+0xb00], R55 ;  /* 0x000b003702007986 */ /* 0x000fe2000c101906 */
[----:B------:R-:W-:Y:S05]  /*2ae0*/  EXIT ;  /* 0x000000000000794d */ /* 0x000fea0003800000 */
.L_x_28:
[----:B------:R-:W2:Y:S01]  /*2af0*/  LDCU.64 UR4, c[0x0][0x3b0] ;  /* 0x00007600ff0477ac */ /* 0x000ea20008000a00 */
[----:B------:R-:W-:Y:S02]  /*2b00*/  IMAD R0, R7, -0x2280, R59 ;  /* 0xffffdd8007007824 */ /* 0x000fe400078e023b */
[C---:B------:R-:W-:Y:S02]  /*2b10*/  VIADD R7, R9.reuse, 0x40 ;  /* 0x0000004009077836 */ /* 0x040fe40000000000 */
[C---:B------:R-:W-:Y:S01]  /*2b20*/  VIADD R3, R9.reuse, 0x20 ;  /* 0x0000002009037836 */ /* 0x040fe20000000000 */
[CC--:B------:R-:W-:Y:S01]  /*2b30*/  ISETP.GE.AND P6, PT, R9.reuse, R0.reuse, PT ;  /* 0x000000000900720c */ /* 0x0c0fe20003fc6270 */
[----:B0--3--:R-:W-:Y:S01]  /*2b40*/  VIADD R15, R9, 0x60 ;  /* 0x00000060090f7836 */ /* 0x009fe20000000000 */
[-C--:B------:R-:W-:Y:S01]  /*2b50*/  ISETP.GE.AND P1, PT, R7, R0.reuse, PT ;  /* 0x000000000700720c */ /* 0x080fe20003f26270 */
[----:B------:R-:W-:Y:S01]  /*2b60*/  VIADD R7, R9, 0x80 ;  /* 0x0000008009077836 */ /* 0x000fe20000000000 */
[-C--:B------:R-:W-:Y:S01]  /*2b70*/  ISETP.GE.AND P5, PT, R3, R0.reuse, PT ;  /* 0x000000000300720c */ /* 0x080fe20003fa6270 */
[----:B------:R-:W-:Y:S01]  /*2b80*/  VIADD R59, R9, 0xc0 ;  /* 0x000000c0093b7836 */ /* 0x000fe20000000000 */
[-C--:B------:R-:W-:Y:S01]  /*2b90*/  ISETP.GE.AND P0, PT, R15, R0.reuse, PT ;  /* 0x000000000f00720c */ /* 0x080fe20003f06270 */
[----:B------:R-:W-:Y:S01]  /*2ba0*/  VIADD R15, R9, 0xa0 ;  /* 0x000000a0090f7836 */ /* 0x000fe20000000000 */
[----:B------:R-:W-:Y:S01]  /*2bb0*/  ISETP.GE.AND P4, PT, R7, R0, PT ;  /* 0x000000000700720c */ /* 0x000fe20003f86270 */
[----:B------:R-:W-:Y:S01]  /*2bc0*/  VIADD R7, R9, 0xe0 ;  /* 0x000000e009077836 */ /* 0x000fe20000000000 */
[----:B--2---:R-:W-:-:S02]  /*2bd0*/  LEA R2, P2, R6, UR4, 0x2 ;  /* 0x0000000406027c11 */ /* 0x004fc4000f8410ff */
[-C--:B------:R-:W-:Y:S01]  /*2be0*/  ISETP.GE.AND P3, PT, R15, R0.reuse, PT ;  /* 0x000000000f00720c */ /* 0x080fe20003f66270 */
[----:B------:R-:W-:Y:S01]  /*2bf0*/  VIADD R15, R9, 0x100 ;  /* 0x00000100090f7836 */ /* 0x000fe20000000000 */
[----:B------:R-:W-:Y:S02]  /*2c00*/  LEA.HI.X R3, R6, UR5, R57, 0x2, P2 ;  /* 0x0000000506037c11 */ /* 0x000fe400090f1439 */
[----:B------:R-:W-:-:S03]  /*2c10*/  ISETP.GE.AND P2, PT, R59, R0, PT ;  /* 0x000000003b00720c */ /* 0x000fc60003f46270 */
[----:B-----5:R0:W-:Y:S01]  /*2c20*/  @!P6 STG.E desc[UR6][R2.64], R5 ;  /* 0x000000050200e986 */ /* 0x0201e2000c101906 */
[-C--:B------:R-:W-:Y:S01]  /*2c30*/  ISETP.GE.AND P6, PT, R7, R0.reuse, PT ;  /* 0x000000000700720c */ /* 0x080fe20003fc6270 */
[----:B------:R-:W-:Y:S02]  /*2c40*/  VIADD R7, R9, 0x120 ;  /* 0x0000012009077836 */ /* 0x000fe40000000000 */
[----:B------:R2:W-:Y:S03]  /*2c50*/  @!P1 STG.E desc[UR6][R2.64+0x100], R13 ;  /* 0x0001000d02009986 */ /* 0x0005e6000c101906 */
[-C--:B------:R-:W-:Y:S01]  /*2c60*/  ISETP.GE.AND P1, PT, R7, R0.reuse, PT ;  /* 0x000000000700720c */ /* 0x080fe20003f26270 */
[----:B------:R-:W-:Y:S01]  /*2c70*/  VIADD R7, R9, 0x160 ;  /* 0x0000016009077836 */ /* 0x000fe20000000000 */
[----:B------:R2:W-:Y:S01]  /*2c80*/  @!P5 STG.E desc[UR6][R2.64+0x80], R11 ;  /* 0x0000800b0200d986 */ /* 0x0005e2000c101906 */
[----:B------:R-:W-:Y:S01]  /*2c90*/  ISETP.GE.AND P5, PT, R15, R0, PT ;  /* 0x000000000f00720c */ /* 0x000fe20003fa6270 */
[----:B------:R-:W-:-:S02]  /*2ca0*/  VIADD R15, R9, 0x140 ;  /* 0x00000140090f7836 */ /* 0x000fc40000000000 */
[----:B------:R2:W-:Y:S01]  /*2cb0*/  @!P4 STG.E desc[UR6][R2.64+0x200], R19 ;  /* 0x000200130200c986 */ /* 0x0005e2000c101906 */
[-C--:B------:R-:W-:Y:S01]  /*2cc0*/  ISETP.GE.AND P4, PT, R7, R0.reuse, PT ;  /* 0x000000000700720c */ /* 0x080fe20003f86270 */
[C---:B0-----:R-:W-:Y:S02]  /*2cd0*/  VIADD R5, R9.reuse, 0x180 ;  /* 0x0000018009057836 */ /* 0x041fe40000000000 */
[----:B------:R-:W-:Y:S01]  /*2ce0*/  VIADD R7, R9, 0x1a0 ;  /* 0x000001a009077836 */ /* 0x000fe20000000000 */
[----:B------:R2:W-:Y:S01]  /*2cf0*/  @!P0 STG.E desc[UR6][R2.64+0x180], R17 ;  /* 0x0001801102008986 */ /* 0x0005e2000c101906 */
        /* <DEDUP_REMOVED lines=24> */
[C---:B------:R-:W-:Y:S02]  /*2e80*/  VIADD R7, R9.reuse, 0x2a0 ;  /* 0x000002a009077836 */ /* 0x040fe40000000000 */
[----:B------:R-:W-:Y:S01]  /*2e90*/  VIADD R9, R9, 0x2c0 ;  /* 0x000002c009097836 */ /* 0x000fe20000000000 */
[----:B------:R2:W-:Y:S01]  /*2ea0*/  @!P2 STG.E desc[UR6][R2.64+0x680], R37 ;  /* 0x000680250200a986 */ /* 0x0005e2000c101906 */
[----:B------:R-:W-:-:S03]  /*2eb0*/  ISETP.GE.AND P2, PT, R5, R0, PT ;  /* 0x000000000500720c */ /* 0x000fc60003f46270 */
        /* <DEDUP_REMOVED lines=9> */
[----:B------:R2:W-:Y:S01]  /*2f50*/  @!P6 STG.E desc[UR6][R2.64+0xa80], R53 ;  /* 0x000a80350200e986 */ /* 0x0005e2000c101906 */
[----:B------:R-:W-:Y:S05]  /*2f60*/  @P5 EXIT ;  /* 0x000000000000594d */ /* 0x000fea0003800000 */
[----:B------:R-:W-:Y:S01]  /*2f70*/  STG.E desc[UR6][R2.64+0xb00], R55 ;  /* 0x000b003702007986 */ /* 0x000fe2000c101906 */
[----:B------:R-:W-:Y:S05]  /*2f80*/  EXIT ;  /* 0x000000000000794d */ /* 0x000fea0003800000 */
.L_x_14:
[----:B------:R-:W-:Y:S01]  /*2f90*/  IMAD.MOV.U32 R2, RZ, RZ, RZ ;  /* 0x000000ffff027224 */ /* 0x000fe200078e00ff */
[C---:B------:R-:W-:Y:S01]  /*2fa0*/  ISETP.GT.U32.AND P0, PT, R3.reuse, 0x1f, PT ;  /* 0x0000001f0300780c */ /* 0x040fe20003f04070 */
[----:B------:R-:W-:Y:S05]  /*2fb0*/  WARPSYNC.ALL ;  /* 0x0000000000007948 */ /* 0x000fea0003800000 */
[----:B------:R-:W-:-:S04]  /*2fc0*/  IMAD.HI.U32 R4, R3, 0x15555556, R2 ;  /* 0x1555555603047827 */ /* 0x000fc800078e0002 */
[----:B------:R-:W-:-:S05]  /*2fd0*/  IMAD R81, R4, 0x4, R13 ;  /* 0x0000000404517824 */ /* 0x000fca00078e020d */
[----:B------:R1:W-:Y:S01]  /*2fe0*/  STS [R81+0x3410], R44 ;  /* 0x0034102c51007388 */ /* 0x0003e20000000800 */
[----:B------:R-:W-:Y:S06]  /*2ff0*/  BAR.SYNC.DEFER_BLOCKING 0x0 ;  /* 0x0000000000007b1d */ /* 0x000fec0000010000 */
[----:B------:R-:W-:Y:S05]  /*3000*/  @P0 BRA `(.L_x_29) ;  /* 0x0000000000dc0947 */ /* 0x000fea0003800000 */
[----:B------:R-:W-:Y:S01]  /*3010*/  IMAD R4, R3, 0x34, R13 ;  /* 0x0000003403047824 */ /* 0x000fe200078e020d */
[----:B------:R-:W-:-:S04]  /*3020*/  UMOV UR5, 0xffffffff ;  /* 0xffffffff00057882 */ /* 0x000fc80000000000 */
[----:B------:R-:W-:Y:S04]  /*3030*/  LDS R5, [R4+0x3410] ;  /* 0x0034100004057984 */ /* 0x000fe80000000800 */
[----:B------:R-:W-:Y:S04]  /*3040*/  LDS R86, [R4+0x3414] ;  /* 0x0034140004567984 */ /* 0x000fe80000000800 */
[----:B------:R-:W2:Y:S04]  /*3050*/  LDS R87, [R4+0x3418] ;  /* 0x0034180004577984 */ /* 0x000ea80000000800 */
[----:B------:R-:W-:Y:S04]  /*3060*/  LDS R88, [R4+0x341c] ;  /* 0x00341c0004587984 */ /* 0x000fe80000000800 */
[----:B------:R-:W3:Y:S04]  /*3070*/  LDS R89, [R4+0x3420] ;  /* 0x0034200004597984 */ /* 0x000ee80000000800 */
[----:B------:R-:W-:Y:S04]  /*3080*/  LDS R91, [R4+0x3424] ;  /* 0x00342400045b7984 */ /* 0x000fe80000000800 */
[----:B------:R-:W4:Y:S04]  /*3090*/  LDS R92, [R4+0x3428] ;  /* 0x00342800045c7984 */ /* 0x000f280000000800 */
[----:B------:R-:W-:Y:S04]  /*30a0*/  LDS R93, [R4+0x342c] ;  /* 0x00342c00045d7984 */ /* 0x000fe80000000800 */
[----:B------:R-:W5:Y:S04]  /*30b0*/  LDS R94, [R4+0x3430] ;  /* 0x00343000045e7984 */ /* 0x000f680000000800 */
[----:B------:R-:W-:Y:S04]  /*30c0*/  LDS R95, [R4+0x3434] ;  /* 0x00343400045f7984 */ /* 0x000fe80000000800 */
[----:B------:R-:W0:Y:S04]  /*30d0*/  LDS R96, [R4+0x3438] ;  /* 0x0034380004607984 */ /* 0x000e280000000800 */
[----:B------:R-:W1:Y:S01]  /*30e0*/  LDS R97, [R4+0x343c] ;  /* 0x00343c0004617984 */ /* 0x000e620000000800 */
[----:B--2---:R-:W-:-:S04]  /*30f0*/  IADD3 R98, PT, PT, R87, R86, R5 ;  /* 0x0000005657627210 */ /* 0x004fc80007ffe005 */
[----:B---3--:R-:W-:-:S04]  /*3100*/  IADD3 R98, PT, PT, R89, R98, R88 ;  /* 0x0000006259627210 */ /* 0x008fc80007ffe058 */
[----:B----4-:R-:W-:-:S04]  /*3110*/  IADD3 R98, PT, PT, R92, R98, R91 ;  /* 0x000000625c627210 */ /* 0x010fc80007ffe05b */
[----:B-----5:R-:W-:-:S04]  /*3120*/  IADD3 R98, PT, PT, R94, R98, R93 ;  /* 0x000000625e627210 */ /* 0x020fc80007ffe05d */
[----:B0-----:R-:W-:-:S05]  /*3130*/  IADD3 R98, PT, PT, R96, R98, R95 ;  /* 0x0000006260627210 */ /* 0x001fca0007ffe05f */
[----:B-1----:R-:W-:Y:S01]  /*3140*/  IMAD.IADD R97, R97, 0x1, R98 ;  /* 0x0000000161617824 */ /* 0x002fe200078e0262 */
[----:B------:R-:W-:Y:S06]  /*3150*/  BRA.DIV UR5, `(.L_x_30) ;  /* 0x0000008a05bc7947 */ /* 0x000fec000b800000 */
[----:B------:R-:W0:Y:S02]  /*3160*/  SHFL.UP P0, R98, R97, 0x1, RZ ;  /* 0x0420000061627989 */ /* 0x000e2400000000ff */
[----:B0-----:R-:W-:-:S05]  /*3170*/  @P0 IMAD.IADD R98, R97, 0x1, R98 ;  /* 0x0000000161620824 */ /* 0x001fca00078e0262 */
[----:B------:R-:W0:Y:S02]  /*3180*/  SHFL.UP P0, R99, R98, 0x2, RZ ;  /* 0x0440000062637989 */ /* 0x000e2400000000ff */
[----:B0-----:R-:W-:-:S05]  /*3190*/  @P0 IMAD.IADD R99, R98, 0x1, R99 ;  /* 0x0000000162630824 */ /* 0x001fca00078e0263 */
[----:B------:R-:W0:Y:S02]  /*31a0*/  SHFL.UP P0, R100, R99, 0x4, RZ ;  /* 0x0480000063647989 */ /* 0x000e2400000000ff */
[----:B0-----:R-:W-:-:S05]  /*31b0*/  @P0 IMAD.IADD R100, R99, 0x1, R100 ;  /* 0x0000000163640824 */ /* 0x001fca00078e0264 */
[----:B------:R-:W0:Y:S02]  /*31c0*/  SHFL.UP P0, R101, R100, 0x8, RZ ;  /* 0x0500000064657989 */ /* 0x000e2400000000ff */
[----:B0-----:R-:W-:-:S05]  /*31d0*/  @P0 IMAD.IADD R101, R100, 0x1, R101 ;  /* 0x0000000164650824 */ /* 0x001fca00078e0265 */
[----:B------:R0:W1:Y:S02]  /*31e0*/  SHFL.UP P0, R102, R101, 0x10, RZ ;  /* 0x0600000065667989 */ /* 0x00006400000000ff */
.L_x_143:
[----:B-1----:R-:W-:-:S04]  /*31f0*/  @P0 IMAD.IADD R102, R101, 0x1, R102 ;  /* 0x0000000165660824 */ /* 0x002fc800078e0266 */
[----:B------:R-:W-:-:S04]  /*3200*/  IMAD.IADD R97, R102, 0x1, -R97 ;  /* 0x0000000166617824 */ /* 0x000fc800078e0a61 */
[----:B------:R-:W-:Y:S01]  /*3210*/  IMAD.IADD R5, R5, 0x1, R97 ;  /* 0x0000000105057824 */ /* 0x000fe200078e0261 */
[----:B------:R2:W-:Y:S03]  /*3220*/  STS [R4+0x3410], R97 ;  /* 0x0034106104007388 */ /* 0x0005e60000000800 */
        /* <DEDUP_REMOVED lines=19> */
[----:B------:R2:W-:Y:S04]  /*3360*/  STS [R4+0x3438], R95 ;  /* 0x0034385f04007388 */ /* 0x0005e80000000800 */
[----:B------:R2:W-:Y:S02]  /*3370*/  STS [R4+0x343c], R99 ;  /* 0x00343c6304007388 */ /* 0x0005e40000000800 */
.L_x_29:
[----:B------:R-:W-:Y:S05]  /*3380*/  WARPSYNC.ALL ;  /* 0x0000000000007948 */ /* 0x000fea0003800000 */
[----:B------:R-:W-:Y:S01]  /*3390*/  BAR.SYNC.DEFER_BLOCKING 0x0 ;  /* 0x0000000000007b1d */ /* 0x000fe20000010000 */
[----:B------:R-:W-:-:S05]  /*33a0*/  ISETP.NE.AND P0, PT, R90, RZ, PT ;  /* 0x000000ff5a00720c */ /* 0x000fca0003f05270 */
[----:B------:R-:W-:Y:S01]  /*33b0*/  BSSY.RECONVERGENT B0, `(.L_x_31) ;  /* 0x0000027000007945 */ /* 0x000fe20003800200 */
[----:B-1----:R-:W1:Y:S07]  /*33c0*/  LDS R81, [R81+0x3410] ;  /* 0x0034100051517984 */ /* 0x002e6e0000000800 */
[----:B------:R-:W-:Y:S05]  /*33d0*/  @P0 BRA `(.L_x_32) ;  /* 0x0000000000900947 */ /* 0x000fea0003800000 */
[----:B--2---:R-:W1:Y:S04]  /*33e0*/  LDS R4, [R10] ;  /* 0x000000000a047984 */ /* 0x004e680000000800 */
        /* <DEDUP_REMOVED lines=8> */
[----:B------:R-:W0:Y:S04]  /*3470*/  LDS R104, [R10+0x2400] ;  /* 0x002400000a687984 */ /* 0x000e280000000800 */
[----:B------:R-:W0:Y:S01]  /*3480*/  LDS R106, [R10+0x2800] ;  /* 0x002800000a6a7984 */ /* 0x000e220000000800 */
[----:B-1----:R-:W-:-:S03]  /*3490*/  IMAD.IADD R5, R81, 0x1, R4 ;  /* 0x0000000151057824 */ /* 0x002fc600078e0204 */
[----:B------:R-:W1:Y:S01]  /*34a0*/  LDS R108, [R10+0x2c00] ;  /* 0x002c00000a6c7984 */ /* 0x000e620000000800 */
[----:B--2---:R-:W-:-:S03]  /*34b0*/  IMAD.IADD R87, R81, 0x1, R86 ;  /* 0x0000000151577824 */ /* 0x004fc600078e0256 */
[----:B------:R2:W-:Y:S01]  /*34c0*/  STS [R10], R5 ;  /* 0x000000050a007388 */ /* 0x0005e20000000800 */
[----:B---3--:R-:W-:-:S03]  /*34d0*/  IMAD.IADD R89, R81, 0x1, R88 ;  /* 0x0000000151597824 */ /* 0x008fc600078e0258 */
[----:B------:R3:W-:Y:S01]  /*34e0*/  STS [R10+0x400], R87 ;  /* 0x000400570a007388 */ /* 0x0007e20000000800 */
[C---:B----4-:R-:W-:Y:S02]  /*34f0*/  IMAD.IADD R91, R81.reuse, 0x1, R92 ;  /* 0x00000001515b7824 */ /* 0x050fe400078e025c */
[C---:B-----5:R-:W-:Y:S01]  /*3500*/  IMAD.IADD R93, R81.reuse, 0x1, R94 ;  /* 0x00000001515d7824 */ /* 0x060fe200078e025e */
[----:B------:R4:W-:Y:S01]  /*3510*/  STS [R10+0x800], R89 ;  /* 0x000800590a007388 */ /* 0x0009e20000000800 */
[----:B0-----:R-:W-:-:S03]  /*3520*/  IMAD.IADD R95, R81, 0x1, R96 ;  /* 0x00000001515f7824 */ /* 0x001fc600078e0260 */
[----:B------:R4:W-:Y:S01]  /*3530*/  STS [R10+0xc00], R91 ;  /* 0x000c005b0a007388 */ /* 0x0009e20000000800 */
[----:B------:R-:W-:-:S03]  /*3540*/  IMAD.IADD R97, R81, 0x1, R98 ;  /* 0x0000000151617824 */ /* 0x000fc600078e0262 */
[----:B------:R4:W-:Y:S01]  /*3550*/  STS [R10+0x1000], R93 ;  /* 0x0010005d0a007388 */ /* 0x0009e20000000800 */
[----:B--2---:R-:W-:-:S03]  /*3560*/  IMAD.IADD R5, R81, 0x1, R100 ;  /* 0x0000000151057824 */ /* 0x004fc600078e0264 */
[----:B------:R4:W-:Y:S01]  /*3570*/  STS [R10+0x1400], R95 ;  /* 0x0014005f0a007388 */ /* 0x0009e20000000800 */
[----:B---3--:R-:W-:-:S03]  /*3580*/  IMAD.IADD R87, R81, 0x1, R102 ;  /* 0x0000000151577824 */ /* 0x008fc600078e0266 */
[----:B------:R4:W-:Y:S01]  /*3590*/  STS [R10+0x1800], R97 ;  /* 0x001800610a007388 */ /* 0x0009e20000000800 */
[----:B------:R-:W-:-:S03]  /*35a0*/  IMAD.IADD R99, R81, 0x1, R104 ;  /* 0x0000000151637824 */ /* 0x000fc600078e0268 */
[----:B------:R4:W-:Y:S01]  /*35b0*/  STS [R10+0x1c00], R5 ;  /* 0x001c00050a007388 */ /* 0x0009e20000000800 */
[----:B------:R-:W-:-:S03]  /*35c0*/  IMAD.IADD R101, R81, 0x1, R106 ;  /* 0x0000000151657824 */ /* 0x000fc600078e026a */
[----:B------:R4:W-:Y:S01]  /*35d0*/  STS [R10+0x2000], R87 ;  /* 0x002000570a007388 */ /* 0x0009e20000000800 */
[----:B-1----:R-:W-:-:S03]  /*35e0*/  IMAD.IADD R103, R81, 0x1, R108 ;  /* 0x0000000151677824 */ /* 0x002fc600078e026c */
[----:B------:R4:W-:Y:S04]  /*35f0*/  STS [R10+0x2400], R99 ;  /* 0x002400630a007388 */ /* 0x0009e80000000800 */
[----:B------:R4:W-:Y:S04]  /*3600*/  STS [R10+0x2800], R101 ;  /* 0x002800650a007388 */ /* 0x0009e80000000800 */
[----:B------:R4:W-:Y:S02]  /*3610*/  STS [R10+0x2c00], R103 ;  /* 0x002c00670a007388 */ /* 0x0009e40000000800 */
.L_x_32:
[----:B------:R-:W-:Y:S05]  /*3620*/  BSYNC.RECONVERGENT B0 ;  /* 0x0000000000007941 */ /* 0x000fea0003800200 */
.L_x_31:
[----:B------:R-:W-:Y:S01]  /*3630*/  BAR.SYNC.DEFER_BLOCKING 0x0 ;  /* 0x0000000000007b1d */ /* 0x000fe20000010000 */
[----:B------:R-:W-:-:S05]  /*3640*/  R2P PR, R17, 0x7f ;  /* 0x0000007f11007804 */ /* 0x000fca0000000000 */
[----:B------:R-:W-:Y:S08]  /*3650*/  BSSY.RECONVERGENT B0, `(.L_x_33) ;  /* 0x0000021000007945 */ /* 0x000ff00003800200 */
[----:B--2---:R-:W-:Y:S02]  /*3660*/  VOTE.ANY R4, PT, P0 ;  /* 0x0000000000047806 */ /* 0x004fe400000e0100 */
[----:B----4-:R-:W-:-:S02]  /*3670*/  VOTE.ANY R5, PT, P1 ;  /* 0x0000000000057806 */ /* 0x010fc400008e0100 */
[----:B------:R-:W-:Y:S02]  /*3680*/  @!P0 LOP3.LUT R4, RZ, R4, RZ, 0x33, !PT ;  /* 0x00000004ff048212 */ /* 0x000fe400078e33ff */
[----:B------:R-:W-:Y:S02]  /*3690*/  VOTE.ANY R87, PT, P2 ;  /* 0x0000000000577806 */ /* 0x000fe400010e0100 */
[----:B------:R-:W-:Y:S02]  /*36a0*/  @!P1 LOP3.LUT R5, RZ, R5, RZ, 0x33, !PT ;  /* 0x00000005ff059212 */ /* 0x000fe400078e33ff */
[----:B------:R-:W-:Y:S02]  /*36b0*/  VOTE.ANY R89, PT, P3 ;  /* 0x0000000000597806 */ /* 0x000fe400018e0100 */
[----:B------:R-:W-:Y:S02]  /*36c0*/  @!P2 LOP3.LUT R87, RZ, R87, RZ, 0x33, !PT ;  /* 0x00000057ff57a212 */ /* 0x000fe400078e33ff */
[----:B------:R-:W-:-:S02]  /*36d0*/  LOP3.LUT R4, R5, R4, RZ, 0xc0, !PT ;  /* 0x0000000405047212 */ /* 0x000fc400078ec0ff */
[----:B------:R-:W-:Y:S02]  /*36e0*/  @!P3 LOP3.LUT R89, RZ, R89, RZ, 0x33, !PT ;  /* 0x00000059ff59b212 */ /* 0x000fe400078e33ff */
[----:B------:R-:W-:Y:S02]  /*36f0*/  LOP3.LUT R4, R87, R4, RZ, 0xc0, !PT ;  /* 0x0000000457047212 */ /* 0x000fe400078ec0ff */
[----:B------:R-:W-:Y:S02]  /*3700*/  VOTE.ANY R5, PT, P4 ;  /* 0x0000000000057806 */ /* 0x000fe400020e0100 */
[----:B------:R-:W-:Y:S02]  /*3710*/  LOP3.LUT P0, RZ, R17, 0x80, RZ, 0xc0, !PT ;  /* 0x0000008011ff7812 */ /* 0x000fe4000780c0ff */
[----:B------:R-:W-:Y:S02]  /*3720*/  LOP3.LUT R4, R89, R4, RZ, 0xc0, !PT ;  /* 0x0000000459047212 */ /* 0x000fe400078ec0ff */
[----:B------:R-:W-:-:S02]  /*3730*/  @!P4 LOP3.LUT R5, RZ, R5, RZ, 0x33, !PT ;  /* 0x00000005ff05c212 */ /* 0x000fc400078e33ff */
[----:B------:R-:W-:Y:S02]  /*3740*/  VOTE.ANY R17, PT, P5 ;  /* 0x0000000000117806 */ /* 0x000fe400028e0100 */
[----:B------:R-:W-:Y:S01]  /*3750*/  LOP3.LUT R4, R5, R4, RZ, 0xc0, !PT ;  /* 0x0000000405047212 */ /* 0x000fe200078ec0ff */
[----:B------:R-:W-:Y:S01]  /*3760*/  IMAD.MOV.U32 R5, RZ, RZ, RZ ;  /* 0x000000ffff057224 */ /* 0x000fe200078e00ff */
[----:B------:R-:W-:Y:S02]  /*3770*/  @!P5 LOP3.LUT R17, RZ, R17, RZ, 0x33, !PT ;  /* 0x00000011ff11d212 */ /* 0x000fe400078e33ff */
[----:B------:R-:W-:Y:S02]  /*3780*/  VOTE.ANY R86, PT, P6 ;  /* 0x0000000000567806 */ /* 0x000fe400030e0100 */
[----:B------:R-:W-:Y:S02]  /*3790*/  LOP3.LUT R17, R17, R4, RZ, 0xc0, !PT ;  /* 0x0000000411117212 */ /* 0x000fe400078ec0ff */
[----:B------:R-:W2:Y:S01]  /*37a0*/  S2R R4, SR_LEMASK ;  /* 0x0000000000047919 */ /* 0x000ea20000003a00 */
[----:B------:R-:W-:-:S02]  /*37b0*/  VOTE.ANY R88, PT, P0 ;  /* 0x0000000000587806 */ /* 0x000fc400000e0100 */
[----:B------:R-:W-:Y:S02]  /*37c0*/  @!P6 LOP3.LUT R86, RZ, R86, RZ, 0x33, !PT ;  /* 0x00000056ff56e212 */ /* 0x000fe400078e33ff */
[----:B------:R-:W-:Y:S02]  /*37d0*/  @!P0 LOP3.LUT R88, RZ, R88, RZ, 0x33, !PT ;  /* 0x00000058ff588212 */ /* 0x000fe400078e33ff */
[----:B------:R-:W-:-:S04]  /*37e0*/  LOP3.LUT R17, R86, R17, RZ, 0xc0, !PT ;  /* 0x0000001156117212 */ /* 0x000fc800078ec0ff */
[----:B------:R-:W-:-:S04]  /*37f0*/  LOP3.LUT R17, R88, R17, RZ, 0xc0, !PT ;  /* 0x0000001158117212 */ /* 0x000fc800078ec0ff */
[----:B------:R-:W3:Y:S02]  /*3800*/  FLO.U32 R87, R17 ;  /* 0x0000001100577300 */ /* 0x000ee400000e0000 */
[----:B---3--:R-:W-:Y:S02]  /*3810*/  ISETP.NE.AND P0, PT, R12, R87, PT ;  /* 0x000000570c00720c */ /* 0x008fe40003f05270 */
[----:B--2---:R-:W-:-:S06]  /*3820*/  LOP3.LUT R86, R4, R17, RZ, 0xc0, !PT ;  /* 0x0000001104567212 */ /* 0x004fcc00078ec0ff */
[----:B------:R-:W2:Y:S05]  /*3830*/  POPC R86, R86 ;  /* 0x0000005600567309 */ /* 0x000eaa0000000000 */
[----:B------:R-:W-:Y:S05]  /*3840*/  @P0 BRA `(.L_x_34) ;  /* 0x0000000000040947 */ /* 0x000fea0003800000 */
[----:B--2---:R3:W4:Y:S02]  /*3850*/  ATOMS.ADD R5, [R85], R86 ;  /* 0x000000565505738c */ /* 0x0047240000000000 */
.L_x_34:
[----:B------:R-:W-:Y:S05]  /*3860*/  BSYNC.RECONVERGENT B0 ;  /* 0x0000000000007941 */ /* 0x000fea0003800200 */
.L_x_33:
[----:B------:R-:W-:Y:S01]  /*3870*/  R2P PR, R73, 0x7f ;  /* 0x0000007f49007804 */ /* 0x000fe20000000000 */
[----:B----4-:R4:W1:Y:S01]  /*3880*/  SHFL.IDX PT, R5, R5, R87, 0x1f ;  /* 0x00001f5705057589 */ /* 0x01086200000e0000 */
[----:B------:R-:W-:Y:S01]  /*3890*/  BSSY.RECONVERGENT B0, `(.L_x_35) ;  /* 0x0000020000007945 */ /* 0x000fe20003800200 */
[----:B0--3--:R-:W-:-:S10]  /*38a0*/  IMAD.MOV.U32 R85, RZ, RZ, RZ ;  /* 0x000000ffff557224 */ /* 0x009fd400078e00ff */
[----:B------:R-:W-:Y:S02]  /*38b0*/  VOTE.ANY R17, PT, P0 ;  /* 0x0000000000117806 */ /* 0x000fe400000e0100 */
[----:B------:R-:W-:Y:S02]  /*38c0*/  VOTE.ANY R88, PT, P1 ;  /* 0x0000000000587806 */ /* 0x000fe400008e0100 */
[----:B------:R-:W-:Y:S02]  /*38d0*/  @!P0 LOP3.LUT R17, RZ, R17, RZ, 0x33, !PT ;  /* 0x00000011ff118212 */ /* 0x000fe400078e33ff */
[----:B------:R-:W-:Y:S02]  /*38e0*/  VOTE.ANY R92, PT, P2 ;  /* 0x00000000005c7806 */ /* 0x000fe400010e0100 */
[----:B------:R-:W-:Y:S02]  /*38f0*/  @!P1 LOP3.LUT R88, RZ, R88, RZ, 0x33, !PT ;  /* 0x00000058ff589212 */ /* 0x000fe400078e33ff */
[----:B------:R-:W-:-:S02]  /*3900*/  @!P2 LOP3.LUT R92, RZ, R92, RZ, 0x33, !PT ;  /* 0x0000005cff5ca212 */ /* 0x000fc400078e33ff */
[----:B------:R-:W-:Y:S02]  /*3910*/  LOP3.LUT R17, R88, R17, RZ, 0xc0, !PT ;  /* 0x0000001158117212 */ /* 0x000fe400078ec0ff */
[----:B------:R-:W-:Y:S02]  /*3920*/  VOTE.ANY R88, PT, P3 ;  /* 0x0000000000587806 */ /* 0x000fe400018e0100 */
[----:B------:R-:W-:Y:S02]  /*3930*/  LOP3.LUT R17, R92, R17, RZ, 0xc0, !PT ;  /* 0x000000115c117212 */ /* 0x000fe400078ec0ff */
[----:B------:R-:W-:Y:S02]  /*3940*/  LOP3.LUT P0, RZ, R73, 0x80, RZ, 0xc0, !PT ;  /* 0x0000008049ff7812 */ /* 0x000fe4000780c0ff */
[----:B------:R-:W-:Y:S02]  /*3950*/  VOTE.ANY R92, PT, P4 ;  /* 0x00000000005c7806 */ /* 0x000fe400020e0100 */
[----:B------:R-:W-:-:S02]  /*3960*/  @!P3 LOP3.LUT R88, RZ, R88, RZ, 0x33, !PT ;  /* 0x00000058ff58b212 */ /* 0x000fc400078e33ff */
[----:B------:R-:W-:Y:S02]  /*3970*/  @!P4 LOP3.LUT R92, RZ, R92, RZ, 0x33, !PT ;  /* 0x0000005cff5cc212 */ /* 0x000fe400078e33ff */
[----:B------:R-:W-:Y:S02]  /*3980*/  LOP3.LUT R17, R88, R17, RZ, 0xc0, !PT ;  /* 0x0000001158117212 */ /* 0x000fe400078ec0ff */
[----:B------:R-:W-:Y:S02]  /*3990*/  VOTE.ANY R88, PT, P5 ;  /* 0x0000000000587806 */ /* 0x000fe400028e0100 */
[----:B------:R-:W-:Y:S02]  /*39a0*/  LOP3.LUT R17, R92, R17, RZ, 0xc0, !PT ;  /* 0x000000115c117212 */ /* 0x000fe400078ec0ff */
[----:B------:R-:W-:Y:S02]  /*39b0*/  VOTE.ANY R92, PT, P6 ;  /* 0x00000000005c7806 */ /* 0x000fe400030e0100 */
[----:B------:R-:W-:-:S02]  /*39c0*/  @!P5 LOP3.LUT R88, RZ, R88, RZ, 0x33, !PT ;  /* 0x00000058ff58d212 */ /* 0x000fc400078e33ff */
[----:B------:R-:W-:Y:S02]  /*39d0*/  VOTE.ANY R94, PT, P0 ;  /* 0x00000000005e7806 */ /* 0x000fe400000e0100 */
[----:B------:R-:W-:Y:S02]  /*39e0*/  @!P6 LOP3.LUT R92, RZ, R92, RZ, 0x33, !PT ;  /* 0x0000005cff5ce212 */ /* 0x000fe400078e33ff */
[----:B------:R-:W-:Y:S02]  /*39f0*/  LOP3.LUT R17, R88, R17, RZ, 0xc0, !PT ;  /* 0x0000001158117212 */ /* 0x000fe400078ec0ff */
[----:B------:R-:W-:Y:S02]  /*3a00*/  @!P0 LOP3.LUT R94, RZ, R94, RZ, 0x33, !PT ;  /* 0x0000005eff5e8212 */ /* 0x000fe400078e33ff */
[----:B------:R-:W-:-:S04]  /*3a10*/  LOP3.LUT R17, R92, R17, RZ, 0xc0, !PT ;  /* 0x000000115c117212 */ /* 0x000fc800078ec0ff */
[----:B------:R-:W-:-:S04]  /*3a20*/  LOP3.LUT R73, R94, R17, RZ, 0xc0, !PT ;  /* 0x000000115e497212 */ /* 0x000fc800078ec0ff */
[----:B------:R-:W0:Y:S01]  /*3a30*/  FLO.U32 R89, R73 ;  /* 0x0000004900597300 */ /* 0x000e2200000e0000 */
[----:B------:R-:W-:-:S07]  /*3a40*/  LOP3.LUT R17, R4, R73, RZ, 0xc0, !PT ;  /* 0x0000004904117212 */ /* 0x000fce00078ec0ff */
[----:B------:R-:W3:Y:S01]  /*3a50*/  POPC R17, R17 ;  /* 0x0000001100117309 */ /* 0x000ee20000000000 */
[----:B0-----:R-:W-:-:S13]  /*3a60*/  ISETP.NE.AND P0, PT, R12, R89, PT ;  /* 0x000000590c00720c */ /* 0x001fda0003f05270 */
[----:B-1-34-:R-:W-:Y:S05]  /*3a70*/  @P0 BRA `(.L_x_36) ;  /* 0x0000000000040947 */ /* 0x01afea0003800000 */
[----:B------:R0:W1:Y:S02]  /*3a80*/  ATOMS.ADD R85, [R84], R17 ;  /* 0x000000115455738c */ /* 0x0000640000000000 */
.L_x_36:
[----:B------:R-:W-:Y:S05]  /*3a90*/  BSYNC.RECONVERGENT B0 ;  /* 0x0000000000007941 */ /* 0x000fea0003800200 */
.L_x_35:
[----:B------:R-:W-:Y:S01]  /*3aa0*/  R2P PR, R71, 0x7f ;  /* 0x0000007f47007804 */ /* 0x000fe20000000000 */
[----:B------:R-:W-:-:S12]  /*3ab0*/  BSSY.RECONVERGENT B0, `(.L_x_37) ;  /* 0x0000021000007945 */ /* 0x000fd80003800200 */
[----:B------:R-:W-:Y:S02]  /*3ac0*/  VOTE.ANY R73, PT, P0 ;  /* 0x0000000000497806 */ /* 0x000fe400000e0100 */
[----:B0-----:R-:W-:Y:S02]  /*3ad0*/  VOTE.ANY R84, PT, P1 ;  /* 0x0000000000547806 */ /* 0x001fe400008e0100 */
[----:B------:R-:W-:Y:S02]  /*3ae0*/  @!P0 LOP3.LUT R73, RZ, R73, RZ, 0x33, !PT ;  /* 0x00000049ff498212 */ /* 0x000fe400078e33ff */
[----:B------:R-:W-:Y:S02]  /*3af0*/  VOTE.ANY R88, PT, P2 ;  /* 0x0000000000587806 */ /* 0x000fe400010e0100 */
[----:B------:R-:W-:Y:S02]  /*3b00*/  @!P1 LOP3.LUT R84, RZ, R84, RZ, 0x33, !PT ;  /* 0x00000054ff549212 */ /* 0x000fe400078e33ff */
[----:B------:R-:W-:-:S02]  /*3b10*/  @!P2 LOP3.LUT R88, RZ, R88, RZ, 0x33, !PT ;  /* 0x00000058ff58a212 */ /* 0x000fc400078e33ff */
[----:B------:R-:W-:Y:S02]  /*3b20*/  LOP3.LUT R73, R84, R73, RZ, 0xc0, !PT ;  /* 0x0000004954497212 */ /* 0x000fe400078ec0ff */
[----:B------:R-:W-:Y:S02]  /*3b30*/  VOTE.ANY R84, PT, P3 ;  /* 0x0000000000547806 */ /* 0x000fe400018e0100 */
[----:B------:R-:W-:Y:S02]  /*3b40*/  LOP3.LUT R73, R88, R73, RZ, 0xc0, !PT ;  /* 0x0000004958497212 */ /* 0x000fe400078ec0ff */
[----:B------:R-:W-:Y:S01]  /*3b50*/  LOP3.LUT P0, RZ, R71, 0x80, RZ, 0xc0, !PT ;  /* 0x0000008047ff7812 */ /* 0x000fe2000780c0ff */
[----:B------:R-:W-:Y:S01]  /*3b60*/  IMAD.MOV.U32 R71, RZ, RZ, RZ ;  /* 0x000000ffff477224 */ /* 0x000fe200078e00ff */
        /* <DEDUP_REMOVED lines=11> */
[----:B------:R-:W-:Y:S01]  /*3c20*/  @!P0 LOP3.LUT R92, RZ, R92, RZ, 0x33, !PT ;  /* 0x0000005cff5c8212 */ /* 0x000fe200078e33ff */
[----:B-1----:R0:W1:Y:S01]  /*3c30*/  SHFL.IDX PT, R84, R85, R89, 0x1f ;  /* 0x00001f5955547589 */ /* 0x00206200000e0000 */
[----:B------:R-:W-:-:S04]  /*3c40*/  LOP3.LUT R73, R88, R73, RZ, 0xc0, !PT ;  /* 0x0000004958497212 */ /* 0x000fc800078ec0ff */
[----:B------:R-:W-:-:S04]  /*3c50*/  LOP3.LUT R73, R92, R73, RZ, 0xc0, !PT ;  /* 0x000000495c497212 */ /* 0x000fc800078ec0ff */
[----:B------:R-:W3:Y:S01]  /*3c60*/  FLO.U32 R87, R73 ;  /* 0x0000004900577300 */ /* 0x000ee200000e0000 */
[----:B------:R-:W-:-:S07]  /*3c70*/  LOP3.LUT R88, R4, R73, RZ, 0xc0, !PT ;  /* 0x0000004904587212 */ /* 0x000fce00078ec0ff */
[----:B------:R-:W4:Y:S01]  /*3c80*/  POPC R88, R88 ;  /* 0x0000005800587309 */ /* 0x000f220000000000 */
[----:B---3--:R-:W-:-:S13]  /*3c90*/  ISETP.NE.AND P0, PT, R12, R87, PT ;  /* 0x000000570c00720c */ /* 0x008fda0003f05270 */
[----:B01--4-:R-:W-:Y:S05]  /*3ca0*/  @P0 BRA `(.L_x_38) ;  /* 0x0000000000040947 */ /* 0x013fea0003800000 */
[----:B------:R0:W1:Y:S02]  /*3cb0*/  ATOMS.ADD R71, [R83], R88 ;  /* 0x000000585347738c */ /* 0x0000640000000000 */
.L_x_38:
[----:B------:R-:W-:Y:S05]  /*3cc0*/  BSYNC.RECONVERGENT B0 ;  /* 0x0000000000007941 */ /* 0x000fea0003800200 */
.L_x_37:
[----:B------:R-:W-:Y:S01]  /*3cd0*/  R2P PR, R70, 0x7f ;  /* 0x0000007f46007804 */ /* 0x000fe20000000000 */
[----:B-1----:R1:W3:Y:S01]  /*3ce0*/  SHFL.IDX PT, R71, R71, R87, 0x1f ;  /* 0x00001f5747477589 */ /* 0x0022e200000e0000 */
[----:B------:R-:W-:Y:S11]  /*3cf0*/  BSSY.RECONVERGENT B0, `(.L_x_39) ;  /* 0x0000020000007945 */ /* 0x000ff60003800200 */
[----:B------:R-:W-:-:S02]  /*3d00*/  VOTE.ANY R73, PT, P0 ;  /* 0x0000000000497806 */ /* 0x000fc400000e0100 */
[----:B------:R-:W-:Y:S02]  /*3d10*/  VOTE.ANY R92, PT, P1 ;  /* 0x00000000005c7806 */ /* 0x000fe400008e0100 */
[----:B------:R-:W-:Y:S02]  /*3d20*/  @!P0 LOP3.LUT R73, RZ, R73, RZ, 0x33, !PT ;  /* 0x00000049ff498212 */ /* 0x000fe400078e33ff */
[----:B------:R-:W-:Y:S02]  /*3d30*/  @!P1 LOP3.LUT R92, RZ, R92, RZ, 0x33, !PT ;  /* 0x0000005cff5c9212 */ /* 0x000fe400078e33ff */
[----:B------:R-:W-:Y:S02]  /*3d40*/  VOTE.ANY R94, PT, P2 ;  /* 0x00000000005e7806 */ /* 0x000fe400010e0100 */
[----:B------:R-:W-:Y:S02]  /*3d50*/  LOP3.LUT R73, R92, R73, RZ, 0xc0, !PT ;  /* 0x000000495c497212 */ /* 0x000fe400078ec0ff */
[----:B------:R-:W-:-:S02]  /*3d60*/  @!P2 LOP3.LUT R94, RZ, R94, RZ, 0x33, !PT ;  /* 0x0000005eff5ea212 */ /* 0x000fc400078e33ff */
[----:B------:R-:W-:Y:S02]  /*3d70*/  VOTE.ANY R92, PT, P3 ;  /* 0x00000000005c7806 */ /* 0x000fe400018e0100 */
[----:B------:R-:W-:Y:S02]  /*3d80*/  LOP3.LUT P0, RZ, R70, 0x80, RZ, 0xc0, !PT ;  /* 0x0000008046ff7812 */ /* 0x000fe4000780c0ff */
[----:B------:R-:W-:Y:S02]  /*3d90*/  LOP3.LUT R73, R94, R73, RZ, 0xc0, !PT ;  /* 0x000000495e497212 */ /* 0x000fe400078ec0ff */
[----:B------:R-:W-:Y:S02]  /*3da0*/  VOTE.ANY R70, PT, P4 ;  /* 0x0000000000467806 */ /* 0x000fe400020e0100 */
[----:B------:R-:W-:Y:S02]  /*3db0*/  @!P3 LOP3.LUT R92, RZ, R92, RZ, 0x33, !PT ;  /* 0x0000005cff5cb212 */ /* 0x000fe400078e33ff */
[----:B------:R-:W-:-:S02]  /*3dc0*/  @!P4 LOP3.LUT R70, RZ, R70, RZ, 0x33, !PT ;  /* 0x00000046ff46c212 */ /* 0x000fc400078e33ff */
[----:B------:R-:W-:Y:S02]  /*3dd0*/  LOP3.LUT R73, R92, R73, RZ, 0xc0, !PT ;  /* 0x000000495c497212 */ /* 0x000fe400078ec0ff */
[----:B------:R-:W-:Y:S02]  /*3de0*/  VOTE.ANY R92, PT, P5 ;  /* 0x00000000005c7806 */ /* 0x000fe400028e0100 */
[----:B------:R-:W-:Y:S02]  /*3df0*/  LOP3.LUT R73, R70, R73, RZ, 0xc0, !PT ;  /* 0x0000004946497212 */ /* 0x000fe400078ec0ff */
[----:B------:R-:W-:Y:S02]  /*3e00*/  VOTE.ANY R70, PT, P6 ;  /* 0x0000000000467806 */ /* 0x000fe400030e0100 */
[----:B------:R-:W-:Y:S02]  /*3e10*/  @!P5 LOP3.LUT R92, RZ, R92, RZ, 0x33, !PT ;  /* 0x0000005cff5cd212 */ /* 0x000fe400078e33ff */
[----:B------:R-:W-:-:S02]  /*3e20*/  VOTE.ANY R94, PT, P0 ;  /* 0x00000000005e7806 */ /* 0x000fc400000e0100 */
[----:B------:R-:W-:Y:S02]  /*3e30*/  @!P6 LOP3.LUT R70, RZ, R70, RZ, 0x33, !PT ;  /* 0x00000046ff46e212 */ /* 0x000fe400078e33ff */
[----:B------:R-:W-:Y:S02]  /*3e40*/  LOP3.LUT R73, R92, R73, RZ, 0xc0, !PT ;  /* 0x000000495c497212 */ /* 0x000fe400078ec0ff */
[----:B------:R-:W-:Y:S02]  /*3e50*/  @!P0 LOP3.LUT R94, RZ, R94, RZ, 0x33, !PT ;  /* 0x0000005eff5e8212 */ /* 0x000fe400078e33ff */
[----:B------:R-:W-:Y:S01]  /*3e60*/  LOP3.LUT R73, R70, R73, RZ, 0xc0, !PT ;  /* 0x0000004946497212 */ /* 0x000fe200078ec0ff */
[----:B------:R-:W-:-:S03]  /*3e70*/  IMAD.MOV.U32 R70, RZ, RZ, RZ ;  /* 0x000000ffff467224 */ /* 0x000fc600078e00ff */
[----:B0-----:R-:W-:-:S04]  /*3e80*/  LOP3.LUT R83, R94, R73, RZ, 0xc0, !PT ;  /* 0x000000495e537212 */ /* 0x001fc800078ec0ff */
[----:B------:R-:W0:Y:S01]  /*3e90*/  FLO.U32 R89, R83 ;  /* 0x0000005300597300 */ /* 0x000e2200000e0000 */
[----:B------:R-:W-:-:S07]  /*3ea0*/  LOP3.LUT R73, R4, R83, RZ, 0xc0, !PT ;  /* 0x0000005304497212 */ /* 0x000fce00078ec0ff */
[----:B------:R-:W4:Y:S01]  /*3eb0*/  POPC R73, R73 ;  /* 0x0000004900497309 */ /* 0x000f220000000000 */
[----:B0-----:R-:W-:-:S13]  /*3ec0*/  ISETP.NE.AND P0, PT, R12, R89, PT ;  /* 0x000000590c00720c */ /* 0x001fda0003f05270 */
[----:B-1-34-:R-:W-:Y:S05]  /*3ed0*/  @P0 BRA `(.L_x_40) ;  /* 0x0000000000040947 */ /* 0x01afea0003800000 */
[----:B------:R0:W1:Y:S02]  /*3ee0*/  ATOMS.ADD R70, [R82], R73 ;  /* 0x000000495246738c */ /* 0x0000640000000000 */
.L_x_40:
[----:B------:R-:W-:Y:S05]  /*3ef0*/  BSYNC.RECONVERGENT B0 ;  /* 0x0000000000007941 */ /* 0x000fea0003800200 */
.L_x_39:
[----:B------:R-:W-:Y:S01]  /*3f00*/  R2P PR, R69, 0x7f ;  /* 0x0000007f45007804 */ /* 0x000fe20000000000 */
[----:B-1----:R1:W3:Y:S01]  /*3f10*/  SHFL.IDX PT, R70, R70, R89, 0x1f ;  /* 0x00001f5946467589 */ /* 0x0022e200000e0000 */
[----:B------:R-:W-:Y:S11]  /*3f20*/  BSSY.RECONVERGENT B0, `(.L_x_41) ;  /* 0x0000020000007945 */ /* 0x000ff60003800200 */
[----:B0-----:R-:W-:-:S02]  /*3f30*/  VOTE.ANY R82, PT, P0 ;  /* 0x0000000000527806 */ /* 0x001fc400000e0100 */
        /* <DEDUP_REMOVED lines=19> */
[----:B------:R-:W-:Y:S01]  /*4070*/  LOP3.LUT R82, R83, R82, RZ, 0xc0, !PT ;  /* 0x0000005253527212 */ /* 0x000fe200078ec0ff */
[----:B------:R-:W-:Y:S01]  /*4080*/  IMAD.MOV.U32 R83, RZ, RZ, RZ ;  /* 0x000000ffff537224 */ /* 0x000fe200078e00ff */
[----:B------:R-:W-:Y:S02]  /*4090*/  @!P0 LOP3.LUT R85, RZ, R85, RZ, 0x33, !PT ;  /* 0x00000055ff558212 */ /* 0x000fe400078e33ff */
[----:B------:R-:W-:-:S04]  /*40a0*/  LOP3.LUT R82, R69, R82, RZ, 0xc0, !PT ;  /* 0x0000005245527212 */ /* 0x000fc800078ec0ff */
[----:B------:R-:W-:-:S04]  /*40b0*/  LOP3.LUT R85, R85, R82, RZ, 0xc0, !PT ;  /* 0x0000005255557212 */ /* 0x000fc800078ec0ff */
[----:B------:R-:W0:Y:S01]  /*40c0*/  FLO.U32 R91, R85 ;  /* 0x00000055005b7300 */ /* 0x000e2200000e0000 */
[----:B------:R-:W-:-:S07]  /*40d0*/  LOP3.LUT R69, R4, R85, RZ, 0xc0, !PT ;  /* 0x0000005504457212 */ /* 0x000fce00078ec0ff */
[----:B------:R-:W4:Y:S01]  /*40e0*/  POPC R69, R69 ;  /* 0x0000004500457309 */ /* 0x000f220000000000 */
[----:B0-----:R-:W-:-:S13]  /*40f0*/  ISETP.NE.AND P0, PT, R12, R91, PT ;  /* 0x0000005b0c00720c */ /* 0x001fda0003f05270 */
[----:B-1-34-:R-:W-:Y:S05]  /*4100*/  @P0 BRA `(.L_x_42) ;  /* 0x0000000000040947 */ /* 0x01afea0003800000 */
[----:B------:R0:W1:Y:S02]  /*4110*/  ATOMS.ADD R83, [R80], R69 ;  /* 0x000000455053738c */ /* 0x0000640000000000 */
.L_x_42:
[----:B------:R-:W-:Y:S05]  /*4120*/  BSYNC.RECONVERGENT B0 ;  /* 0x0000000000007941 */ /* 0x000fea0003800200 */
.L_x_41:
[----:B------:R-:W-:Y:S01]  /*4130*/  R2P PR, R67, 0x7f ;  /* 0x0000007f43007804 */ /* 0x000fe20000000000 */
[----:B------:R-:W-:-:S12]  /*4140*/  BSSY.RECONVERGENT B0, `(.L_x_43) ;  /* 0x0000021000007945 */ /* 0x000fd80003800200 */
[----:B0-----:R-:W-:Y:S02]  /*4150*/  VOTE.ANY R80, PT, P0 ;  /* 0x0000000000507806 */ /* 0x001fe400000e0100 */
[----:B------:R-:W-:Y:S02]  /*4160*/  VOTE.ANY R85, PT, P1 ;  /* 0x0000000000557806 */ /* 0x000fe400008e0100 */
[----:B------:R-:W-:Y:S02]  /*4170*/  @!P0 LOP3.LUT R80, RZ, R80, RZ, 0x33, !PT ;  /* 0x00000050ff508212 */ /* 0x000fe400078e33ff */
[----:B------:R-:W-:Y:S02]  /*4180*/  @!P1 LOP3.LUT R85, RZ, R85, RZ, 0x33, !PT ;  /* 0x00000055ff559212 */ /* 0x000fe400078e33ff */
[----:B------:R-:W-:Y:S02]  /*4190*/  VOTE.ANY R87, PT, P2 ;  /* 0x0000000000577806 */ /* 0x000fe400010e0100 */
[----:B------:R-:W-:-:S02]  /*41a0*/  LOP3.LUT R80, R85, R80, RZ, 0xc0, !PT ;  /* 0x0000005055507212 */ /* 0x000fc400078ec0ff */
[----:B------:R-:W-:Y:S02]  /*41b0*/  @!P2 LOP3.LUT R87, RZ, R87, RZ, 0x33, !PT ;  /* 0x00000057ff57a212 */ /* 0x000fe400078e33ff */
[----:B------:R-:W-:Y:S02]  /*41c0*/  VOTE.ANY R85, PT, P3 ;  /* 0x0000000000557806 */ /* 0x000fe400018e0100 */
[----:B------:R-:W-:Y:S02]  /*41d0*/  LOP3.LUT P0, RZ, R67, 0x80, RZ, 0xc0, !PT ;  /* 0x0000008043ff7812 */ /* 0x000fe4000780c0ff */
[----:B------:R-:W-:Y:S02]  /*41e0*/  LOP3.LUT R80, R87, R80, RZ, 0xc0, !PT ;  /* 0x0000005057507212 */ /* 0x000fe400078ec0ff */
        /* <DEDUP_REMOVED lines=12> */
[----:B------:R-:W-:Y:S01]  /*42b0*/  LOP3.LUT R80, R67, R80, RZ, 0xc0, !PT ;  /* 0x0000005043507212 */ /* 0x000fe200078ec0ff */
[----:B------:R-:W-:-:S03]  /*42c0*/  IMAD.MOV.U32 R67, RZ, RZ, RZ ;  /* 0x000000ffff437224 */ /* 0x000fc600078e00ff */
[----:B------:R-:W-:Y:S02]  /*42d0*/  LOP3.LUT R87, R87, R80, RZ, 0xc0, !PT ;  /* 0x0000005057577212 */ /* 0x000fe400078ec0ff */
[----:B-1----:R0:W1:Y:S02]  /*42e0*/  SHFL.IDX PT, R80, R83, R91, 0x1f ;  /* 0x00001f5b53507589 */ /* 0x00206400000e0000 */
[----:B------:R-:W3:Y:S01]  /*42f0*/  FLO.U32 R89, R87 ;  /* 0x0000005700597300 */ /* 0x000ee200000e0000 */
[----:B------:R-:W-:-:S07]  /*4300*/  LOP3.LUT R82, R4, R87, RZ, 0xc0, !PT ;  /* 0x0000005704527212 */ /* 0x000fce00078ec0ff */
[----:B------:R-:W4:Y:S01]  /*4310*/  POPC R82, R82 ;  /* 0x0000005200527309 */ /* 0x000f220000000000 */
[----:B---3--:R-:W-:-:S13]  /*4320*/  ISETP.NE.AND P0, PT, R12, R89, PT ;  /* 0x000000590c00720c */ /* 0x008fda0003f05270 */
[----:B01--4-:R-:W-:Y:S05]  /*4330*/  @P0 BRA `(.L_x_44) ;  /* 0x0000000000040947 */ /* 0x013fea0003800000 */
[----:B------:R0:W1:Y:S02]  /*4340*/  ATOMS.ADD R67, [R79], R82 ;  /* 0x000000524f43738c */ /* 0x0000640000000000 */
.L_x_44:
[----:B------:R-:W-:Y:S05]  /*4350*/  BSYNC.RECONVERGENT B0 ;  /* 0x0000000000007941 */ /* 0x000fea0003800200 */
.L_x_43:
[----:B------:R-:W-:Y:S01]  /*4360*/  R2P PR, R66, 0x7f ;  /* 0x0000007f42007804 */ /* 0x000fe20000000000 */
[----:B-1----:R1:W3:Y:S01]  /*4370*/  SHFL.IDX PT, R67, R67, R89, 0x1f ;  /* 0x00001f5943437589 */ /* 0x0022e200000e0000 */
[----:B------:R-:W-:Y:S01]  /*4380*/  BSSY.RECONVERGENT B0, `(.L_x_45) ;  /* 0x0000020000007945 */ /* 0x000fe20003800200 */
[----:B------:R-:W-:-:S10]  /*4390*/  IMAD.MOV.U32 R85, RZ, RZ, RZ ;  /* 0x000000ffff557224 */ /* 0x000fd400078e00ff */
        /* <DEDUP_REMOVED lines=30> */
.L_x_46:
[----:B------:R-:W-:Y:S05]  /*4580*/  BSYNC.RECONVERGENT B0 ;  /* 0x0000000000007941 */ /* 0x000fea0003800200 */
.L_x_45:
[----:B------:R-:W-:Y:S01]  /*4590*/  R2P PR, R64, 0x7f ;  /* 0x0000007f40007804 */ /* 0x000fe20000000000 */
[----:B------:R-:W-:Y:S01]  /*45a0*/  BSSY.RECONVERGENT B0, `(.L_x_47) ;  /* 0x0000021000007945 */ /* 0x000fe20003800200 */
[----:B0-----:R-:W-:-:S11]  /*45b0*/  IMAD.MOV.U32 R78, RZ, RZ, RZ ;  /* 0x000000ffff4e7224 */ /* 0x001fd600078e00ff */
        /* <DEDUP_REMOVED lines=10> */
[----:B------:R-:W-:Y:S01]  /*4660*/  VOTE.ANY R87, PT, P4 ;  /* 0x0000000000577806 */ /* 0x000fe200020e0100 */
[----:B-1----:R0:W1:Y:S01]  /*4670*/  SHFL.IDX PT, R64, R85, R91, 0x1f ;  /* 0x00001f5b55407589 */ /* 0x00206200000e0000 */
        /* <DEDUP_REMOVED lines=19> */
.L_x_48:
[----:B------:R-:W-:Y:S05]  /*47b0*/  BSYNC.RECONVERGENT B0 ;  /* 0x0000000000007941 */ /* 0x000fea0003800200 */
.L_x_47:
[----:B------:R-:W-:Y:S01]  /*47c0*/  R2P PR, R63, 0x7f ;  /* 0x0000007f3f007804 */ /* 0x000fe20000000000 */
[----:B------:R-:W-:Y:S01]  /*47d0*/  BSSY.RECONVERGENT B0, `(.L_x_49) ;  /* 0x0000021000007945 */ /* 0x000fe20003800200 */
[----:B------:R-:W-:-:S11]  /*47e0*/  IMAD.MOV.U32 R85, RZ, RZ, RZ ;  /* 0x000000ffff557224 */ /* 0x000fd600078e00ff */
[----:B0-----:R-:W-:Y:S02]  /*47f0*/  VOTE.ANY R77, PT, P0 ;  /* 0x00000000004d7806 */ /* 0x001fe400000e0100 */
        /* <DEDUP_REMOVED lines=30> */
.L_x_50:
[----:B------:R-:W-:Y:S05]  /*49e0*/  BSYNC.RECONVERGENT B0 ;  /* 0x0000000000007941 */ /* 0x000fea0003800200 */
.L_x_49:
        /* <DEDUP_REMOVED lines=22> */
[----:B------:R-:W-:Y:S01]  /*4b50*/  LOP3.LUT R76, R83, R76, RZ, 0xc0, !PT ;  /* 0x0000004c534c7212 */ /* 0x000fe200078ec0ff */
[----:B------:R-:W-:Y:S01]  /*4b60*/  IMAD.MOV.U32 R83, RZ, RZ, RZ ;  /* 0x000000ffff537224 */ /* 0x000fe200078e00ff */
[----:B------:R-:W-:Y:S02]  /*4b70*/  @!P0 LOP3.LUT R87, RZ, R87, RZ, 0x33, !PT ;  /* 0x00000057ff578212 */ /* 0x000fe400078e33ff */
[----:B------:R-:W-:-:S04]  /*4b80*/  LOP3.LUT R76, R61, R76, RZ, 0xc0, !PT ;  /* 0x0000004c3d4c7212 */ /* 0x000fc800078ec0ff */
        /* <DEDUP_REMOVED lines=8> */
.L_x_52:
[----:B------:R-:W-:Y:S05]  /*4c10*/  BSYNC.RECONVERGENT B0 ;  /* 0x0000000000007941 */ /* 0x000fea0003800200 */
.L_x_51:
[----:B------:R-:W-:Y:S01]  /*4c20*/  R2P PR, R59, 0x7f ;  /* 0x0000007f3b007804 */ /* 0x000fe20000000000 */
[----:B------:R-:W-:Y:S01]  /*4c30*/  BSSY.RECONVERGENT B0, `(.L_x_53) ;  /* 0x0000021000007945 */ /* 0x000fe20003800200 */
[----:B------:R-:W-:-:S11]  /*4c40*/  IMAD.MOV.U32 R85, RZ, RZ, RZ ;  /* 0x000000ffff557224 */ /* 0x000fd600078e00ff */
        /* <DEDUP_REMOVED lines=11> */
[----:B-1----:R1:W3:Y:S01]  /*4d00*/  SHFL.IDX PT, R59, R83, R91, 0x1f ;  /* 0x00001f5b533b7589 */ /* 0x0022e200000e0000 */
        /* <DEDUP_REMOVED lines=12> */
[----:B0-----:R-:W-:-:S04]  /*4dd0*/  LOP3.LUT R75, R96, R61, RZ, 0xc0, !PT ;  /* 0x0000003d604b7212 */ /* 0x001fc800078ec0ff */
[----:B------:R-:W0:Y:S01]  /*4de0*/  FLO.U32 R89, R75 ;  /* 0x0000004b00597300 */ /* 0x000e2200000e0000 */
[----:B------:R-:W-:-:S07]  /*4df0*/  LOP3.LUT R61, R4, R75, RZ, 0xc0, !PT ;  /* 0x0000004b043d7212 */ /* 0x000fce00078ec0ff */
[----:B------:R-:W4:Y:S01]  /*4e00*/  POPC R61, R61 ;  /* 0x0000003d003d7309 */ /* 0x000f220000000000 */
[----:B0-----:R-:W-:-:S13]  /*4e10*/  ISETP.NE.AND P0, PT, R12, R89, PT ;  /* 0x000000590c00720c */ /* 0x001fda0003f05270 */
[----:B-1-34-:R-:W-:Y:S05]  /*4e20*/  @P0 BRA `(.L_x_54) ;  /* 0x0000000000040947 */ /* 0x01afea0003800000 */
[----:B------:R0:W1:Y:S02]  /*4e30*/  ATOMS.ADD R85, [R74], R61 ;  /* 0x0000003d4a55738c */ /* 0x0000640000000000 */
.L_x_54:
[----:B------:R-:W-:Y:S05]  /*4e40*/  BSYNC.RECONVERGENT B0 ;  /* 0x0000000000007941 */ /* 0x000fea0003800200 */
.L_x_53:
[----:B------:R-:W-:Y:S01]  /*4e50*/  R2P PR, R58, 0x7f ;  /* 0x0000007f3a007804 */ /* 0x000fe20000000000 */
[----:B------:R-:W-:-:S12]  /*4e60*/  BSSY.RECONVERGENT B0, `(.L_x_55) ;  /* 0x0000021000007945 */ /* 0x000fd80003800200 */
        /* <DEDUP_REMOVED lines=24> */
[----:B------:R-:W-:Y:S01]  /*4ff0*/  LOP3.LUT R87, R87, R74, RZ, 0xc0, !PT ;  /* 0x0000004a57577212 */ /* 0x000fe200078ec0ff */
[----:B------:R-:W-:-:S03]  /*5000*/  IMAD.MOV.U32 R74, RZ, RZ, RZ ;  /* 0x000000ffff4a7224 */ /* 0x000fc600078e00ff */
[----:B------:R-:W3:Y:S01]  /*5010*/  FLO.U32 R91, R87 ;  /* 0x00000057005b7300 */ /* 0x000ee200000e0000 */
[----:B------:R-:W-:-:S07]  /*5020*/  LOP3.LUT R75, R4, R87, RZ, 0xc0, !PT ;  /* 0x00000057044b7212 */ /* 0x000fce00078ec0ff */
[----:B------:R-:W4:Y:S01]  /*5030*/  POPC R75, R75 ;  /* 0x0000004b004b7309 */ /* 0x000f220000000000 */
[----:B---3--:R-:W-:-:S13]  /*5040*/  ISETP.NE.AND P0, PT, R12, R91, PT ;  /* 0x0000005b0c00720c */ /* 0x008fda0003f05270 */
[----:B01--4-:R-:W-:Y:S05]  /*5050*/  @P0 BRA `(.L_x_56) ;  /* 0x0000000000040947 */ /* 0x013fea0003800000 */
[----:B------:R0:W1:Y:S02]  /*5060*/  ATOMS.ADD R74, [R72], R75 ;  /* 0x0000004b484a738c */ /* 0x0000640000000000 */
.L_x_56:
[----:B------:R-:W-:Y:S05]  /*5070*/  BSYNC.RECONVERGENT B0 ;  /* 0x0000000000007941 */ /* 0x000fea0003800200 */
.L_x_55:
        /* <DEDUP_REMOVED lines=27> */
[----:B------:R-:W-:-:S04]  /*5230*/  LOP3.LUT R87, R87, R72, RZ, 0xc0, !PT ;  /* 0x0000004857577212 */ /* 0x000fc800078ec0ff */
[----:B------:R-:W3:Y:S01]  /*5240*/  FLO.U32 R92, R87 ;  /* 0x00000057005c7300 */ /* 0x000ee200000e0000 */
[----:B------:R-:W-:-:S07]  /*5250*/  LOP3.LUT R83, R4, R87, RZ, 0xc0, !PT ;  /* 0x0000005704537212 */ /* 0x000fce00078ec0ff */
[----:B------:R-:W4:Y:S01]  /*5260*/  POPC R83, R83 ;  /* 0x0000005300537309 */ /* 0x000f220000000000 */
[----:B---3--:R-:W-:-:S13]  /*5270*/  ISETP.NE.AND P0, PT, R12, R92, PT ;  /* 0x0000005c0c00720c */ /* 0x008fda0003f05270 */
[----:B01--4-:R-:W-:Y:S05]  /*5280*/  @P0 BRA `(.L_x_58) ;  /* 0x0000000000040947 */ /* 0x013fea0003800000 */
[----:B------:R0:W1:Y:S02]  /*5290*/  ATOMS.ADD R85, [R68], R83 ;  /* 0x000000534455738c */ /* 0x0000640000000000 */
.L_x_58:
[----:B------:R-:W-:Y:S05]  /*52a0*/  BSYNC.RECONVERGENT B0 ;  /* 0x0000000000007941 */ /* 0x000fea0003800200 */
.L_x_57:
[----:B------:R-:W-:Y:S01]  /*52b0*/  R2P PR, R55, 0x7f ;  /* 0x0000007f37007804 */ /* 0x000fe20000000000 */
[----:B------:R-:W-:Y:S01]  /*52c0*/  BSSY.RECONVERGENT B0, `(.L_x_59) ;  /* 0x0000021000007945 */ /* 0x000fe20003800200 */
[----:B------:R-:W-:-:S11]  /*52d0*/  IMAD.MOV.U32 R74, RZ, RZ, RZ ;  /* 0x000000ffff4a7224 */ /* 0x000fd600078e00ff */
        /* <DEDUP_REMOVED lines=31> */
.L_x_60:
[----:B------:R-:W-:Y:S05]  /*54d0*/  BSYNC.RECONVERGENT B0 ;  /* 0x0000000000007941 */ /* 0x000fea0003800200 */
.L_x_59:
        /* <DEDUP_REMOVED lines=34> */
.L_x_62:
[----:B------:R-:W-:Y:S05]  /*5700*/  BSYNC.RECONVERGENT B0 ;  /* 0x0000000000007941 */ /* 0x000fea0003800200 */
.L_x_61:
        /* <DEDUP_REMOVED lines=34> */
.L_x_64:
[----:B------:R-:W-:Y:S05]  /*5930*/  BSYNC.RECONVERGENT B0 ;  /* 0x0000000000007941 */ /* 0x000fea0003800200 */
.L_x_63:
        /* <DEDUP_REMOVED lines=34> */
.L_x_66:
[----:B------:R-:W-:Y:S05]  /*5b60*/  BSYNC.RECONVERGENT B0 ;  /* 0x0000000000007941 */ /* 0x000fea0003800200 */
.L_x_65:
[----:B------:R-:W-:Y:S01]  /*5b70*/  R2P PR, R49, 0x7f ;  /* 0x0000007f31007804 */ /* 0x000fe20000000000 */
[----:B------:R-:W-:-:S12]  /*5b80*/  BSSY.RECONVERGENT B0, `(.L_x_67) ;  /* 0x0000021000007945 */ /* 0x000fd80003800200 */
        /* <DEDUP_REMOVED lines=32> */
.L_x_68:
[----:B------:R-:W-:Y:S05]  /*5d90*/  BSYNC.RECONVERGENT B0 ;  /* 0x0000000000007941 */ /* 0x000fea0003800200 */
.L_x_67:
        /* <DEDUP_REMOVED lines=34> */
.L_x_70:
[----:B------:R-:W-:Y:S05]  /*5fc0*/  BSYNC.RECONVERGENT B0 ;  /* 0x0000000000007941 */ /* 0x000fea0003800200 */
.L_x_69:
        /* <DEDUP_REMOVED lines=34> */
.L_x_72:
[----:B------:R-:W-:Y:S05]  /*61f0*/  BSYNC.RECONVERGENT B0 ;  /* 0x0000000000007941 */ /* 0x000fea0003800200 */
.L_x_71:
        /* <DEDUP_REMOVED lines=30> */
[----:B------:R0:W4:Y:S01]  /*63e0*/  POPC R91, R14 ;  /* 0x0000000e005b7309 */ /* 0x0001220000000000 */
[----:B---3--:R-:W-:-:S13]  /*63f0*/  ISETP.NE.AND P0, PT, R12, R89, PT ;  /* 0x000000590c00720c */ /* 0x008fda0003f05270 */
[----:B01--4-:R-:W-:Y:S05]  /*6400*/  @P0 BRA `(.L_x_74) ;  /* 0x0000000000040947 */ /* 0x013fea0003800000 */
[----:B------:R0:W1:Y:S02]  /*6410*/  ATOMS.ADD R85, [R22], R91 ;  /* 0x0000005b1655738c */ /* 0x0000640000000000 */
.L_x_74:
[----:B------:R-:W-:Y:S05]  /*6420*/  BSYNC.RECONVERGENT B0 ;  /* 0x0000000000007941 */ /* 0x000fea0003800200 */
.L_x_73:
        /* <DEDUP_REMOVED lines=27> */
[----:B------:R-:W-:-:S04]  /*65e0*/  LOP3.LUT R87, R87, R14, RZ, 0xc0, !PT ;  /* 0x0000000e57577212 */ /* 0x000fc800078ec0ff */
[----:B0-----:R-:W0:Y:S01]  /*65f0*/  FLO.U32 R22, R87 ;  /* 0x0000005700167300 */ /* 0x001e2200000e0000 */
[----:B------:R-:W-:-:S07]  /*6600*/  LOP3.LUT R14, R4, R87, RZ, 0xc0, !PT ;  /* 0x00000057040e7212 */ /* 0x000fce00078ec0ff */
[----:B------:R1:W4:Y:S01]  /*6610*/  POPC R74, R14 ;  /* 0x0000000e004a7309 */ /* 0x0003220000000000 */
[----:B0-----:R-:W-:-:S13]  /*6620*/  ISETP.NE.AND P0, PT, R12, R22, PT ;  /* 0x000000160c00720c */ /* 0x001fda0003f05270 */
[----:B-1-34-:R-:W-:Y:S05]  /*6630*/  @P0 BRA `(.L_x_76) ;  /* 0x0000000000040947 */ /* 0x01afea0003800000 */
[----:B------:R0:W1:Y:S02]  /*6640*/  ATOMS.ADD R15, [R18], R74 ;  /* 0x0000004a120f738c */ /* 0x0000640000000000 */
.L_x_76:
[----:B------:R-:W-:Y:S05]  /*6650*/  BSYNC.RECONVERGENT B0 ;  /* 0x0000000000007941 */ /* 0x000fea0003800200 */
.L_x_75:
[----:B------:R-:W-:Y:S01]  /*6660*/  R2P PR, R46, 0x7f ;  /* 0x0000007f2e007804 */ /* 0x000fe20000000000 */
[----:B------:R-:W-:Y:S01]  /*6670*/  IMAD.IADD R84, R17, 0x1, R84 ;  /* 0x0000000111547824 */ /* 0x000fe200078e0254 */
[----:B-1----:R1:W3:Y:S01]  /*6680*/  SHFL.IDX PT, R15, R15, R22, 0x1f ;  /* 0x00001f160f0f7589 */ /* 0x0022e200000e0000 */
[----:B------:R-:W-:Y:S01]  /*6690*/  BSSY.RECONVERGENT B0, `(.L_x_77) ;  /* 0x0000021000007945 */ /* 0x000fe20003800200 */
[----:B--2---:R-:W-:Y:S02]  /*66a0*/  IMAD.IADD R86, R86, 0x1, R5 ;  /* 0x0000000156567824 */ /* 0x004fe400078e0205 */
[----:B------:R-:W-:-:S07]  /*66b0*/  IMAD.MOV.U32 R5, RZ, RZ, RZ ;  /* 0x000000ffff057224 */ /* 0x000fce00078e00ff */
        /* <DEDUP_REMOVED lines=24> */
[----:B------:R-:W2:Y:S01]  /*6840*/  FLO.U32 R14, R89 ;  /* 0x00000059000e7300 */ /* 0x000ea200000e0000 */
[----:B------:R-:W-:-:S07]  /*6850*/  LOP3.LUT R4, R4, R89, RZ, 0xc0, !PT ;  /* 0x0000005904047212 */ /* 0x000fce00078ec0ff */
[----:B------:R1:W4:Y:S01]  /*6860*/  POPC R17, R4 ;  /* 0x0000000400117309 */ /* 0x0003220000000000 */
[----:B--2---:R-:W-:-:S13]  /*6870*/  ISETP.NE.AND P0, PT, R12, R14, PT ;  /* 0x0000000e0c00720c */ /* 0x004fda0003f05270 */
[----:B-1-34-:R-:W-:Y:S05]  /*6880*/  @P0 BRA `(.L_x_78) ;  /* 0x0000000000040947 */ /* 0x01afea0003800000 */
[----:B------:R1:W2:Y:S02]  /*6890*/  ATOMS.ADD R5, [R48], R17 ;  /* 0x000000113005738c */ /* 0x0002a40000000000 */
.L_x_78:
[----:B------:R-:W-:Y:S05]  /*68a0*/  BSYNC.RECONVERGENT B0 ;  /* 0x0000000000007941 */ /* 0x000fea0003800200 */
.L_x_77:
[----:B--2---:R2:W3:Y:S01]  /*68b0*/  SHFL.IDX PT, R14, R5, R14, 0x1f ;  /* 0x00001f0e050e7589 */ /* 0x0044e200000e0000 */
[----:B------:R-:W-:Y:S01]  /*68c0*/  IMAD.IADD R12, R88, 0x1, R71 ;  /* 0x00000001580c7824 */ /* 0x000fe200078e0247 */
[----:B------:R-:W-:Y:S01]  /*68d0*/  ISETP.NE.AND P0, PT, R90, RZ, PT ;  /* 0x000000ff5a00720c */ /* 0x000fe20003f05270 */
[----:B------:R-:W-:Y:S01]  /*68e0*/  IMAD.IADD R70, R73, 0x1, R70 ;  /* 0x0000000149467824 */ /* 0x000fe200078e0246 */
[----:B------:R-:W-:Y:S01]  /*68f0*/  BAR.SYNC.DEFER_BLOCKING 0x0 ;  /* 0x0000000000007b1d */ /* 0x000fe20000010000 */
[----:B------:R-:W-:Y:S02]  /*6900*/  IMAD.IADD R80, R69, 0x1, R80 ;  /* 0x0000000145507824 */ /* 0x000fe400078e0250 */
[----:B------:R-:W-:Y:S02]  /*6910*/  IMAD R4, R86, 0x4, R13 ;  /* 0x0000000456047824 */ /* 0x000fe400078e020d */
[----:B------:R-:W-:Y:S01]  /*6920*/  IMAD.IADD R82, R82, 0x1, R67 ;  /* 0x0000000152527824 */ /* 0x000fe200078e0243 */
[----:B------:R-:W-:Y:S01]  /*6930*/  BSSY B1, `(.L_x_79) ;  /* 0x0000069000017945 */ /* 0x000fe20003800000 */
[----:B--2---:R-:W-:-:S02]  /*6940*/  IMAD R5, R84, 0x4, R13 ;  /* 0x0000000454057824 */ /* 0x004fc400078e020d */
[----:B------:R-:W-:Y:S02]  /*6950*/  IMAD.IADD R64, R79, 0x1, R64 ;  /* 0x000000014f407824 */ /* 0x000fe400078e0240 */
[----:B------:R-:W-:Y:S02]  /*6960*/  IMAD R12, R12, 0x4, R13 ;  /* 0x000000040c0c7824 */ /* 0x000fe400078e020d */
[----:B0-----:R-:W-:Y:S02]  /*6970*/  IMAD.IADD R18, R66, 0x1, R63 ;  /* 0x0000000142127824 */ /* 0x001fe400078e023f */
[----:B------:R-:W-:Y:S02]  /*6980*/  IMAD.IADD R74, R74, 0x1, R15 ;  /* 0x000000014a4a7824 */ /* 0x000fe400078e020f */
[----:B------:R-:W-:Y:S02]  /*6990*/  IMAD.IADD R76, R77, 0x1, R76 ;  /* 0x000000014d4c7824 */ /* 0x000fe400078e024c */
[----:B-1----:R-:W-:-:S02]  /*69a0*/  IMAD.IADD R48, R16, 0x1, R23 ;  /* 0x0000000110307824 */ /* 0x002fc400078e0217 */
[----:B---3--:R-:W-:Y:S02]  /*69b0*/  IMAD.IADD R46, R17, 0x1, R14 ;  /* 0x00000001112e7824 */ /* 0x008fe400078e020e */
[--C-:B------:R-:W-:Y:S01]  /*69c0*/  IMAD R14, R70, 0x4, R13.reuse ;  /* 0x00000004460e7824 */ /* 0x100fe200078e020d */
[----:B------:R0:W-:Y:S01]  /*69d0*/  STS [R4+-0x4], R19 ;  /* 0xfffffc1304007388 */ /* 0x0001e20000000800 */
[----:B------:R-:W-:Y:S02]  /*69e0*/  IMAD R15, R80, 0x4, R13 ;  /* 0x00000004500f7824 */ /* 0x000fe400078e020d */
[----:B------:R-:W-:Y:S01]  /*69f0*/  IMAD.IADD R78, R78, 0x1, R59 ;  /* 0x000000014e4e7824 */ /* 0x000fe200078e023b */
[----:B------:R1:W-:Y:S01]  /*6a00*/  STS [R5+-0x4], R20 ;  /* 0xfffffc1405007388 */ /* 0x0003e20000000800 */
[--C-:B------:R-:W-:Y:S02]  /*6a10*/  IMAD R16, R82, 0x4, R13.reuse ;  /* 0x0000000452107824 */ /* 0x100fe400078e020d */
[----:B------:R-:W-:Y:S01]  /*6a20*/  IMAD.IADD R58, R61, 0x1, R58 ;  /* 0x000000013d3a7824 */ /* 0x000fe200078e023a */
[----:B------:R2:W-:Y:S01]  /*6a30*/  STS [R12+-0x4], R21 ;  /* 0xfffffc150c007388 */ /* 0x0005e20000000800 */
[----:B------:R-:W-:-:S02]  /*6a40*/  IMAD R17, R64, 0x4, R13 ;  /* 0x0000000440117824 */ /* 0x000fc400078e020d */
[----:B------:R-:W-:Y:S01]  /*6a50*/  IMAD.IADD R22, R75, 0x1, R56 ;  /* 0x000000014b167824 */ /* 0x000fe200078e0238 */
[----:B------:R3:W-:Y:S01]  /*6a60*/  STS [R14+-0x4], R25 ;  /* 0xfffffc190e007388 */ /* 0x0007e20000000800 */
[--C-:B------:R-:W-:Y:S02]  /*6a70*/  IMAD R18, R18, 0x4, R13.reuse ;  /* 0x0000000412127824 */ /* 0x100fe400078e020d */
[----:B------:R-:W-:Y:S01]  /*6a80*/  IMAD.IADD R68, R83, 0x1, R68 ;  /* 0x0000000153447824 */ /* 0x000fe200078e0244 */
[----:B------:R4:W-:Y:S01]  /*6a90*/  STS [R15+-0x4], R26 ;  /* 0xfffffc1a0f007388 */ /* 0x0009e20000000800 */
[----:B0-----:R-:W-:Y:S02]  /*6aa0*/  IMAD R19, R76, 0x4, R13 ;  /* 0x000000044c137824 */ /* 0x001fe400078e020d */
[----:B------:R-:W-:Y:S01]  /*6ab0*/  IMAD.IADD R72, R72, 0x1, R53 ;  /* 0x0000000148487824 */ /* 0x000fe200078e0235 */
[----:B------:R0:W-:Y:S01]  /*6ac0*/  STS [R16+-0x4], R27 ;  /* 0xfffffc1b10007388 */ /* 0x0001e20000000800 */
[----:B-1----:R-:W-:-:S02]  /*6ad0*/  IMAD R20, R78, 0x4, R13 ;  /* 0x000000044e147824 */ /* 0x002fc400078e020d */
[----:B------:R-:W-:Y:S01]  /*6ae0*/  IMAD.IADD R52, R55, 0x1, R52 ;  /* 0x0000000137347824 */ /* 0x000fe200078e0234 */
[----:B------:R1:W-:Y:S01]  /*6af0*/  STS [R17+-0x4], R28 ;  /* 0xfffffc1c11007388 */ /* 0x0003e20000000800 */
[--C-:B--2---:R-:W-:Y:S02]  /*6b00*/  IMAD R21, R58, 0x4, R13.reuse ;  /* 0x000000043a157824 */ /* 0x104fe400078e020d */
[----:B------:R-:W-:Y:S01]  /*6b10*/  IMAD.IADD R60, R65, 0x1, R60 ;  /* 0x00000001413c7824 */ /* 0x000fe200078e023c */
[----:B------:R2:W-:Y:S01]  /*6b20*/  STS [R18+-0x4], R29 ;  /* 0xfffffc1d12007388 */ /* 0x0005e20000000800 */
[----:B------:R-:W-:Y:S02]  /*6b30*/  IMAD R22, R22, 0x4, R13 ;  /* 0x0000000416167824 */ /* 0x000fe400078e020d */
[----:B------:R-:W-:Y:S01]  /*6b40*/  IMAD.IADD R62, R62, 0x1, R49 ;  /* 0x000000013e3e7824 */ /* 0x000fe200078e0231 */
[----:B------:R-:W-:Y:S01]  /*6b50*/  STS [R19+-0x4], R34 ;  /* 0xfffffc2213007388 */ /* 0x000fe20000000800 */
[----:B------:R-:W-:-:S02]  /*6b60*/  IMAD R23, R68, 0x4, R13 ;  /* 0x0000000444177824 */ /* 0x000fc400078e020d */
[----:B------:R-:W-:Y:S01]  /*6b70*/  IMAD.IADD R54, R51, 0x1, R54 ;  /* 0x0000000133367824 */ /* 0x000fe200078e0236 */
[----:B------:R-:W-:Y:S01]  /*6b80*/  STS [R20+-0x4], R33 ;  /* 0xfffffc2114007388 */ /* 0x000fe20000000800 */
[--C-:B---3--:R-:W-:Y:S02]  /*6b90*/  IMAD R25, R72, 0x4, R13.reuse ;  /* 0x0000000448197824 */ /* 0x108fe400078e020d */
[----:B------:R-:W-:Y:S01]  /*6ba0*/  IMAD.IADD R50, R47, 0x1, R50 ;  /* 0x000000012f327824 */ /* 0x000fe200078e0232 */
[----:B------:R3:W-:Y:S01]  /*6bb0*/  STS [R21+-0x4], R32 ;  /* 0xfffffc2015007388 */ /* 0x0007e20000000800 */
[--C-:B----4-:R-:W-:Y:S02]  /*6bc0*/  IMAD R26, R52, 0x4, R13.reuse ;  /* 0x00000004341a7824 */ /* 0x110fe400078e020d */
[----:B0-----:R-:W-:Y:S01]  /*6bd0*/  IMAD R27, R60, 0x4, R13 ;  /* 0x000000043c1b7824 */ /* 0x001fe200078e020d */
[----:B------:R0:W-:Y:S01]  /*6be0*/  STS [R22+-0x4], R31 ;  /* 0xfffffc1f16007388 */ /* 0x0001e20000000800 */
[----:B------:R-:W-:-:S02]  /*6bf0*/  IMAD.IADD R56, R91, 0x1, R85 ;  /* 0x000000015b387824 */ /* 0x000fc400078e0255 */
[--C-:B-1----:R-:W-:Y:S01]  /*6c00*/  IMAD R28, R62, 0x4, R13.reuse ;  /* 0x000000043e1c7824 */ /* 0x102fe200078e020d */
[----:B------:R1:W-:Y:S01]  /*6c10*/  STS [R23+-0x4], R30 ;  /* 0xfffffc1e17007388 */ /* 0x0003e20000000800 */
[--C-:B--2---:R-:W-:Y:S02]  /*6c20*/  IMAD R29, R54, 0x4, R13.reuse ;  /* 0x00000004361d7824 */ /* 0x104fe400078e020d */
[--C-:B---3--:R-:W-:Y:S01]  /*6c30*/  IMAD R32, R56, 0x4, R13.reuse ;  /* 0x0000000438207824 */ /* 0x108fe200078e020d */
[----:B------:R2:W-:Y:S01]  /*6c40*/  STS [R25+-0x4], R38 ;  /* 0xfffffc2619007388 */ /* 0x0005e20000000800 */
[--C-:B------:R-:W-:Y:S02]  /*6c50*/  IMAD R33, R74, 0x4, R13.reuse ;  /* 0x000000044a217824 */ /* 0x100fe400078e020d */
[--C-:B0-----:R-:W-:Y:S01]  /*6c60*/  IMAD R31, R48, 0x4, R13.reuse ;  /* 0x00000004301f7824 */ /* 0x101fe200078e020d */
[----:B------:R2:W-:Y:S01]  /*6c70*/  STS [R26+-0x4], R41 ;  /* 0xfffffc291a007388 */ /* 0x0005e20000000800 */
[----:B------:R-:W-:-:S02]  /*6c80*/  IMAD R34, R46, 0x4, R13 ;  /* 0x000000042e227824 */ /* 0x000fc400078e020d */
[----:B-1----:R-:W-:Y:S01]  /*6c90*/  IMAD R30, R50, 0x4, R13 ;  /* 0x00000004321e7824 */ /* 0x002fe200078e020d */
[----:B------:R2:W-:Y:S04]  /*6ca0*/  STS [R27+-0x4], R40 ;  /* 0xfffffc281b007388 */ /* 0x0005e80000000800 */
[----:B------:R2:W-:Y:S04]  /*6cb0*/  STS [R28+-0x4], R43 ;  /* 0xfffffc2b1c007388 */ /* 0x0005e80000000800 */
[----:B------:R2:W-:Y:S04]  /*6cc0*/  STS [R29+-0x4], R42 ;  /* 0xfffffc2a1d007388 */ /* 0x0005e80000000800 */
[----:B------:R2:W-:Y:S04]  /*6cd0*/  STS [R30+-0x4], R35 ;  /* 0xfffffc231e007388 */ /* 0x0005e80000000800 */
[----:B------:R2:W-:Y:S04]  /*6ce0*/  STS [R31+-0x4], R24 ;  /* 0xfffffc181f007388 */ /* 0x0005e80000000800 */
[----:B------:R2:W-:Y:S04]  /*6cf0*/  STS [R32+-0x4], R37 ;  /* 0xfffffc2520007388 */ /* 0x0005e80000000800 */
[----:B------:R2:W-:Y:S04]  /*6d00*/  STS [R33+-0x4], R36 ;  /* 0xfffffc2421007388 */ /* 0x0005e80000000800 */
[----:B------:R2:W-:Y:S01]  /*6d10*/  STS [R34+-0x4], R39 ;  /* 0xfffffc2722007388 */ /* 0x0005e20000000800 */
[----:B------:R-:W-:Y:S05]  /*6d20*/  @P0 BRA `(.L_x_80) ;  /* 0x0000000000a40947 */ /* 0x000fea0003800000 */
[----:B--2---:R-:W0:Y:S02]  /*6d30*/  LDC.64 R36, c[0x0][0x398] ;  /* 0x0000e600ff247b82 */ /* 0x004e240000000a00 */
[----:B0-----:R-:W-:-:S06]  /*6d40*/  IMAD.WIDE.U32 R36, R3, 0x4, R36 ;  /* 0x0000000403247825 */ /* 0x001fcc00078e0024 */
[----:B------:R-:W2:Y:S01]  /*6d50*/  LDG.E R36, desc[UR6][R36.64] ;  /* 0x0000000624247981 */ /* 0x000ea2000c1e1900 */
[----:B------:R-:W-:Y:S01]  /*6d60*/  ISETP.GE.AND P0, PT, R7, 0x1, PT ;  /* 0x000000010700780c */ /* 0x000fe20003f06270 */
[----:B------:R-:W-:Y:S02]  /*6d70*/  IMAD.MOV.U32 R24, RZ, RZ, R44 ;  /* 0x000000ffff187224 */ /* 0x000fe400078e002c */
[----:B--2---:R-:W-:-:S05]  /*6d80*/  IMAD.IADD R35, R36, 0x1, -R81 ;  /* 0x0000000124237824 */ /* 0x004fca00078e0a51 */
[----:B------:R0:W-:Y:S05]  /*6d90*/  STS [R10+0x8a00], R35 ;  /* 0x008a00230a007388 */ /* 0x0001ea0000000800 */
[----:B------:R-:W-:Y:S05]  /*6da0*/  @!P0 BRA `(.L_x_81) ;  /* 0x00000000006c8947 */ /* 0x000fea0003800000 */
[----:B------:R-:W-:Y:S01]  /*6db0*/  BSSY B0, `(.L_x_82) ;  /* 0x0000019000007945 */ /* 0x000fe20003800000 */
[----:B0-----:R-:W-:Y:S02]  /*6dc0*/  IMAD.MOV.U32 R35, RZ, RZ, -0x1 ;  /* 0xffffffffff237424 */ /* 0x001fe400078e00ff */
[----:B------:R-:W-:Y:S02]  /*6dd0*/  IMAD.MOV.U32 R38, RZ, RZ, R7 ;  /* 0x000000ffff267224 */ /* 0x000fe400078e0007 */
[----:B------:R-:W-:-:S07]  /*6de0*/  IMAD.MOV.U32 R24, RZ, RZ, R44 ;  /* 0x000000ffff187224 */ /* 0x000fce00078e002c */
.L_x_86:
[----:B------:R-:W0:Y:S01]  /*6df0*/  LDC.64 R36, c[0x0][0x380] ;  /* 0x0000e000ff247b82 */ /* 0x000e220000000a00 */
[----:B------:R-:W-:Y:S01]  /*6e00*/  VIADD R41, R38, 0xffffffff ;  /* 0xffffffff26297836 */ /* 0x000fe20000000000 */
[----:B------:R-:W-:Y:S03]  /*6e10*/  BSSY B2, `(.L_x_83) ;  /* 0x0000008000027945 */ /* 0x000fe60003800000 */
[----:B------:R-:W-:-:S04]  /*6e20*/  IMAD R39, R41, 0x100, R3 ;  /* 0x0000010029277824 */ /* 0x000fc800078e0203 */
[----:B0-----:R-:W-:-:S07]  /*6e30*/  IMAD.WIDE R36, R39, 0x4, R36 ;  /* 0x0000000427247825 */ /* 0x001fce00078e0224 */
.L_x_84:
[----:B------:R-:W-:Y:S05]  /*6e40*/  YIELD ;  /* 0x0000000000007946 */ /* 0x000fea0003800000 */
[----:B------:R0:W-:Y:S06]  /*6e50*/  MEMBAR.SC.CTA ;  /* 0x0000000000007992 */ /* 0x0001ec0000000000 */
[----:B0-----:R-:W2:Y:S02]  /*6e60*/  LDG.E.STRONG.SYS R39, desc[UR6][R36.64] ;  /* 0x0000000624277981 */ /* 0x001ea4000c1f5900 */
[----:B--2---:R-:W-:-:S13]  /*6e70*/  ISETP.NE.AND P0, PT, R39, RZ, PT ;  /* 0x000000ff2700720c */ /* 0x004fda0003f05270 */
[----:B------:R-:W-:Y:S05]  /*6e80*/  @!P0 BRA `(.L_x_84) ;  /* 0xfffffffc00ec8947 */ /* 0x000fea000383ffff */
[----:B------:R-:W-:Y:S05]  /*6e90*/  BSYNC B2 ;  /* 0x0000000000027941 */ /* 0x000fea0003800000 */
.L_x_83:
[----:B------:R-:W-:Y:S01]  /*6ea0*/  BSSY.RECONVERGENT B2, `(.L_x_85) ;  /* 0x0000006000027945 */ /* 0x000fe20003800200 */
[C---:B------:R-:W-:Y:S02]  /*6eb0*/  ISETP.GT.AND P0, PT, R39.reuse, -0x1, PT ;  /* 0xffffffff2700780c */ /* 0x040fe40003f04270 */
[----:B------:R-:W-:Y:S01]  /*6ec0*/  LOP3.LUT R39, R39, 0x3fffffff, RZ, 0xc0, !PT ;  /* 0x3fffffff27277812 */ /* 0x000fe200078ec0ff */
[----:B------:R-:W-:Y:S05]  /*6ed0*/  WARPSYNC.EXCLUSIVE R35 ;  /* 0x0000000023007348 */ /* 0x000fea0003a00000 */
[----:B------:R-:W-:-:S05]  /*6ee0*/  IMAD.IADD R24, R39, 0x1, R24 ;  /* 0x0000000127187824 */ /* 0x000fca00078e0218 */
[----:B------:R-:W-:-:S07]  /*6ef0*/  VOTE.ANY R35, PT, P0 ;  /* 0x0000000000237806 */ /* 0x000fce00000e0100 */
[----:B------:R-:W-:Y:S05]  /*6f00*/  BSYNC.RECONVERGENT B2 ;  /* 0x0000000000027941 */ /* 0x000fea0003800200 */
.L_x_85:
[----:B------:R-:W-:Y:S01]  /*6f10*/  ISETP.GT.U32.AND P1, PT, R38, 0x1, PT ;  /* 0x000000012600780c */ /* 0x000fe20003f24070 */
[----:B------:R-:W-:-:S12]  /*6f20*/  IMAD.MOV.U32 R38, RZ, RZ, R41 ;  /* 0x000000ffff267224 */ /* 0x000fd800078e0029 */
[----:B------:R-:W-:Y:S05]  /*6f30*/  @P0 BRA P1, `(.L_x_86) ;  /* 0xfffffffc00ac0947 */ /* 0x000fea000083ffff */
[----:B------:R-:W-:Y:S05]  /*6f40*/  BSYNC B0 ;  /* 0x0000000000007941 */ /* 0x000fea0003800000 */
.L_x_82:
[----:B------:R1:W2:Y:S02]  /*6f50*/  LDS R35, [R10+0x8a00] ;  /* 0x008a00000a237984 */ /* 0x0002a40000000800 */
.L_x_81:
[----:B------:R-:W3:Y:S01]  /*6f60*/  LDC.64 R36, c[0x0][0x380] ;  /* 0x0000e000ff247b82 */ /* 0x000ee20000000a00 */
[----:B--2---:R-:W-:Y:S02]  /*6f70*/  IADD3 R39, PT, PT, R35, R24, -R44 ;  /* 0x0000001823277210 */ /* 0x004fe40007ffe82c */
[----:B0-----:R-:W-:-:S03]  /*6f80*/  LOP3.LUT R35, R24, 0x80000000, RZ, 0xfc, !PT ;  /* 0x8000000018237812 */ /* 0x001fc600078efcff */
[----:B------:R0:W-:Y:S01]  /*6f90*/  STS [R10+0x8a00], R39 ;  /* 0x008a00270a007388 */ /* 0x0001e20000000800 */
[----:B---3--:R-:W-:-:S05]  /*6fa0*/  IMAD.WIDE R36, R45, 0x4, R36 ;  /* 0x000000042d247825 */ /* 0x008fca00078e0224 */
[----:B------:R0:W-:Y:S02]  /*6fb0*/  STG.E.STRONG.SYS desc[UR6][R36.64], R35 ;  /* 0x0000002324007986 */ /* 0x0001e4000c115906 */
.L_x_80:
[----:B------:R-:W-:Y:S05]  /*6fc0*/  BSYNC B1 ;  /* 0x0000000000017941 */ /* 0x000fea0003800000 */
.L_x_79:
[----:B0-2---:R-:W0:Y:S01]  /*6fd0*/  LDC.64 R36, c[0x0][0x390] ;  /* 0x0000e400ff247b82 */ /* 0x005e220000000a00 */
[----:B------:R-:W-:Y:S01]  /*6fe0*/  VIADD R39, R0, 0x2280 ;  /* 0x0000228000277836 */ /* 0x000fe20000000000 */
[----:B------:R-:W-:Y:S06]  /*6ff0*/  WARPSYNC.ALL ;  /* 0x0000000000007948 */ /* 0x000fec0003800000 */
[----:B------:R-:W2:Y:S01]  /*7000*/  LDC R24, c[0x0][0x3c0] ;  /* 0x0000f000ff187b82 */ /* 0x000ea20000000800 */
[----:B0-----:R-:W-:Y:S02]  /*7010*/  ISETP.EQ.U32.AND P1, PT, R36, RZ, PT ;  /* 0x000000ff2400720c */ /* 0x001fe40003f22070 */
[----:B--2---:R-:W-:-:S02]  /*7020*/  ISETP.GE.AND P0, PT, R39, R24, PT ;  /* 0x000000182700720c */ /* 0x004fc40003f06270 */
[----:B------:R-:W-:Y:S02]  /*7030*/  ISETP.GT.AND P2, PT, R39, R24, PT ;  /* 0x000000182700720c */ /* 0x000fe40003f44270 */
[----:B------:R-:W-:Y:S02]  /*7040*/  ISETP.EQ.OR.EX P0, PT, R37, RZ, !P0, P1 ;  /* 0x000000ff2500720c */ /* 0x000fe40004702710 */
[----:B------:R-:W-:Y:S02]  /*7050*/  P2R R42, PR, RZ, 0x4 ;  /* 0x00000004ff2a7803 */ /* 0x000fe40000000000 */
[----:B------:R-:W-:-:S13]  /*7060*/  ISETP.GT.U32.OR P0, PT, R3, 0xff, P0 ;  /* 0x000000ff0300780c */ /* 0x000fda0000704470 */
[----:B------:R-:W0:Y:S01]  /*7070*/  @!P0 LDS R35, [R10+0x8a00] ;  /* 0x008a00000a238984 */ /* 0x000e220000000800 */
[----:B------:R-:W2:Y:S02]  /*7080*/  @!P0 LDC.64 R36, c[0x0][0x390] ;  /* 0x0000e400ff248b82 */ /* 0x000ea40000000a00 */
[----:B--2---:R-:W-:Y:S01]  /*7090*/  @!P0 IMAD.WIDE.U32 R36, R3, 0x4, R36 ;  /* 0x0000000403248825 */ /* 0x004fe200078e0024 */
[----:B0-----:R-:W-:-:S05]  /*70a0*/  @!P0 IADD3 R81, PT, PT, R35, R81, R44 ;  /* 0x0000005123518210 */ /* 0x001fca0007ffe02c */
[----:B------:R0:W-:Y:S01]  /*70b0*/  @!P0 STG.E desc[UR6][R36.64], R81 ;  /* 0x0000005124008986 */ /* 0x0001e2000c101906 */
[----:B------:R-:W-:Y:S06]  /*70c0*/  BAR.SYNC.DEFER_BLOCKING 0x0 ;  /* 0x0000000000007b1d */ /* 0x000fec0000010000 */
[----:B------:R-:W-:Y:S05]  /*70d0*/  @P2 BRA `(.L_x_87) ;  /* 0x0000000c00482947 */ /* 0x000fea0003800000 */
[----:B------:R-:W0:Y:S01]  /*70e0*/  LDS R35, [R10] ;  /* 0x000000000a237984 */ /* 0x000e220000000800 */
[----:B------:R-:W0:Y:S02]  /*70f0*/  LDCU UR5, c[0x0][0x3c4] ;  /* 0x00007880ff0577ac */ /* 0x000e240008000800 */
[----:B0-----:R-:W-:-:S04]  /*7100*/  SHF.R.U32.HI R36, RZ, UR5, R35 ;  /* 0x00000005ff247c19 */ /* 0x001fc80008011623 */
[----:B------:R-:W-:-:S05]  /*7110*/  LOP3.LUT R36, R36, UR4, RZ, 0x30, !PT ;  /* 0x0000000424247c12 */ /* 0x000fca000f8e30ff */
[----:B------:R-:W-:Y:S02]  /*7120*/  IMAD R44, R36, 0x4, R13 ;  /* 0x00000004242c7824 */ /* 0x000fe400078e020d */
[----:B------:R-:W0:Y:S03]  /*7130*/  LDC.64 R36, c[0x0][0x3a0] ;  /* 0x0000e800ff247b82 */ /* 0x000e260000000a00 */
[----:B------:R-:W2:Y:S02]  /*7140*/  LDS R39, [R44+0x8a00] ;  /* 0x008a00002c277984 */ /* 0x000ea40000000800 */
[----:B--2---:R-:W-:-:S04]  /*7150*/  IMAD.IADD R39, R39, 0x1, R3 ;  /* 0x0000000127277824 */ /* 0x004fc800078e0203 */
[----:B0-----:R-:W-:-:S05]  /*7160*/  IMAD.WIDE.U32 R38, R39, 0x4, R36 ;  /* 0x0000000427267825 */ /* 0x001fca00078e0024 */
[----:B------:R-:W-:Y:S01]  /*7170*/  STG.E desc[UR6][R38.64], R35 ;  /* 0x0000002326007986 */ /* 0x000fe2000c101906 */
[----:B------:R-:W-:-:S03]  /*7180*/  NOP ;  /* 0x0000000000007918 */ /* 0x000fc60000000000 */
[----:B------:R-:W0:Y:S02]  /*7190*/  LDS R43, [R10+0x600] ;  /* 0x000600000a2b7984 */ /* 0x000e240000000800 */
[----:B0-----:R-:W-:-:S04]  /*71a0*/  SHF.R.U32.HI R40, RZ, UR5, R43 ;  /* 0x00000005ff287c19 */ /* 0x001fc8000801162b */
[----:B------:R-:W-:-:S05]  /*71b0*/  LOP3.LUT R40, R40, UR4, RZ, 0x30, !PT ;  /* 0x0000000428287c12 */ /* 0x000fca000f8e30ff */
[----:B------:R-:W-:-:S05]  /*71c0*/  IMAD R45, R40, 0x4, R13 ;  /* 0x00000004282d7824 */ /* 0x000fca00078e020d */
[----:B------:R-:W0:Y:S02]  /*71d0*/  LDS R41, [R45+0x8a00] ;  /* 0x008a00002d297984 */ /* 0x000e240000000800 */
[----:B0-----:R-:W-:-:S05]  /*71e0*/  IADD3 R41, PT, PT, R3, 0x180, R41 ;  /* 0x0000018003297810 */ /* 0x001fca0007ffe029 */
[----:B------:R-:W-:-:S05]  /*71f0*/  IMAD.WIDE.U32 R40, R41, 0x4, R36 ;  /* 0x0000000429287825 */ /* 0x000fca00078e0024 */
        /* <DEDUP_REMOVED lines=189> */
[----:B------:R0:W-:Y:S01]  /*7dd0*/  STG.E desc[UR6][R36.64], R35 ;  /* 0x0000002324007986 */ /* 0x0001e2000c101906 */
[----:B------:R-:W-:Y:S01]  /*7de0*/  NOP ;  /* 0x0000000000007918 */ /* 0x000fe20000000000 */
[----:B------:R-:W-:Y:S05]  /*7df0*/  BRA `(.L_x_88) ;  /* 0x0000001400c07947 */ /* 0x000fea0003800000 */
.L_x_87:
[----:B------:R-:W-:Y:S01]  /*7e00*/  IMAD R35, R7, -0x2280, R24 ;  /* 0xffffdd8007237824 */ /* 0x000fe200078e0218 */
[----:B------:R-:W-:Y:S01]  /*7e10*/  BSSY.RECONVERGENT B0, `(.L_x_89) ;  /* 0x0000011000007945 */ /* 0x000fe20003800200 */
[C---:B------:R-:W-:Y:S02]  /*7e20*/  VIADD R40, R3.reuse, 0x180 ;  /* 0x0000018003287836 */ /* 0x040fe40000000000 */
[C---:B------:R-:W-:Y:S01]  /*7e30*/  VIADD R44, R3.reuse, 0x300 ;  /* 0x00000300032c7836 */ /* 0x040fe20000000000 */
[CC--:B------:R-:W-:Y:S01]  /*7e40*/  ISETP.GE.AND P0, PT, R3.reuse, R35.reuse, PT ;  /* 0x000000230300720c */ /* 0x0c0fe20003f06270 */
[----:B------:R-:W-:Y:S01]  /*7e50*/  VIADD R46, R3, 0x480 ;  /* 0x00000480032e7836 */ /* 0x000fe20000000000 */
[----:B------:R-:W-:-:S11]  /*7e60*/  ISETP.GE.AND P1, PT, R40, R35, PT ;  /* 0x000000232800720c */ /* 0x000fd60003f26270 */
        /* <DEDUP_REMOVED lines=10> */
[----:B------:R2:W-:Y:S02]  /*7f10*/  STG.E desc[UR6][R36.64], R39 ;  /* 0x0000002724007986 */ /* 0x0005e4000c101906 */
.L_x_90:
[----:B------:R-:W-:Y:S05]  /*7f20*/  BSYNC.RECONVERGENT B0 ;  /* 0x0000000000007941 */ /* 0x000fea0003800200 */
.L_x_89:
[----:B------:R-:W-:Y:S01]  /*7f30*/  NOP ;  /* 0x0000000000007918 */ /* 0x000fe20000000000 */
[----:B------:R-:W-:Y:S04]  /*7f40*/  BSSY.RECONVERGENT B0, `(.L_x_91) ;  /* 0x000000c000007945 */ /* 0x000fe80003800200 */
[----:B------:R-:W-:Y:S05]  /*7f50*/  @P1 BRA `(.L_x_92) ;  /* 0x0000000000281947 */ /* 0x000fea0003800000 */
[----:B--2---:R-:W0:Y:S01]  /*7f60*/  LDS R39, [R10+0x600] ;  /* 0x000600000a277984 */ /* 0x004e220000000800 */
        /* <DEDUP_REMOVED lines=9> */
.L_x_92:
[----:B------:R-:W-:Y:S05]  /*8000*/  BSYNC.RECONVERGENT B0 ;  /* 0x0000000000007941 */ /* 0x000fea0003800200 */
.L_x_91:
[-C--:B------:R-:W-:Y:S01]  /*8010*/  ISETP.GE.AND P6, PT, R44, R35.reuse, PT ;  /* 0x000000232c00720c */ /* 0x080fe20003fc6270 */
[C---:B------:R-:W-:Y:S01]  /*8020*/  VIADD R40, R3.reuse, 0x600 ;  /* 0x0000060003287836 */ /* 0x040fe20000000000 */
[C---:B------:R-:W-:Y:S01]  /*8030*/  LOP3.LUT R54, R3.reuse, 0xc00, RZ, 0xfc, !PT ;  /* 0x00000c0003367812 */ /* 0x040fe200078efcff */
[C---:B------:R-:W-:Y:S01]  /*8040*/  VIADD R48, R3.reuse, 0x780 ;  /* 0x0000078003307836 */ /* 0x040fe20000000000 */
[----:B------:R-:W-:Y:S01]  /*8050*/  NOP ;  /* 0x0000000000007918 */ /* 0x000fe20000000000 */
[C---:B------:R-:W-:Y:S01]  /*8060*/  VIADD R50, R3.reuse, 0x900 ;  /* 0x0000090003327836 */ /* 0x040fe20000000000 */
[----:B------:R-:W-:Y:S01]  /*8070*/  BSSY.RECONVERGENT B0, `(.L_x_93) ;  /* 0x0000013000007945 */ /* 0x000fe20003800200 */
[----:B------:R-:W-:Y:S01]  /*8080*/  VIADD R52, R3, 0xa80 ;  /* 0x00000a8003347836 */ /* 0x000fe20000000000 */
[-C--:B------:R-:W-:Y:S02]  /*8090*/  ISETP.GE.AND P0, PT, R46, R35.reuse, PT ;  /* 0x000000232e00720c */ /* 0x080fe40003f06270 */
[----:B------:R-:W-:-:S02]  /*80a0*/  ISETP.GE.AND P1, PT, R40, R35, PT ;  /* 0x000000232800720c */ /* 0x000fc40003f26270 */
[-C--:B------:R-:W-:Y:S02]  /*80b0*/  ISETP.GE.AND P2, PT, R48, R35.reuse, PT ;  /* 0x000000233000720c */ /* 0x080fe40003f46270 */
[-C--:B------:R-:W-:Y:S02]  /*80c0*/  ISETP.GE.AND P3, PT, R50, R35.reuse, PT ;  /* 0x000000233200720c */ /* 0x080fe40003f66270 */
[-C--:B------:R-:W-:Y:S02]  /*80d0*/  ISETP.GE.AND P4, PT, R52, R35.reuse, PT ;  /* 0x000000233400720c */ /* 0x080fe40003f86270 */
[----:B------:R-:W-:Y:S01]  /*80e0*/  ISETP.GE.AND P5, PT, R54, R35, PT ;  /* 0x000000233600720c */ /* 0x000fe20003fa6270 */
[----:B------:R-:W-:-:S12]  /*80f0*/  @P6 BRA `(.L_x_94) ;  /* 0x0000000000286947 */ /* 0x000fd80003800000 */
[----:B--23--:R-:W0:Y:S01]  /*8100*/  LDS R39, [R10+0xc00] ;  /* 0x000c00000a277984 */ /* 0x00ce220000000800 */
        /* <DEDUP_REMOVED lines=9> */
.L_x_94:
[----:B------:R-:W-:Y:S05]  /*81a0*/  BSYNC.RECONVERGENT B0 ;  /* 0x0000000000007941 */ /* 0x000fea0003800200 */
.L_x_93:
[----:B------:R-:W-:Y:S01]  /*81b0*/  NOP ;  /* 0x0000000000007918 */ /* 0x000fe20000000000 */
[----:B------:R-:W-:Y:S04]  /*81c0*/  BSSY.RECONVERGENT B0, `(.L_x_95) ;  /* 0x000000c000007945 */ /* 0x000fe80003800200 */
[----:B------:R-:W-:Y:S05]  /*81d0*/  @P0 BRA `(.L_x_96) ;  /* 0x0000000000280947 */ /* 0x000fea0003800000 */
[----:B--234-:R-:W0:Y:S01]  /*81e0*/  LDS R39, [R10+0x1200] ;  /* 0x001200000a277984 */ /* 0x01ce220000000800 */
        /* <DEDUP_REMOVED lines=9> */
.L_x_96:
[----:B------:R-:W-:Y:S05]  /*8280*/  BSYNC.RECONVERGENT B0 ;  /* 0x0000000000007941 */ /* 0x000fea0003800200 */
.L_x_95:
[----:B------:R-:W-:Y:S01]  /*8290*/  NOP ;  /* 0x0000000000007918 */ /* 0x000fe20000000000 */
[----:B------:R-:W-:Y:S04]  /*82a0*/  BSSY.RECONVERGENT B0, `(.L_x_97) ;  /* 0x000000c000007945 */ /* 0x000fe80003800200 */
[----:B------:R-:W-:Y:S05]  /*82b0*/  @P1 BRA `(.L_x_98) ;  /* 0x0000000000281947 */ /* 0x000fea0003800000 */
[----:B0-234-:R-:W0:Y:S01]  /*82c0*/  LDS R39, [R10+0x1800] ;  /* 0x001800000a277984 */ /* 0x01de220000000800 */
        /* <DEDUP_REMOVED lines=9> */
.L_x_98:
[----:B------:R-:W-:Y:S05]  /*8360*/  BSYNC.RECONVERGENT B0 ;  /* 0x0000000000007941 */ /* 0x000fea0003800200 */
.L_x_97:
        /* <DEDUP_REMOVED lines=13> */
.L_x_100:
[----:B------:R-:W-:Y:S05]  /*8440*/  BSYNC.RECONVERGENT B0 ;  /* 0x0000000000007941 */ /* 0x000fea0003800200 */
.L_x_99:
        /* <DEDUP_REMOVED lines=13> */
.L_x_102:
[----:B------:R-:W-:Y:S05]  /*8520*/  BSYNC.RECONVERGENT B0 ;  /* 0x0000000000007941 */ /* 0x000fea0003800200 */
.L_x_101:
[----:B------:R-:W-:Y:S01]  /*8530*/  NOP ;  /* 0x0000000000007918 */ /* 0x000fe20000000000 */
[----:B------:R-:W-:Y:S01]  /*8540*/  BSSY.RECONVERGENT B0, `(.L_x_103) ;  /* 0x000000d000007945 */ /* 0x000fe20003800200 */
[----:B------:R-:W-:-:S03]  /*8550*/  VIADD R40, R3, 0xd80 ;  /* 0x00000d8003287836 */ /* 0x000fc60000000000 */
        /* <DEDUP_REMOVED lines=11> */
.L_x_104:
[----:B------:R-:W-:Y:S05]  /*8610*/  BSYNC.RECONVERGENT B0 ;  /* 0x0000000000007941 */ /* 0x000fea0003800200 */
.L_x_103:
        /* <DEDUP_REMOVED lines=14> */
.L_x_106:
[----:B------:R-:W-:Y:S05]  /*8700*/  BSYNC.RECONVERGENT B0 ;  /* 0x0000000000007941 */ /* 0x000fea0003800200 */
.L_x_105:
[-C--:B------:R-:W-:Y:S01]  /*8710*/  ISETP.GE.AND P6, PT, R40, R35.reuse, PT ;  /* 0x000000232800720c */ /* 0x080fe20003fc6270 */
[C---:B------:R-:W-:Y:S01]  /*8720*/  VIADD R46, R3.reuse, 0x1080 ;  /* 0x00001080032e7836 */ /* 0x040fe20000000000 */
[----:B------:R-:W-:Y:S01]  /*8730*/  NOP ;  /* 0x0000000000007918 */ /* 0x000fe20000000000 */
[C---:B------:R-:W-:Y:S01]  /*8740*/  VIADD R48, R3.reuse, 0x1200 ;  /* 0x0000120003307836 */ /* 0x040fe20000000000 */
[----:B------:R-:W-:Y:S01]  /*8750*/  BSSY.RECONVERGENT B0, `(.L_x_107) ;  /* 0x0000015000007945 */ /* 0x000fe20003800200 */
[C---:B------:R-:W-:Y:S01]  /*8760*/  VIADD R50, R3.reuse, 0x1380 ;  /* 0x0000138003327836 */ /* 0x040fe20000000000 */
[-C--:B------:R-:W-:Y:S01]  /*8770*/  ISETP.GE.AND P0, PT, R44, R35.reuse, PT ;  /* 0x000000232c00720c */ /* 0x080fe20003f06270 */
[C---:B------:R-:W-:Y:S01]  /*8780*/  VIADD R52, R3.reuse, 0x1500 ;  /* 0x0000150003347836 */ /* 0x040fe20000000000 */
[-C--:B------:R-:W-:Y:S01]  /*8790*/  ISETP.GE.AND P1, PT, R46, R35.reuse, PT ;  /* 0x000000232e00720c */ /* 0x080fe20003f26270 */
[----:B------:R-:W-:Y:S01]  /*87a0*/  VIADD R54, R3, 0x1680 ;  /* 0x0000168003367836 */ /* 0x000fe20000000000 */
[----:B------:R-:W-:-:S02]  /*87b0*/  ISETP.GE.AND P2, PT, R48, R35, PT ;  /* 0x000000233000720c */ /* 0x000fc40003f46270 */
[-C--:B------:R-:W-:Y:S02]  /*87c0*/  ISETP.GE.AND P3, PT, R50, R35.reuse, PT ;  /* 0x000000233200720c */ /* 0x080fe40003f66270 */
[-C--:B------:R-:W-:Y:S02]  /*87d0*/  ISETP.GE.AND P4, PT, R52, R35.reuse, PT ;  /* 0x000000233400720c */ /* 0x080fe40003f86270 */
[----:B------:R-:W-:Y:S01]  /*87e0*/  ISETP.GE.AND P5, PT, R54, R35, PT ;  /* 0x000000233600720c */ /* 0x000fe20003fa6270 */
[----:B------:R-:W-:-:S12]  /*87f0*/  @P6 BRA `(.L_x_108) ;  /* 0x0000000000286947 */ /* 0x000fd80003800000 */
        /* <DEDUP_REMOVED lines=10> */
.L_x_108:
[----:B------:R-:W-:Y:S05]  /*88a0*/  BSYNC.RECONVERGENT B0 ;  /* 0x0000000000007941 */ /* 0x000fea0003800200 */
.L_x_107:
        /* <DEDUP_REMOVED lines=13> */
.L_x_110:
[----:B------:R-:W-:Y:S05]  /*8980*/  BSYNC.RECONVERGENT B0 ;  /* 0x0000000000007941 */ /* 0x000fea0003800200 */
.L_x_109:
        /* <DEDUP_REMOVED lines=13> */
.L_x_112:
[----:B------:R-:W-:Y:S05]  /*8a60*/  BSYNC.RECONVERGENT B0 ;  /* 0x0000000000007941 */ /* 0x000fea0003800200 */
.L_x_111:
        /* <DEDUP_REMOVED lines=13> */
.L_x_114:
[----:B------:R-:W-:Y:S05]  /*8b40*/  BSYNC.RECONVERGENT B0 ;  /* 0x0000000000007941 */ /* 0x000fea0003800200 */
.L_x_113:
        /* <DEDUP_REMOVED lines=13> */
.L_x_116:
[----:B------:R-:W-:Y:S05]  /*8c20*/  BSYNC.RECONVERGENT B0 ;  /* 0x0000000000007941 */ /* 0x000fea0003800200 */
.L_x_115:
[----:B------:R-:W-:Y:S01]  /*8c30*/  NOP ;  /* 0x0000000000007918 */ /* 0x000fe20000000000 */
[----:B------:R-:W-:Y:S01]  /*8c40*/  BSSY.RECONVERGENT B0, `(.L_x_117) ;  /* 0x000000d000007945 */ /* 0x000fe20003800200 */
[----:B------:R-:W-:-:S03]  /*8c50*/  LOP3.LUT R40, R3, 0x1800, RZ, 0xfc, !PT ;  /* 0x0000180003287812 */ /* 0x000fc600078efcff */
        /* <DEDUP_REMOVED lines=11> */
.L_x_118:
[----:B------:R-:W-:Y:S05]  /*8d10*/  BSYNC.RECONVERGENT B0 ;  /* 0x0000000000007941 */ /* 0x000fea0003800200 */
.L_x_117:
        /* <DEDUP_REMOVED lines=14> */
.L_x_120:
[----:B------:R-:W-:Y:S05]  /*8e00*/  BSYNC.RECONVERGENT B0 ;  /* 0x0000000000007941 */ /* 0x000fea0003800200 */
.L_x_119:
        /* <DEDUP_REMOVED lines=15> */
[----:B------:R-:W0:Y:S01]  /*8f00*/  LDS R35, [R10+0x6000] ;  /* 0x006000000a237984 */ /* 0x000e220000000800 */
[----:B------:R-:W0:Y:S02]  /*8f10*/  LDCU UR5, c[0x0][0x3c4] ;  /* 0x00007880ff0577ac */ /* 0x000e240008000800 */
[----:B0-234-:R-:W-:-:S04]  /*8f20*/  SHF.R.U32.HI R36, RZ, UR5, R35 ;  /* 0x00000005ff247c19 */ /* 0x01dfc80008011623 */
[----:B------:R-:W-:-:S05]  /*8f30*/  LOP3.LUT R36, R36, UR4, RZ, 0x30, !PT ;  /* 0x0000000424247c12 */ /* 0x000fca000f8e30ff */
[----:B------:R-:W-:Y:S02]  /*8f40*/  IMAD R38, R36, 0x4, R13 ;  /* 0x0000000424267824 */ /* 0x000fe400078e020d */
[----:B------:R-:W0:Y:S03]  /*8f50*/  LDC.64 R36, c[0x0][0x3a0] ;  /* 0x0000e800ff247b82 */ /* 0x000e260000000a00 */
[----:B------:R-:W2:Y:S02]  /*8f60*/  LDS R39, [R38+0x8a00] ;  /* 0x008a000026277984 */ /* 0x000ea40000000800 */
[----:B--2---:R-:W-:-:S04]  /*8f70*/  IMAD.IADD R39, R40, 0x1, R39 ;  /* 0x0000000128277824 */ /* 0x004fc800078e0227 */
[----:B0-----:R-:W-:-:S05]  /*8f80*/  IMAD.WIDE.U32 R36, R39, 0x4, R36 ;  /* 0x0000000427247825 */ /* 0x001fca00078e0024 */
[----:B------:R0:W-:Y:S02]  /*8f90*/  STG.E desc[UR6][R36.64], R35 ;  /* 0x0000002324007986 */ /* 0x0001e4000c101906 */
.L_x_122:
[----:B------:R-:W-:Y:S05]  /*8fa0*/  BSYNC.RECONVERGENT B0 ;  /* 0x0000000000007941 */ /* 0x000fea0003800200 */
.L_x_121:
[----:B------:R-:W-:Y:S01]  /*8fb0*/  NOP ;  /* 0x0000000000007918 */ /* 0x000fe20000000000 */
[----:B------:R-:W-:Y:S04]  /*8fc0*/  BSSY.RECONVERGENT B0, `(.L_x_123) ;  /* 0x000000c000007945 */ /* 0x000fe80003800200 */
[----:B------:R-:W-:Y:S05]  /*8fd0*/  @P0 BRA `(.L_x_124) ;  /* 0x0000000000280947 */ /* 0x000fea0003800000 */
[----:B0-----:R-:W2:Y:S01]  /*8fe0*/  LDS R35, [R10+0x6600] ;  /* 0x006600000a237984 */ /* 0x001ea20000000800 */
[----:B------:R-:W2:Y:S02]  /*8ff0*/  LDCU UR5, c[0x0][0x3c4] ;  /* 0x00007880ff0577ac */ /* 0x000ea40008000800 */
[----:B--234-:R-:W-:-:S04]  /*9000*/  SHF.R.U32.HI R36, RZ, UR5, R35 ;  /* 0x00000005ff247c19 */ /* 0x01cfc80008011623 */
[----:B------:R-:W-:-:S05]  /*9010*/  LOP3.LUT R36, R36, UR4, RZ, 0x30, !PT ;  /* 0x0000000424247c12 */ /* 0x000fca000f8e30ff */
[----:B------:R-:W-:Y:S02]  /*9020*/  IMAD R38, R36, 0x4, R13 ;  /* 0x0000000424267824 */ /* 0x000fe400078e020d */
[----:B------:R-:W0:Y:S03]  /*9030*/  LDC.64 R36, c[0x0][0x3a0] ;  /* 0x0000e800ff247b82 */ /* 0x000e260000000a00 */
[----:B------:R-:W2:Y:S02]  /*9040*/  LDS R39, [R38+0x8a00] ;  /* 0x008a000026277984 */ /* 0x000ea40000000800 */
[----:B--2---:R-:W-:-:S04]  /*9050*/  IMAD.IADD R39, R44, 0x1, R39 ;  /* 0x000000012c277824 */ /* 0x004fc800078e0227 */
[----:B0-----:R-:W-:-:S05]  /*9060*/  IMAD.WIDE.U32 R36, R39, 0x4, R36 ;  /* 0x0000000427247825 */ /* 0x001fca00078e0024 */
[----:B------:R0:W-:Y:S02]  /*9070*/  STG.E desc[UR6][R36.64], R35 ;  /* 0x0000002324007986 */ /* 0x0001e4000c101906 */
.L_x_124:
[----:B------:R-:W-:Y:S05]  /*9080*/  BSYNC.RECONVERGENT B0 ;  /* 0x0000000000007941 */ /* 0x000fea0003800200 */
.L_x_123:
        /* <DEDUP_REMOVED lines=13> */
.L_x_126:
[----:B------:R-:W-:Y:S05]  /*9160*/  BSYNC.RECONVERGENT B0 ;  /* 0x0000000000007941 */ /* 0x000fea0003800200 */
.L_x_125:
        /* <DEDUP_REMOVED lines=13> */
.L_x_128:
[----:B------:R-:W-:Y:S05]  /*9240*/  BSYNC.RECONVERGENT B0 ;  /* 0x0000000000007941 */ /* 0x000fea0003800200 */
.L_x_127:
        /* <DEDUP_REMOVED lines=13> */
.L_x_130:
[----:B------:R-:W-:Y:S05]  /*9320*/  BSYNC.RECONVERGENT B0 ;  /* 0x0000000000007941 */ /* 0x000fea0003800200 */
.L_x_129:
        /* <DEDUP_REMOVED lines=13> */
.L_x_132:
[----:B------:R-:W-:Y:S05]  /*9400*/  BSYNC.RECONVERGENT B0 ;  /* 0x0000000000007941 */ /* 0x000fea0003800200 */
.L_x_131:
        /* <DEDUP_REMOVED lines=8> */
[----:B------:R-:W0:Y:S04]  /*9490*/  LDC.64 R36, c[0x0][0x3a0] ;  /* 0x0000e800ff247b82 */ /* 0x000e280000000a00 */
[----:B------:R-:W2:Y:S02]  /*94a0*/  LDS R13, [R13+0x8a00] ;  /* 0x008a00000d0d7984 */ /* 0x000ea40000000800 */
[----:B--2---:R-:W-:-:S04]  /*94b0*/  IMAD.IADD R39, R54, 0x1, R13 ;  /* 0x0000000136277824 */ /* 0x004fc800078e020d */
[----:B0-----:R-:W-:-:S05]  /*94c0*/  IMAD.WIDE.U32 R36, R39, 0x4, R36 ;  /* 0x0000000427247825 */ /* 0x001fca00078e0024 */
[----:B------:R0:W-:Y:S02]  /*94d0*/  STG.E desc[UR6][R36.64], R35 ;  /* 0x0000002324007986 */ /* 0x0001e4000c101906 */
.L_x_134:
[----:B------:R-:W-:Y:S05]  /*94e0*/  BSYNC.RECONVERGENT B0 ;  /* 0x0000000000007941 */ /* 0x000fea0003800200 */
.L_x_133:
[----:B------:R-:W-:Y:S01]  /*94f0*/  NOP ;  /* 0x0000000000007918 */ /* 0x000fe20000000000 */
.L_x_88:
[----:B------:R-:W-:Y:S01]  /*9500*/  ISETP.NE.AND P6, PT, R42, RZ, PT ;  /* 0x000000ff2a00720c */ /* 0x000fe20003fc5270 */
[----:B------:R-:W5:Y:S01]  /*9510*/  LDS R44, [R10+0x3c00] ;  /* 0x003c00000a2c7984 */ /* 0x000f620000000800 */
[----:B------:R-:W1:Y:S03]  /*9520*/  LDCU UR4, c[0x0][0x3c8] ;  /* 0x00007900ff0477ac */ /* 0x000e660008000800 */
[----:B------:R-:W5:Y:S01]  /*9530*/  LDS R13, [R10] ;  /* 0x000000000a0d7984 */ /* 0x000f620000000800 */
[----:B------:R-:W5:Y:S03]  /*9540*/  LDCU UR8, c[0x0][0x3c4] ;  /* 0x00007880ff0877ac */ /* 0x000f660008000800 */
[----:B0-----:R-:W0:Y:S01]  /*9550*/  LDS R35, [R10+0x600] ;  /* 0x000600000a237984 */ /* 0x001e220000000800 */
[----:B------:R-:W-:-:S03]  /*9560*/  UMOV UR5, 0xffffffff ;  /* 0xffffffff00057882 */ /* 0x000fc60000000000 */
[----:B--234-:R-:W2:Y:S04]  /*9570*/  LDS R36, [R10+0xc00] ;  /* 0x000c00000a247984 */ /* 0x01cea80000000800 */
[----:B------:R-:W3:Y:S01]  /*9580*/  LDS R37, [R10+0x1200] ;  /* 0x001200000a257984 */ /* 0x000ee20000000800 */
[----:B-1----:R-:W-:-:S03]  /*9590*/  USHF.L.U32 UR4, UR5, UR4, URZ ;  /* 0x0000000405047299 */ /* 0x002fc600080006ff */
[----:B------:R-:W1:Y:S04]  /*95a0*/  LDS R38, [R10+0x1800] ;  /* 0x001800000a267984 */ /* 0x000e680000000800 */
[----:B------:R-:W4:Y:S04]  /*95b0*/  LDS R39, [R10+0x1e00] ;  /* 0x001e00000a277984 */ /* 0x000f280000000800 */
[----:B------:R-:W4:Y:S04]  /*95c0*/  LDS R40, [R10+0x2400] ;  /* 0x002400000a287984 */ /* 0x000f280000000800 */
[----:B------:R-:W4:Y:S04]  /*95d0*/  LDS R41, [R10+0x2a00] ;  /* 0x002a00000a297984 */ /* 0x000f280000000800 */
[----:B------:R-:W4:Y:S04]  /*95e0*/  LDS R42, [R10+0x3000] ;  /* 0x003000000a2a7984 */ /* 0x000f280000000800 */
[----:B------:R-:W4:Y:S01]  /*95f0*/  LDS R43, [R10+0x3600] ;  /* 0x003600000a2b7984 */ /* 0x000f220000000800 */
[----:B-----5:R-:W-:-:S03]  /*9600*/  SHF.R.U32.HI R44, RZ, UR8, R44 ;  /* 0x00000008ff2c7c19 */ /* 0x020fc6000801162c */
[----:B------:R-:W-:Y:S01]  /*9610*/  LDS R45, [R10+0x4200] ;  /* 0x004200000a2d7984 */ /* 0x000fe20000000800 */
[----:B------:R-:W-:-:S03]  /*9620*/  SHF.R.U32.HI R13, RZ, UR8, R13 ;  /* 0x00000008ff0d7c19 */ /* 0x000fc6000801160d */
[----:B------:R-:W5:Y:S01]  /*9630*/  LDS R65, [R10+0x8400] ;  /* 0x008400000a417984 */ /* 0x000f620000000800 */
[----:B0-----:R-:W-:-:S03]  /*9640*/  SHF.R.U32.HI R35, RZ, UR8, R35 ;  /* 0x00000008ff237c19 */ /* 0x001fc60008011623 */
[----:B------:R-:W0:Y:S01]  /*9650*/  LDS R46, [R10+0x4800] ;  /* 0x004800000a2e7984 */ /* 0x000e220000000800 */
[----:B--2---:R-:W-:-:S03]  /*9660*/  SHF.R.U32.HI R36, RZ, UR8, R36 ;  /* 0x00000008ff247c19 */ /* 0x004fc60008011624 */
[----:B------:R-:W2:Y:S01]  /*9670*/  LDS R47, [R10+0x4e00] ;  /* 0x004e00000a2f7984 */ /* 0x000ea20000000800 */
[----:B---3--:R-:W-:-:S03]  /*9680*/  SHF.R.U32.HI R37, RZ, UR8, R37 ;  /* 0x00000008ff257c19 */ /* 0x008fc60008011625 */
[----:B------:R-:W3:Y:S01]  /*9690*/  LDS R48, [R10+0x5400] ;  /* 0x005400000a307984 */ /* 0x000ee20000000800 */
[----:B-1----:R-:W-:-:S03]  /*96a0*/  SHF.R.U32.HI R38, RZ, UR8, R38 ;  /* 0x00000008ff267c19 */ /* 0x002fc60008011626 */
[----:B------:R-:W1:Y:S01]  /*96b0*/  LDS R49, [R10+0x5a00] ;  /* 0x005a00000a317984 */ /* 0x000e620000000800 */
[----:B----4-:R-:W-:-:S03]  /*96c0*/  SHF.R.U32.HI R39, RZ, UR8, R39 ;  /* 0x00000008ff277c19 */ /* 0x010fc60008011627 */
[----:B------:R-:W4:Y:S01]  /*96d0*/  LDS R50, [R10+0x6000] ;  /* 0x006000000a327984 */ /* 0x000f220000000800 */
[----:B------:R-:W-:-:S03]  /*96e0*/  SHF.R.U32.HI R40, RZ, UR8, R40 ;  /* 0x00000008ff287c19 */ /* 0x000fc60008011628 */
[----:B------:R-:W4:Y:S01]  /*96f0*/  LDS R51, [R10+0x6600] ;  /* 0x006600000a337984 */ /* 0x000f220000000800 */
[----:B------:R-:W-:-:S03]  /*9700*/  SHF.R.U32.HI R41, RZ, UR8, R41 ;  /* 0x00000008ff297c19 */ /* 0x000fc60008011629 */
[----:B------:R-:W4:Y:S01]  /*9710*/  LDS R52, [R10+0x6c00] ;  /* 0x006c00000a347984 */ /* 0x000f220000000800 */
[----:B------:R-:W-:-:S03]  /*9720*/  SHF.R.U32.HI R42, RZ, UR8, R42 ;  /* 0x00000008ff2a7c19 */ /* 0x000fc6000801162a */
[----:B------:R-:W4:Y:S01]  /*9730*/  LDS R53, [R10+0x7200] ;  /* 0x007200000a357984 */ /* 0x000f220000000800 */
[----:B------:R-:W-:-:S03]  /*9740*/  SHF.R.U32.HI R43, RZ, UR8, R43 ;  /* 0x00000008ff2b7c19 */ /* 0x000fc6000801162b */
[----:B------:R-:W4:Y:S04]  /*9750*/  LDS R56, [R10+0x7800] ;  /* 0x007800000a387984 */ /* 0x000f280000000800 */
[----:B------:R2:W4:Y:S01]  /*9760*/  LDS R57, [R10+0x7e00] ;  /* 0x007e00000a397984 */ /* 0x0005220000000800 */
[----:B-----5:R-:W-:Y:S02]  /*9770*/  SHF.R.U32.HI R66, RZ, UR8, R65 ;  /* 0x00000008ff427c19 */ /* 0x020fe40008011641 */
[----:B0-----:R-:W-:Y:S02]  /*9780*/  SHF.R.U32.HI R54, RZ, UR8, R46 ;  /* 0x00000008ff367c19 */ /* 0x001fe4000801162e */
[----:B------:R-:W-:Y:S02]  /*9790*/  LOP3.LUT R46, R43, UR4, RZ, 0x30, !PT ;  /* 0x000000042b2e7c12 */ /* 0x000fe4000f8e30ff */
[----:B--2---:R-:W-:-:S02]  /*97a0*/  SHF.R.U32.HI R10, RZ, UR8, R45 ;  /* 0x00000008ff0a7c19 */ /* 0x004fc4000801162d */
[----:B------:R-:W-:Y:S02]  /*97b0*/  SHF.R.U32.HI R55, RZ, UR8, R47 ;  /* 0x00000008ff377c19 */ /* 0x000fe4000801162f */
[----:B---3--:R-:W-:Y:S02]  /*97c0*/  SHF.R.U32.HI R58, RZ, UR8, R48 ;  /* 0x00000008ff3a7c19 */ /* 0x008fe40008011630 */
[----:B------:R-:W-:Y:S02]  /*97d0*/  LOP3.LUT R45, R44, UR4, RZ, 0x30, !PT ;  /* 0x000000042c2d7c12 */ /* 0x000fe4000f8e30ff */
[----:B-1----:R-:W-:Y:S02]  /*97e0*/  SHF.R.U32.HI R59, RZ, UR8, R49 ;  /* 0x00000008ff3b7c19 */ /* 0x002fe40008011631 */
[----:B------:R-:W-:Y:S02]  /*97f0*/  LOP3.LUT R49, R40, UR4, RZ, 0x30, !PT ;  /* 0x0000000428317c12 */ /* 0x000fe4000f8e30ff */
[----:B----4-:R-:W-:-:S02]  /*9800*/  SHF.R.U32.HI R60, RZ, UR8, R50 ;  /* 0x00000008ff3c7c19 */ /* 0x010fc40008011632 */
[----:B------:R-:W-:Y:S02]  /*9810*/  LOP3.LUT R50, R39, UR4, RZ, 0x30, !PT ;  /* 0x0000000427327c12 */ /* 0x000fe4000f8e30ff */
[----:B------:R-:W-:Y:S02]  /*9820*/  SHF.R.U32.HI R61, RZ, UR8, R51 ;  /* 0x00000008ff3d7c19 */ /* 0x000fe40008011633 */
[----:B------:R-:W-:Y:S02]  /*9830*/  LOP3.LUT R51, R38, UR4, RZ, 0x30, !PT ;  /* 0x0000000426337c12 */ /* 0x000fe4000f8e30ff */
[----:B------:R-:W-:Y:S02]  /*9840*/  SHF.R.U32.HI R62, RZ, UR8, R52 ;  /* 0x00000008ff3e7c19 */ /* 0x000fe40008011634 */
[----:B------:R-:W-:Y:S02]  /*9850*/  LOP3.LUT R52, R37, UR4, RZ, 0x30, !PT ;  /* 0x0000000425347c12 */ /* 0x000fe4000f8e30ff */
[----:B------:R-:W-:-:S02]  /*9860*/  SHF.R.U32.HI R63, RZ, UR8, R53 ;  /* 0x00000008ff3f7c19 */ /* 0x000fc40008011635 */
[----:B------:R-:W-:Y:S02]  /*9870*/  LOP3.LUT R53, R36, UR4, RZ, 0x30, !PT ;  /* 0x0000000424357c12 */ /* 0x000fe4000f8e30ff */
[----:B------:R-:W-:Y:S02]  /*9880*/  SHF.R.U32.HI R64, RZ, UR8, R56 ;  /* 0x00000008ff407c19 */ /* 0x000fe40008011638 */
[----:B------:R-:W-:Y:S02]  /*9890*/  LOP3.LUT R56, R35, UR4, RZ, 0x30, !PT ;  /* 0x0000000423387c12 */ /* 0x000fe4000f8e30ff */
[----:B------:R-:W-:Y:S02]  /*98a0*/  SHF.R.U32.HI R65, RZ, UR8, R57 ;  /* 0x00000008ff417c19 */ /* 0x000fe40008011639 */
[----:B------:R-:W-:Y:S02]  /*98b0*/  LOP3.LUT R57, R13, UR4, RZ, 0x30, !PT ;  /* 0x000000040d397c12 */ /* 0x000fe4000f8e30ff */
[----:B------:R-:W-:-:S02]  /*98c0*/  LOP3.LUT R48, R41, UR4, RZ, 0x30, !PT ;  /* 0x0000000429307c12 */ /* 0x000fc4000f8e30ff */
[----:B------:R-:W-:Y:S02]  /*98d0*/  LOP3.LUT R47, R42, UR4, RZ, 0x30, !PT ;  /* 0x000000042a2f7c12 */ /* 0x000fe4000f8e30ff */
[----:B------:R-:W-:Y:S02]  /*98e0*/  LOP3.LUT R44, R10, UR4, RZ, 0x30, !PT ;  /* 0x000000040a2c7c12 */ /* 0x000fe4000f8e30ff */
[----:B------:R-:W-:Y:S02]  /*98f0*/  LOP3.LUT R43, R54, UR4, RZ, 0x30, !PT ;  /* 0x00000004362b7c12 */ /* 0x000fe4000f8e30ff */
[----:B------:R-:W-:Y:S02]  /*9900*/  LOP3.LUT R42, R55, UR4, RZ, 0x30, !PT ;  /* 0x00000004372a7c12 */ /* 0x000fe4000f8e30ff */
        /* <DEDUP_REMOVED lines=8> */
[----:B------:R-:W-:Y:S01]  /*9990*/  LOP3.LUT R13, R65, UR4, RZ, 0x30, !PT ;  /* 0x00000004410d7c12 */ /* 0x000fe2000f8e30ff */
[----:B------:R-:W-:Y:S06]  /*99a0*/  @P6 BRA `(.L_x_135) ;  /* 0x00000000006c6947 */ /* 0x000fec0003800000 */
[----:B------:R-:W0:Y:S02]  /*99b0*/  LDCU.64 UR4, c[0x0][0x3b8] ;  /* 0x00007700ff0477ac */ /* 0x000e240008000a00 */
[----:B0-----:R-:W-:-:S04]  /*99c0*/  IADD3 R8, P0, PT, R8, UR4, RZ ;  /* 0x0000000408087c10 */ /* 0x001fc8000ff1e0ff */
[----:B------:R-:W-:-:S05]  /*99d0*/  IADD3.X R9, PT, PT, R6, UR5, RZ, P0, !PT ;  /* 0x0000000506097c10 */ /* 0x000fca00087fe4ff */
        /* <DEDUP_REMOVED lines=24> */
.L_x_135:
[----:B------:R-:W0:Y:S01]  /*9b60*/  LDCU.64 UR4, c[0x0][0x3b8] ;  /* 0x00007700ff0477ac */ /* 0x000e220008000a00 */
[----:B------:R-:W-:Y:S02]  /*9b70*/  IMAD.IADD R2, R24, 0x1, -R0 ;  /* 0x0000000118027824 */ /* 0x000fe400078e0a00 */
[C---:B------:R-:W-:Y:S02]  /*9b80*/  VIADD R55, R9.reuse, 0x20 ;  /* 0x0000002009377836 */ /* 0x040fe40000000000 */
[C---:B------:R-:W-:Y:S01]  /*9b90*/  VIADD R59, R9.reuse, 0x40 ;  /* 0x00000040093b7836 */ /* 0x040fe20000000000 */
[CC--:B------:R-:W-:Y:S01]  /*9ba0*/  ISETP.GE.AND P3, PT, R9.reuse, R2.reuse, PT ;  /* 0x000000020900720c */ /* 0x0c0fe20003f66270 */
[----:B------:R-:W-:Y:S01]  /*9bb0*/  VIADD R83, R9, 0xa0 ;  /* 0x000000a009537836 */ /* 0x000fe20000000000 */
[-C--:B------:R-:W-:Y:S01]  /*9bc0*/  ISETP.GE.AND P0, PT, R55, R2.reuse, PT ;  /* 0x000000023700720c */ /* 0x080fe20003f06270 */
[----:B------:R-:W-:Y:S01]  /*9bd0*/  VIADD R55, R9, 0x60 ;  /* 0x0000006009377836 */ /* 0x000fe20000000000 */
[----:B------:R-:W-:Y:S01]  /*9be0*/  ISETP.GE.AND P1, PT, R59, R2, PT ;  /* 0x000000023b00720c */ /* 0x000fe20003f26270 */
[----:B------:R-:W-:-:S03]  /*9bf0*/  VIADD R59, R9, 0x80 ;  /* 0x00000080093b7836 */ /* 0x000fc60000000000 */
[-C--:B------:R-:W-:Y:S02]  /*9c00*/  ISETP.GE.AND P5, PT, R55, R2.reuse, PT ;  /* 0x000000023700720c */ /* 0x080fe40003fa6270 */
[----:B------:R-:W-:Y:S01]  /*9c10*/  ISETP.GE.AND P4, PT, R59, R2, PT ;  /* 0x000000023b00720c */ /* 0x000fe20003f86270 */
[----:B------:R-:W-:Y:S01]  /*9c20*/  VIADD R59, R9, 0xc0 ;  /* 0x000000c0093b7836 */ /* 0x000fe20000000000 */
[----:B0-----:R-:W-:-:S04]  /*9c30*/  IADD3 R54, P2, PT, R8, UR4, RZ ;  /* 0x0000000408367c10 */ /* 0x001fc8000ff5e0ff */
[----:B------:R-:W-:Y:S02]  /*9c40*/  IADD3.X R55, PT, PT, R6, UR5, RZ, P2, !PT ;  /* 0x0000000506377c10 */ /* 0x000fe400097fe4ff */
[-C--:B------:R-:W-:Y:S01]  /*9c50*/  ISETP.GE.AND P2, PT, R83, R2.reuse, PT ;  /* 0x000000025300720c */ /* 0x080fe20003f46270 */
[----:B------:R-:W-:Y:S02]  /*9c60*/  VIADD R83, R9, 0xe0 ;  /* 0x000000e009537836 */ /* 0x000fe40000000000 */
[----:B------:R-:W5:Y:S01]  /*9c70*/  @!P3 LDG.E R61, desc[UR6][R54.64] ;  /* 0x00000006363db981 */ /* 0x000f62000c1e1900 */
[-C--:B------:R-:W-:Y:S01]  /*9c80*/  ISETP.GE.AND P3, PT, R59, R2.reuse, PT ;  /* 0x000000023b00720c */ /* 0x080fe20003f66270 */
[----:B------:R-:W-:Y:S02]  /*9c90*/  VIADD R59, R9, 0x100 ;  /* 0x00000100093b7836 */ /* 0x000fe40000000000 */
[----:B------:R-:W5:Y:S01]  /*9ca0*/  @!P0 LDG.E R6, desc[UR6][R54.64+0x80] ;  /* 0x0000800636068981 */ /* 0x000f62000c1e1900 */
[----:B------:R-:W-:Y:S01]  /*9cb0*/  ISETP.GE.AND P0, PT, R83, R2, PT ;  /* 0x000000025300720c */ /* 0x000fe20003f06270 */
[----:B------:R-:W-:-:S02]  /*9cc0*/  VIADD R83, R9, 0x120 ;  /* 0x0000012009537836 */ /* 0x000fc40000000000 */
[----:B------:R-:W5:Y:S01]  /*9cd0*/  @!P1 LDG.E R63, desc[UR6][R54.64+0x100] ;  /* 0x00010006363f9981 */ /* 0x000f62000c1e1900 */
        /* <DEDUP_REMOVED lines=33> */
[----:B------:R-:W-:-:S03]  /*9ef0*/  ISETP.GE.AND P0, PT, R83, R2, PT ;  /* 0x000000025300720c */ /* 0x000fc60003f06270 */
[----:B------:R-:W5:Y:S01]  /*9f00*/  @!P1 LDG.E R75, desc[UR6][R54.64+0x700] ;  /* 0x00070006364b9981 */ /* 0x000f62000c1e1900 */
[-C--:B------:R-:W-:Y:S01]  /*9f10*/  ISETP.GE.AND P1, PT, R59, R2.reuse, PT ;  /* 0x000000023b00720c */ /* 0x080fe20003f26270 */
[C---:B------:R-:W-:Y:S02]  /*9f20*/  VIADD R59, R9.reuse, 0x2a0 ;  /* 0x000002a0093b7836 */ /* 0x040fe40000000000 */
[----:B------:R-:W5:Y:S01]  /*9f30*/  @!P5 LDG.E R72, desc[UR6][R54.64+0x780] ;  /* 0x000780063648d981 */ /* 0x000f62000c1e1900 */
[----:B------:R-:W-:Y:S01]  /*9f40*/  VIADD R83, R9, 0x2c0 ;  /* 0x000002c009537836 */ /* 0x000fe20000000000 */
[----:B------:R-:W-:Y:S02]  /*9f50*/  @!P2 IADD3 R8, P5, PT, R0, R9, RZ ;  /* 0x000000090008a210 */ /* 0x000fe40007fbe0ff */
[----:B------:R-:W5:Y:S01]  /*9f60*/  @!P4 LDG.E R77, desc[UR6][R54.64+0x800] ;  /* 0x00080006364dc981 */ /* 0x000f62000c1e1900 */
[-C--:B------:R-:W-:Y:S02]  /*9f70*/  ISETP.GE.AND P4, PT, R59, R2.reuse, PT ;  /* 0x000000023b00720c */ /* 0x080fe40003f86270 */
[----:B------:R-:W-:Y:S01]  /*9f80*/  @!P2 IMAD.X R59, RZ, RZ, RZ, P5 ;  /* 0x000000ffff3ba224 */ /* 0x000fe200028e06ff */
[----:B------:R0:W5:Y:S01]  /*9f90*/  @!P3 LDG.E R74, desc[UR6][R54.64+0x880] ;  /* 0x00088006364ab981 */ /* 0x000162000c1e1900 */
[----:B------:R-:W-:-:S02]  /*9fa0*/  ISETP.GE.AND P3, PT, R83, R2, PT ;  /* 0x000000025300720c */ /* 0x000fc40003f66270 */
[C---:B------:R-:W-:Y:S02]  /*9fb0*/  @!P2 LEA R58, P5, R8.reuse, UR4, 0x2 ;  /* 0x00000004083aac11 */ /* 0x040fe4000f8a10ff */
[C---:B------:R-:W-:Y:S02]  /*9fc0*/  @!P0 LOP3.LUT R2, R3.reuse, 0x3e0, RZ, 0xc0, !PT ;  /* 0x000003e003028812 */ /* 0x040fe400078ec0ff */
[----:B------:R-:W-:Y:S02]  /*9fd0*/  @!P0 LOP3.LUT R83, R3, 0x1f, RZ, 0xc0, !PT ;  /* 0x0000001f03538812 */ /* 0x000fe400078ec0ff */
[----:B------:R-:W-:-:S03]  /*9fe0*/  @!P2 LEA.HI.X R59, R8, UR5, R59, 0x2, P5 ;  /* 0x00000005083bac11 */ /* 0x000fc6000a8f143b */
[----:B------:R-:W-:Y:S02]  /*9ff0*/  @!P0 IMAD R83, R2, 0x17, R83 ;  /* 0x0000001702538824 */ /* 0x000fe400078e0253 */
[----:B------:R1:W5:Y:S01]  /*a000*/  @!P2 LDG.E R79, desc[UR6][R58.64+0x900] ;  /* 0x000900063a4fa981 */ /* 0x000362000c1e1900 */
[C---:B------:R-:W-:Y:S02]  /*a010*/  @!P1 IADD3 R9, P2, PT, R0.reuse, R9, RZ ;  /* 0x0000000900099210 */ /* 0x040fe40007f5e0ff */
[----:B------:R-:W-:Y:S02]  /*a020*/  @!P3 LOP3.LUT R78, R11, 0x1f, R3, 0xf8, !PT ;  /* 0x0000001f0b4eb812 */ /* 0x000fe400078ef803 */
[C---:B0-----:R-:W-:Y:S02]  /*a030*/  @!P4 LOP3.LUT R54, R3.reuse, 0x3e0, RZ, 0xc0, !PT ;  /* 0x000003e00336c812 */ /* 0x041fe400078ec0ff */
[----:B------:R-:W-:Y:S01]  /*a040*/  @!P4 LOP3.LUT R3, R3, 0x1f, RZ, 0xc0, !PT ;  /* 0x0000001f0303c812 */ /* 0x000fe200078ec0ff */
[----:B------:R-:W-:Y:S01]  /*a050*/  @!P1 IMAD.X R8, RZ, RZ, RZ, P2 ;  /* 0x000000ffff089224 */ /* 0x000fe200010e06ff */
[----:B------:R-:W-:Y:S01]  /*a060*/  @!P0 IADD3 R83, P5, PT, R0, R83, RZ ;  /* 0x0000005300538210 */ /* 0x000fe20007fbe0ff */
[----:B------:R-:W-:Y:S01]  /*a070*/  @!P3 IMAD R85, R7, 0x2280, RZ ;  /* 0x000022800755b824 */ /* 0x000fe200078e02ff */
[----:B------:R-:W-:Y:S01]  /*a080*/  @!P1 LEA R2, P2, R9, UR4, 0x2 ;  /* 0x0000000409029c11 */ /* 0x000fe2000f8410ff */
[----:B------:R-:W-:-:S02]  /*a090*/  @!P4 IMAD R55, R54, 0x17, R3 ;  /* 0x000000173637c824 */ /* 0x000fc400078e0203 */
[----:B------:R-:W-:Y:S01]  /*a0a0*/  @!P0 IMAD.X R54, RZ, RZ, RZ, P5 ;  /* 0x000000ffff368224 */ /* 0x000fe200028e06ff */
[----:B------:R-:W-:Y:S01]  /*a0b0*/  @!P1 LEA.HI.X R3, R9, UR5, R8, 0x2, P2 ;  /* 0x0000000509039c11 */ /* 0x000fe200090f1408 */
[----:B------:R-:W-:Y:S01]  /*a0c0*/  @!P4 IMAD R80, R7, 0x2280, RZ ;  /* 0x000022800750c824 */ /* 0x000fe200078e02ff */
[----:B------:R-:W-:Y:S02]  /*a0d0*/  @!P3 IADD3 R78, P5, PT, R85, R78, RZ ;  /* 0x0000004e554eb210 */ /* 0x000fe40007fbe0ff */
[C---:B------:R-:W-:Y:S01]  /*a0e0*/  @!P0 LEA R8, P2, R83.reuse, UR4, 0x2 ;  /* 0x0000000453088c11 */ /* 0x040fe2000f8410ff */
[----:B------:R2:W5:Y:S02]  /*a0f0*/  @!P1 LDG.E R0, desc[UR6][R2.64+0x980] ;  /* 0x0009800602009981 */ /* 0x000564000c1e1900 */
[----:B-1----:R-:W-:Y:S01]  /*a100*/  @!P3 IMAD.X R59, RZ, RZ, RZ, P5 ;  /* 0x000000ffff3bb224 */ /* 0x002fe200028e06ff */
[----:B------:R-:W-:Y:S02]  /*a110*/  @!P0 LEA.HI.X R9, R83, UR5, R54, 0x2, P2 ;  /* 0x0000000553098c11 */ /* 0x000fe400090f1436 */
[----:B------:R-:W-:-:S02]  /*a120*/  @!P3 LEA R58, P5, R78, UR4, 0x2 ;  /* 0x000000044e3abc11 */ /* 0x000fc4000f8a10ff */
[----:B------:R-:W-:Y:S01]  /*a130*/  @!P4 IADD3 R55, P2, PT, R80, R55, RZ ;  /* 0x000000375037c210 */ /* 0x000fe20007f5e0ff */
[----:B------:R2:W5:Y:S01]  /*a140*/  @!P0 LDG.E R11, desc[UR6][R8.64+0xa00] ;  /* 0x000a0006080b8981 */ /* 0x000562000c1e1900 */
[----:B------:R-:W-:-:S03]  /*a150*/  @!P3 LEA.HI.X R59, R78, UR5, R59, 0x2, P5 ;  /* 0x000000054e3bbc11 */ /* 0x000fc6000a8f143b */
[----:B------:R-:W-:Y:S01]  /*a160*/  @!P4 IMAD.X R78, RZ, RZ, RZ, P2 ;  /* 0x000000ffff4ec224 */ /* 0x000fe200010e06ff */
[C---:B------:R-:W-:Y:S01]  /*a170*/  @!P4 LEA R54, P2, R55.reuse, UR4, 0x2 ;  /* 0x000000043736cc11 */ /* 0x040fe2000f8410ff */
[----:B------:R2:W5:Y:S03]  /*a180*/  @!P3 LDG.E R81, desc[UR6][R58.64+0xb00] ;  /* 0x000b00063a51b981 */ /* 0x000566000c1e1900 */
[----:B------:R-:W-:-:S05]  /*a190*/  @!P4 LEA.HI.X R55, R55, UR5, R78, 0x2, P2 ;  /* 0x000000053737cc11 */ /* 0x000fca00090f144e */
[----:B------:R2:W5:Y:S04]  /*a1a0*/  @!P4 LDG.E R76, desc[UR6][R54.64+0xa80] ;  /* 0x000a8006364cc981 */ /* 0x000568000c1e1900 */
.L_x_136:
[----:B------:R-:W-:Y:S08]  /*a1b0*/  BAR.SYNC.DEFER_BLOCKING 0x0 ;  /* 0x0000000000007b1d */ /* 0x000ff00000010000 */
[----:B------:R-:W1:Y:S01]  /*a1c0*/  S2UR UR5, SR_CgaCtaId ;  /* 0x00000000000579c3 */ /* 0x000e620000008800 */
[----:B------:R-:W-:Y:S01]  /*a1d0*/  UMOV UR4, 0x400 ;  /* 0x0000040000047882 */ /* 0x000fe20000000000 */
[----:B--2---:R-:W2:Y:S01]  /*a1e0*/  S2R R2, SR_TID.X ;  /* 0x0000000000027919 */ /* 0x004ea20000002100 */
[----:B------:R-:W3:Y:S01]  /*a1f0*/  S2R R54, SR_TID.X ;  /* 0x0000000000367919 */ /* 0x000ee20000002100 */
[----:B-----5:R-:W-:Y:S04]  /*a200*/  STS [R4+-0x4], R61 ;  /* 0xfffffc3d04007388 */ /* 0x020fe80000000800 */
[----:B------:R-:W-:Y:S01]  /*a210*/  STS [R5+-0x4], R6 ;  /* 0xfffffc0605007388 */ /* 0x000fe20000000800 */
[----:B-1----:R-:W-:-:S03]  /*a220*/  ULEA UR4, UR5, UR4, 0x18 ;  /* 0x0000000405047291 */ /* 0x002fc6000f8ec0ff */
[----:B------:R3:W-:Y:S04]  /*a230*/  STS [R12+-0x4], R63 ;  /* 0xfffffc3f0c007388 */ /* 0x0007e80000000800 */
[----:B------:R-:W-:Y:S04]  /*a240*/  STS [R14+-0x4], R65 ;  /* 0xfffffc410e007388 */ /* 0x000fe80000000800 */
[----:B------:R1:W-:Y:S01]  /*a250*/  STS [R15+-0x4], R60 ;  /* 0xfffffc3c0f007388 */ /* 0x0003e20000000800 */
[----:B--2---:R-:W-:-:S03]  /*a260*/  VIADD R58, R2, 0x300 ;  /* 0x00000300023a7836 */ /* 0x004fc60000000000 */
[----:B------:R2:W-:Y:S01]  /*a270*/  STS [R16+-0x4], R67 ;  /* 0xfffffc4310007388 */ /* 0x0005e20000000800 */
[C---:B---3--:R-:W-:Y:S01]  /*a280*/  VIADD R12, R54.reuse, 0x1500 ;  /* 0x00001500360c7836 */ /* 0x048fe20000000000 */
[C---:B0-----:R-:W-:Y:S01]  /*a290*/  LOP3.LUT R9, R54.reuse, 0x1800, RZ, 0xfc, !PT ;  /* 0x0000180036097812 */ /* 0x041fe200078efcff */
[C---:B------:R-:W-:Y:S01]  /*a2a0*/  VIADD R8, R54.reuse, 0x1980 ;  /* 0x0000198036087836 */ /* 0x040fe20000000000 */
[----:B------:R0:W-:Y:S01]  /*a2b0*/  STS [R17+-0x4], R62 ;  /* 0xfffffc3e11007388 */ /* 0x0001e20000000800 */
[----:B------:R-:W-:Y:S02]  /*a2c0*/  VIADD R6, R54, 0x1b00 ;  /* 0x00001b0036067836 */ /* 0x000fe40000000000 */
[----:B-1----:R-:W-:Y:S01]  /*a2d0*/  VIADD R60, R2, 0x600 ;  /* 0x00000600023c7836 */ /* 0x002fe20000000000 */
[----:B------:R1:W-:Y:S01]  /*a2e0*/  STS [R18+-0x4], R69 ;  /* 0xfffffc4512007388 */ /* 0x0003e20000000800 */
[----:B------:R-:W-:Y:S02]  /*a2f0*/  VIADD R5, R54, 0x1c80 ;  /* 0x00001c8036057836 */ /* 0x000fe40000000000 */
[----:B--2---:R-:W-:Y:S01]  /*a300*/  VIADD R16, R2, 0x1380 ;  /* 0x0000138002107836 */ /* 0x004fe20000000000 */
[----:B------:R2:W-:Y:S01]  /*a310*/  STS [R19+-0x4], R64 ;  /* 0xfffffc4013007388 */ /* 0x0005e20000000800 */
[----:B------:R-:W-:-:S02]  /*a320*/  VIADD R4, R54, 0x1e00 ;  /* 0x00001e0036047836 */ /* 0x000fc40000000000 */
[C---:B0-----:R-:W-:Y:S01]  /*a330*/  VIADD R62, R2.reuse, 0x480 ;  /* 0x00000480023e7836 */ /* 0x041fe20000000000 */
[----:B------:R0:W-:Y:S01]  /*a340*/  STS [R20+-0x4], R71 ;  /* 0xfffffc4714007388 */ /* 0x0001e20000000800 */
[C---:B------:R-:W-:Y:S02]  /*a350*/  VIADD R17, R2.reuse, 0x1200 ;  /* 0x0000120002117836 */ /* 0x040fe40000000000 */
[----:B-1----:R-:W-:Y:S01]  /*a360*/  VIADD R18, R2, 0x1080 ;  /* 0x0000108002127836 */ /* 0x002fe20000000000 */
[----:B------:R-:W-:Y:S01]  /*a370*/  STS [R21+-0x4], R66 ;  /* 0xfffffc4215007388 */ /* 0x000fe20000000800 */
[----:B------:R-:W-:Y:S02]  /*a380*/  VIADD R3, R54, 0x1f80 ;  /* 0x00001f8036037836 */ /* 0x000fe40000000000 */
[C---:B--2---:R-:W-:Y:S01]  /*a390*/  VIADD R64, R2.reuse, 0x780 ;  /* 0x0000078002407836 */ /* 0x044fe20000000000 */
[----:B------:R1:W-:Y:S01]  /*a3a0*/  STS [R22+-0x4], R73 ;  /* 0xfffffc4916007388 */ /* 0x0003e20000000800 */
[----:B------:R-:W-:-:S02]  /*a3b0*/  VIADD R19, R2, 0xf00 ;  /* 0x00000f0002137836 */ /* 0x000fc40000000000 */
[C---:B0-----:R-:W-:Y:S01]  /*a3c0*/  VIADD R20, R2.reuse, 0xd80 ;  /* 0x00000d8002147836 */ /* 0x041fe20000000000 */
[----:B------:R-:W-:Y:S04]  /*a3d0*/  STS [R23+-0x4], R68 ;  /* 0xfffffc4417007388 */ /* 0x000fe80000000800 */
[----:B------:R-:W-:Y:S01]  /*a3e0*/  STS [R25+-0x4], R70 ;  /* 0xfffffc4619007388 */ /* 0x000fe20000000800 */
[----:B-1----:R-:W-:-:S03]  /*a3f0*/  LOP3.LUT R22, R2, 0xc00, RZ, 0xfc, !PT ;  /* 0x00000c0002167812 */ /* 0x002fc600078efcff */
[----:B------:R0:W-:Y:S04]  /*a400*/  STS [R26+-0x4], R75 ;  /* 0xfffffc4b1a007388 */ /* 0x0001e80000000800 */
[----:B------:R-:W-:Y:S04]  /*a410*/  STS [R27+-0x4], R72 ;  /* 0xfffffc481b007388 */ /* 0x000fe80000000800 */
[----:B------:R-:W-:Y:S01]  /*a420*/  STS [R28+-0x4], R77 ;  /* 0xfffffc4d1c007388 */ /* 0x000fe20000000800 */
[----:B0-----:R-:W-:-:S03]  /*a430*/  VIADD R26, R2, 0x180 ;  /* 0x00000180021a7836 */ /* 0x001fc60000000000 */
[----:B------:R-:W-:Y:S04]  /*a440*/  STS [R29+-0x4], R74 ;  /* 0xfffffc4a1d007388 */ /* 0x000fe80000000800 */
[----:B------:R0:W-:Y:S04]  /*a450*/  STS [R30+-0x4], R79 ;  /* 0xfffffc4f1e007388 */ /* 0x0001e80000000800 */
[----:B------:R1:W-:Y:S04]  /*a460*/  STS [R31+-0x4], R0 ;  /* 0xfffffc001f007388 */ /* 0x0003e80000000800 */
[----:B------:R2:W-:Y:S01]  /*a470*/  STS [R32+-0x4], R11 ;  /* 0xfffffc0b20007388 */ /* 0x0005e20000000800 */
[----:B0-----:R-:W-:-:S03]  /*a480*/  VIADD R30, R2, 0x900 ;  /* 0x00000900021e7836 */ /* 0x001fc60000000000 */
[----:B------:R0:W-:Y:S01]  /*a490*/  STS [R33+-0x4], R76 ;  /* 0xfffffc4c21007388 */ /* 0x0001e20000000800 */
[----:B-1----:R-:W-:-:S03]  /*a4a0*/  VIADD R0, R54, 0x2100 ;  /* 0x0000210036007836 */ /* 0x002fc60000000000 */
[----:B------:R0:W-:Y:S01]  /*a4b0*/  STS [R34+-0x4], R81 ;  /* 0xfffffc5122007388 */ /* 0x0001e20000000800 */
[----:B--2---:R-:W-:Y:S01]  /*a4c0*/  VIADD R32, R2, 0xa80 ;  /* 0x00000a8002207836 */ /* 0x004fe20000000000 */
[C---:B------:R-:W-:Y:S01]  /*a4d0*/  LEA R2, R54.reuse, UR4, 0x2 ;  /* 0x0000000436027c11 */ /* 0x040fe2000f8e10ff */
[----:B------:R-:W-:Y:S01]  /*a4e0*/  VIADD R11, R54, 0x1680 ;  /* 0x00001680360b7836 */ /* 0x000fe20000000000 */
[----:B------:R-:W-:Y:S06]  /*a4f0*/  BAR.SYNC.DEFER_BLOCKING 0x0 ;  /* 0x0000000000007b1d */ /* 0x000fec0000010000 */
[----:B------:R-:W-:Y:S05]  /*a500*/  @P6 BRA `(.L_x_137) ;  /* 0x00000008008c6947 */ /* 0x000fea0003800000 */
[----:B------:R-:W-:Y:S01]  /*a510*/  LEA R57, R57, UR4, 0x2 ;  /* 0x0000000439397c11 */ /* 0x000fe2000f8e10ff */
[----:B------:R-:W-:Y:S01]  /*a520*/  LDS R7, [R2] ;  /* 0x0000000002077984 */ /* 0x000fe20000000800 */
[----:B------:R-:W1:Y:S01]  /*a530*/  LDC.64 R14, c[0x0][0x3b0] ;  /* 0x0000ec00ff0e7b82 */ /* 0x000e620000000a00 */
[----:B------:R-:W-:Y:S02]  /*a540*/  LEA R56, R56, UR4, 0x2 ;  /* 0x0000000438387c11 */ /* 0x000fe4000f8e10ff */
[----:B------:R-:W2:Y:S01]  /*a550*/  LDS R21, [R57+0x8a00] ;  /* 0x008a000039157984 */ /* 0x000ea20000000800 */
[----:B------:R-:W-:Y:S02]  /*a560*/  LEA R53, R53, UR4, 0x2 ;  /* 0x0000000435357c11 */ /* 0x000fe4000f8e10ff */
[----:B------:R-:W-:Y:S02]  /*a570*/  LEA R52, R52, UR4, 0x2 ;  /* 0x0000000434347c11 */ /* 0x000fe4000f8e10ff */
[----:B------:R-:W-:-:S02]  /*a580*/  LEA R51, R51, UR4, 0x2 ;  /* 0x0000000433337c11 */ /* 0x000fc4000f8e10ff */
[----:B------:R-:W-:Y:S02]  /*a590*/  LEA R50, R50, UR4, 0x2 ;  /* 0x0000000432327c11 */ /* 0x000fe4000f8e10ff */
[----:B------:R-:W-:Y:S02]  /*a5a0*/  LEA R49, R49, UR4, 0x2 ;  /* 0x0000000431317c11 */ /* 0x000fe4000f8e10ff */
[----:B------:R-:W-:Y:S02]  /*a5b0*/  LEA R47, R47, UR4, 0x2 ;  /* 0x000000042f2f7c11 */ /* 0x000fe4000f8e10ff */
        /* <DEDUP_REMOVED lines=9> */
[----:B------:R-:W-:Y:S01]  /*a650*/  LEA R10, R10, UR4, 0x2 ;  /* 0x000000040a0a7c11 */ /* 0x000fe2000f8e10ff */
[----:B--2---:R-:W-:-:S04]  /*a660*/  IMAD.IADD R21, R21, 0x1, R54 ;  /* 0x0000000115157824 */ /* 0x004fc800078e0236 */
[----:B-1----:R-:W-:-:S05]  /*a670*/  IMAD.WIDE.U32 R24, R21, 0x4, R14 ;  /* 0x0000000415187825 */ /* 0x002fca00078e000e */
[----:B------:R-:W-:Y:S01]  /*a680*/  STG.E desc[UR6][R24.64], R7 ;  /* 0x0000000718007986 */ /* 0x000fe2000c101906 */
[----:B------:R-:W-:-:S03]  /*a690*/  NOP ;  /* 0x0000000000007918 */ /* 0x000fc60000000000 */
[----:B------:R-:W1:Y:S04]  /*a6a0*/  LDS R23, [R56+0x8a00] ;  /* 0x008a000038177984 */ /* 0x000e680000000800 */
[----:B------:R-:W2:Y:S01]  /*a6b0*/  LDS R21, [R2+0x600] ;  /* 0x0006000002157984 */ /* 0x000ea20000000800 */
[----:B-1----:R-:W-:-:S04]  /*a6c0*/  IMAD.IADD R23, R26, 0x1, R23 ;  /* 0x000000011a177824 */ /* 0x002fc800078e0217 */
[----:B------:R-:W-:-:S05]  /*a6d0*/  IMAD.WIDE.U32 R26, R23, 0x4, R14 ;  /* 0x00000004171a7825 */ /* 0x000fca00078e000e */
[----:B--2---:R-:W-:Y:S01]  /*a6e0*/  STG.E desc[UR6][R26.64], R21 ;  /* 0x000000151a007986 */ /* 0x004fe2000c101906 */
        /* <DEDUP_REMOVED lines=27> */
[----:B-1----:R-:W-:Y:S01]  /*a8a0*/  IMAD.IADD R25, R30, 0x1, R28 ;  /* 0x000000011e197824 */ /* 0x002fe200078e021c */
[----:B------:R-:W-:-:S03]  /*a8b0*/  LEA R28, R48, UR4, 0x2 ;  /* 0x00000004301c7c11 */ /* 0x000fc6000f8e10ff */
[----:B------:R-:W-:-:S05]  /*a8c0*/  IMAD.WIDE.U32 R24, R25, 0x4, R14 ;  /* 0x0000000419187825 */ /* 0x000fca00078e000e */
[----:B--2---:R1:W-:Y:S01]  /*a8d0*/  STG.E desc[UR6][R24.64], R7 ;  /* 0x0000000718007986 */ /* 0x0043e2000c101906 */
[----:B------:R-:W-:-:S03]  /*a8e0*/  NOP ;  /* 0x0000000000007918 */ /* 0x000fc60000000000 */
[----:B------:R-:W2:Y:S04]  /*a8f0*/  LDS R28, [R28+0x8a00] ;  /* 0x008a00001c1c7984 */ /* 0x000ea80000000800 */
[----:B------:R-:W3:Y:S01]  /*a900*/  LDS R21, [R2+0x2a00] ;  /* 0x002a000002157984 */ /* 0x000ee20000000800 */
[----:B-1----:R-:W-:Y:S01]  /*a910*/  LEA R24, R45, UR4, 0x2 ;  /* 0x000000042d187c11 */ /* 0x002fe2000f8e10ff */
[----:B--2---:R-:W-:-:S04]  /*a920*/  IMAD.IADD R27, R32, 0x1, R28 ;  /* 0x00000001201b7824 */ /* 0x004fc800078e021c */
[----:B------:R-:W-:-:S05]  /*a930*/  IMAD.WIDE.U32 R26, R27, 0x4, R14 ;  /* 0x000000041b1a7825 */ /* 0x000fca00078e000e */
[----:B---3--:R-:W-:Y:S01]  /*a940*/  STG.E desc[UR6][R26.64], R21 ;  /* 0x000000151a007986 */ /* 0x008fe2000c101906 */
        /* <DEDUP_REMOVED lines=93> */
[----:B------:R-:W-:Y:S01]  /*af20*/  NOP ;  /* 0x0000000000007918 */ /* 0x000fe20000000000 */
[----:B------:R-:W-:Y:S05]  /*af30*/  EXIT ;  /* 0x000000000000794d */ /* 0x000fea0003800000 */
.L_x_137:
[----:B------:R-:W-:Y:S01]  /*af40*/  IMAD R7, R7, -0x2280, R24 ;  /* 0xffffdd8007077824 */ /* 0x000fe200078e0218 */
[----:B------:R-:W-:Y:S02]  /*af50*/  LEA R57, R57, UR4, 0x2 ;  /* 0x0000000439397c11 */ /* 0x000fe4000f8e10ff */
[----:B------:R-:W-:Y:S02]  /*af60*/  LEA R56, R56, UR4, 0x2 ;  /* 0x0000000438387c11 */ /* 0x000fe4000f8e10ff */
[-C--:B------:R-:W-:Y:S01]  /*af70*/  ISETP.GE.AND P0, PT, R54, R7.reuse, PT ;  /* 0x000000073600720c */ /* 0x080fe20003f06270 */
[----:B------:R-:W1:Y:S01]  /*af80*/  LDS R21, [R57+0x8a00] ;  /* 0x008a000039157984 */ /* 0x000e620000000800 */
[----:B------:R-:W-:Y:S02]  /*af90*/  ISETP.GE.AND P1, PT, R26, R7, PT ;  /* 0x000000071a00720c */ /* 0x000fe40003f26270 */
[----:B------:R-:W-:Y:S02]  /*afa0*/  LEA R53, R53, UR4, 0x2 ;  /* 0x0000000435357c11 */ /* 0x000fe4000f8e10ff */
[----:B------:R-:W-:-:S02]  /*afb0*/  LEA R52, R52, UR4, 0x2 ;  /* 0x0000000434347c11 */ /* 0x000fc4000f8e10ff */
[----:B------:R-:W-:Y:S02]  /*afc0*/  LEA R51, R51, UR4, 0x2 ;  /* 0x0000000433337c11 */ /* 0x000fe4000f8e10ff */
[----:B------:R-:W-:Y:S02]  /*afd0*/  LEA R50, R50, UR4, 0x2 ;  /* 0x0000000432327c11 */ /* 0x000fe4000f8e10ff */
[----:B------:R-:W-:Y:S01]  /*afe0*/  LEA R49, R49, UR4, 0x2 ;  /* 0x0000000431317c11 */ /* 0x000fe2000f8e10ff */
[----:B------:R-:W2:Y:S01]  /*aff0*/  @!P0 LDS R23, [R2] ;  /* 0x0000000002178984 */ /* 0x000ea20000000800 */
[----:B------:R-:W3:Y:S01]  /*b000*/  @!P0 LDC.64 R14, c[0x0][0x3b0] ;  /* 0x0000ec00ff0e8b82 */ /* 0x000ee20000000a00 */
[----:B------:R-:W-:Y:S02]  /*b010*/  LEA R48, R48, UR4, 0x2 ;  /* 0x0000000430307c11 */ /* 0x000fe4000f8e10ff */
[----:B------:R-:W-:Y:S02]  /*b020*/  LEA R47, R47, UR4, 0x2 ;  /* 0x000000042f2f7c11 */ /* 0x000fe4000f8e10ff */
[----:B------:R-:W-:-:S02]  /*b030*/  LEA R46, R46, UR4, 0x2 ;  /* 0x000000042e2e7c11 */ /* 0x000fc4000f8e10ff */
[----:B------:R-:W-:Y:S01]  /*b040*/  LEA R44, R44, UR4, 0x2 ;  /* 0x000000042c2c7c11 */ /* 0x000fe2000f8e10ff */
[----:B------:R-:W4:Y:S01]  /*b050*/  @!P1 LDC.64 R24, c[0x0][0x3b0] ;  /* 0x0000ec00ff189b82 */ /* 0x000f220000000a00 */
[----:B------:R-:W-:Y:S02]  /*b060*/  LEA R42, R42, UR4, 0x2 ;  /* 0x000000042a2a7c11 */ /* 0x000fe4000f8e10ff */
[----:B------:R-:W-:Y:S02]  /*b070*/  LEA R41, R41, UR4, 0x2 ;  /* 0x0000000429297c11 */ /* 0x000fe4000f8e10ff */
[----:B------:R-:W-:Y:S02]  /*b080*/  LEA R40, R40, UR4, 0x2 ;  /* 0x0000000428287c11 */ /* 0x000fe4000f8e10ff */
[----:B------:R-:W-:Y:S02]  /*b090*/  LEA R38, R38, UR4, 0x2 ;  /* 0x0000000426267c11 */ /* 0x000fe4000f8e10ff */
[----:B------:R-:W-:-:S02]  /*b0a0*/  LEA R37, R37, UR4, 0x2 ;  /* 0x0000000425257c11 */ /* 0x000fc4000f8e10ff */
[----:B------:R-:W-:Y:S02]  /*b0b0*/  LEA R35, R35, UR4, 0x2 ;  /* 0x0000000423237c11 */ /* 0x000fe4000f8e10ff */
[----:B------:R-:W-:Y:S01]  /*b0c0*/  LEA R10, R10, UR4, 0x2 ;  /* 0x000000040a0a7c11 */ /* 0x000fe2000f8e10ff */
[----:B-1----:R-:W-:-:S04]  /*b0d0*/  IMAD.IADD R21, R21, 0x1, R54 ;  /* 0x0000000115157824 */ /* 0x002fc800078e0236 */
[----:B---3--:R-:W-:-:S05]  /*b0e0*/  @!P0 IMAD.WIDE.U32 R14, R21, 0x4, R14 ;  /* 0x00000004150e8825 */ /* 0x008fca00078e000e */
[----:B--2---:R1:W-:Y:S01]  /*b0f0*/  @!P0 STG.E desc[UR6][R14.64], R23 ;  /* 0x000000170e008986 */ /* 0x0043e2000c101906 */
[----:B------:R-:W-:-:S03]  /*b100*/  NOP ;  /* 0x0000000000007918 */ /* 0x000fc60000000000 */
[----:B------:R-:W2:Y:S01]  /*b110*/  LDS R21, [R56+0x8a00] ;  /* 0x008a000038157984 */ /* 0x000ea20000000800 */
[----:B------:R-:W-:-:S03]  /*b120*/  ISETP.GE.AND P0, PT, R58, R7, PT ;  /* 0x000000073a00720c */ /* 0x000fc60003f06270 */
[----:B------:R-:W3:Y:S10]  /*b130*/  @!P1 LDS R27, [R2+0x600] ;  /* 0x00060000021b9984 */ /* 0x000ef40000000800 */
[----:B-1----:R-:W1:Y:S01]  /*b140*/  @!P0 LDC.64 R14, c[0x0][0x3b0] ;  /* 0x0000ec00ff0e8b82 */ /* 0x002e620000000a00 */
[----:B--2---:R-:W-:-:S04]  /*b150*/  IMAD.IADD R21, R26, 0x1, R21 ;  /* 0x000000011a157824 */ /* 0x004fc800078e0215 */
[----:B----4-:R-:W-:-:S05]  /*b160*/  @!P1 IMAD.WIDE.U32 R24, R21, 0x4, R24 ;  /* 0x0000000415189825 */ /* 0x010fca00078e0018 */
[----:B---3--:R2:W-:Y:S01]  /*b170*/  @!P1 STG.E desc[UR6][R24.64], R27 ;  /* 0x0000001b18009986 */ /* 0x0085e2000c101906 */
[----:B------:R-:W-:-:S03]  /*b180*/  NOP ;  /* 0x0000000000007918 */ /* 0x000fc60000000000 */
[----:B------:R-:W3:Y:S01]  /*b190*/  LDS R21, [R53+0x8a00] ;  /* 0x008a000035157984 */ /* 0x000ee20000000800 */
[----:B------:R-:W-:-:S03]  /*b1a0*/  ISETP.GE.AND P1, PT, R62, R7, PT ;  /* 0x000000073e00720c */ /* 0x000fc60003f26270 */
[----:B------:R-:W4:Y:S10]  /*b1b0*/  @!P0 LDS R23, [R2+0xc00] ;  /* 0x000c000002178984 */ /* 0x000f340000000800 */
[----:B--2---:R-:W2:Y:S01]  /*b1c0*/  @!P1 LDC.64 R24, c[0x0][0x3b0] ;  /* 0x0000ec00ff189b82 */ /* 0x004ea20000000a00 */
[----:B---3--:R-:W-:-:S04]  /*b1d0*/  IMAD.IADD R21, R58, 0x1, R21 ;  /* 0x000000013a157824 */ /* 0x008fc800078e0215 */
[----:B-1----:R-:W-:-:S05]  /*b1e0*/  @!P0 IMAD.WIDE.U32 R14, R21, 0x4, R14 ;  /* 0x00000004150e8825 */ /* 0x002fca00078e000e */
[----:B----4-:R1:W-:Y:S01]  /*b1f0*/  @!P0 STG.E desc[UR6][R14.64], R23 ;  /* 0x000000170e008986 */ /* 0x0103e2000c101906 */
[----:B------:R-:W-:-:S03]  /*b200*/  NOP ;  /* 0x0000000000007918 */ /* 0x000fc60000000000 */
[----:B------:R-:W3:Y:S01]  /*b210*/  LDS R21, [R52+0x8a00] ;  /* 0x008a000034157984 */ /* 0x000ee20000000800 */
[----:B------:R-:W-:-:S03]  /*b220*/  ISETP.GE.AND P0, PT, R60, R7, PT ;  /* 0x000000073c00720c */ /* 0x000fc60003f06270 */
[----:B------:R-:W4:Y:S10]  /*b230*/  @!P1 LDS R27, [R2+0x1200] ;  /* 0x00120000021b9984 */ /* 0x000f340000000800 */
[----:B-1----:R-:W1:Y:S01]  /*b240*/  @!P0 LDC.64 R14, c[0x0][0x3b0] ;  /* 0x0000ec00ff0e8b82 */ /* 0x002e620000000a00 */
[----:B---3--:R-:W-:-:S04]  /*b250*/  IMAD.IADD R21, R62, 0x1, R21 ;  /* 0x000000013e157824 */ /* 0x008fc800078e0215 */
[----:B--2---:R-:W-:-:S05]  /*b260*/  @!P1 IMAD.WIDE.U32 R24, R21, 0x4, R24 ;  /* 0x0000000415189825 */ /* 0x004fca00078e0018 */
[----:B----4-:R2:W-:Y:S01]  /*b270*/  @!P1 STG.E desc[UR6][R24.64], R27 ;  /* 0x0000001b18009986 */ /* 0x0105e2000c101906 */
        /* <DEDUP_REMOVED lines=31> */
[----:B----4-:R-:W-:Y:S01]  /*b470*/  @!P1 STG.E desc[UR6][R24.64], R27 ;  /* 0x0000001b18009986 */ /* 0x010fe2000c101906 */
[----:B------:R-:W-:-:S03]  /*b480*/  NOP ;  /* 0x0000000000007918 */ /* 0x000fc60000000000 */
[----:B------:R-:W2:Y:S01]  /*b490*/  LDS R21, [R47+0x8a00] ;  /* 0x008a00002f157984 */ /* 0x000ea20000000800 */
[----:B------:R-:W-:-:S03]  /*b4a0*/  ISETP.GE.AND P1, PT, R20, R7, PT ;  /* 0x000000071400720c */ /* 0x000fc60003f26270 */
[----:B------:R-:W3:Y:S01]  /*b4b0*/  @!P0 LDS R29, [R2+0x3000] ;  /* 0x00300000021d8984 */ /* 0x000ee20000000800 */
[----:B--2---:R-:W-:-:S09]  /*b4c0*/  IMAD.IADD R21, R22, 0x1, R21 ;  /* 0x0000000116157824 */ /* 0x004fd200078e0215 */
[----:B------:R-:W2:Y:S01]  /*b4d0*/  @!P1 LDC.64 R22, c[0x0][0x3b0] ;  /* 0x0000ec00ff169b82 */ /* 0x000ea20000000a00 */
[----:B-1----:R-:W-:-:S05]  /*b4e0*/  @!P0 IMAD.WIDE.U32 R14, R21, 0x4, R14 ;  /* 0x00000004150e8825 */ /* 0x002fca00078e000e */
[----:B---3--:R1:W-:Y:S01]  /*b4f0*/  @!P0 STG.E desc[UR6][R14.64], R29 ;  /* 0x0000001d0e008986 */ /* 0x0083e2000c101906 */
[----:B------:R-:W-:-:S03]  /*b500*/  NOP ;  /* 0x0000000000007918 */ /* 0x000fc60000000000 */
[----:B------:R-:W3:Y:S01]  /*b510*/  LDS R21, [R46+0x8a00] ;  /* 0x008a00002e157984 */ /* 0x000ee20000000800 */
[----:B------:R-:W-:-:S03]  /*b520*/  ISETP.GE.AND P0, PT, R19, R7, PT ;  /* 0x000000071300720c */ /* 0x000fc60003f06270 */
[----:B------:R-:W4:Y:S10]  /*b530*/  @!P1 LDS R25, [R2+0x3600] ;  /* 0x0036000002199984 */ /* 0x000f340000000800 */
[----:B-1----:R-:W1:Y:S01]  /*b540*/  @!P0 LDC.64 R14, c[0x0][0x3b0] ;  /* 0x0000ec00ff0e8b82 */ /* 0x002e620000000a00 */
[----:B---3--:R-:W-:-:S04]  /*b550*/  IMAD.IADD R21, R20, 0x1, R21 ;  /* 0x0000000114157824 */ /* 0x008fc800078e0215 */
[----:B--2---:R-:W-:Y:S01]  /*b560*/  @!P1 IMAD.WIDE.U32 R20, R21, 0x4, R22 ;  /* 0x0000000415149825 */ /* 0x004fe200078e0016 */
[----:B------:R-:W-:-:S04]  /*b570*/  LEA R22, R45, UR4, 0x2 ;  /* 0x000000042d167c11 */ /* 0x000fc8000f8e10ff */
        /* <DEDUP_REMOVED lines=47> */
[----:B---3--:R-:W-:Y:S01]  /*b870*/  IMAD.IADD R11, R11, 0x1, R12 ;  /* 0x000000010b0b7824 */ /* 0x008fe200078e020c */
[----:B------:R-:W-:-:S03]  /*b880*/  LEA R12, R39, UR4, 0x2 ;  /* 0x00000004270c7c11 */ /* 0x000fc6000f8e10ff */
        /* <DEDUP_REMOVED lines=23> */
[----:B---3--:R-:W-:Y:S01]  /*ba00*/  IMAD.IADD R11, R6, 0x1, R11 ;  /* 0x00000001060b7824 */ /* 0x008fe200078e020b */
[----:B------:R-:W-:-:S03]  /*ba10*/  LEA R6, R36, UR4, 0x2 ;  /* 0x0000000424067c11 */ /* 0x000fc6000f8e10ff */
        /* <DEDUP_REMOVED lines=28> */
[----:B------:R-:W2:Y:S04]  /*bbe0*/  LDS R3, [R10+0x8a00] ;  /* 0x008a00000a037984 */ /* 0x000ea80000000800 */
[----:B------:R-:W3:Y:S01]  /*bbf0*/  @!P0 LDS R7, [R2+0x8400] ;  /* 0x0084000002078984 */ /* 0x000ee20000000800 */
[----:B--2---:R-:W-:-:S04]  /*bc00*/  IMAD.IADD R3, R0, 0x1, R3 ;  /* 0x0000000100037824 */ /* 0x004fc800078e0203 */
[----:B-1----:R-:W-:-:S05]  /*bc10*/  @!P0 IMAD.WIDE.U32 R4, R3, 0x4, R4 ;  /* 0x0000000403048825 */ /* 0x002fca00078e0004 */
[----:B---3--:R-:W-:Y:S01]  /*bc20*/  @!P0 STG.E desc[UR6][R4.64], R7 ;  /* 0x0000000704008986 */ /* 0x008fe2000c101906 */
[----:B------:R-:W-:Y:S01]  /*bc30*/  NOP ;  /* 0x0000000000007918 */ /* 0x000fe20000000000 */
[----:B------:R-:W-:Y:S05]  /*bc40*/  EXIT ;  /* 0x000000000000794d */ /* 0x000fea0003800000 */
.L_x_30:
[----:B------:R-:W-:Y:S02]  /*bc50*/  IMAD.MOV.U32 R104, RZ, RZ, R97 ;  /* 0x000000ffff687224 */ /* 0x000fe400078e0061 */
[----:B------:R-:W-:Y:S02]  /*bc60*/  IMAD.MOV.U32 R105, RZ, RZ, 0x1 ;  /* 0x00000001ff697424 */ /* 0x000fe400078e00ff */
[----:B------:R-:W-:Y:S02]  /*bc70*/  IMAD.MOV.U32 R106, RZ, RZ, RZ ;  /* 0x000000ffff6a7224 */ /* 0x000fe400078e00ff */
[----:B------:R-:W-:-:S07]  /*bc80*/  IMAD.MOV.U32 R103, RZ, RZ, -0x1 ;  /* 0xffffffffff677424 */ /* 0x000fce00078e00ff */
[----:B------:R-:W-:Y:S05]  /*bc90*/  WARPSYNC.COLLECTIVE R103, `(.L_x_138) ;  /* 0x0000000067087348 */ /* 0x000fea0003c00000 */
[----:B------:R0:W1:Y:S02]  /*bca0*/  SHFL.UP P0, R102, R104, R105, R106 ;  /* 0x0400006968667389 */ /* 0x000064000000006a */
[----:B01----:R-:W-:Y:S05]  /*bcb0*/  ENDCOLLECTIVE ;  /* 0x000000000000791b */ /* 0x003fea0003800000 */
.L_x_138:
[----:B------:R-:W-:Y:S02]  /*bcc0*/  IMAD.MOV.U32 R105, RZ, RZ, 0x2 ;  /* 0x00000002ff697424 */ /* 0x000fe400078e00ff */
[----:B------:R-:W-:-:S04]  /*bcd0*/  IMAD.MOV.U32 R98, RZ, RZ, R102 ;  /* 0x000000ffff627224 */ /* 0x000fc800078e0066 */
[----:B------:R-:W-:-:S04]  /*bce0*/  @P0 IMAD.IADD R98, R97, 0x1, R98 ;  /* 0x0000000161620824 */ /* 0x000fc800078e0262 */
[----:B------:R-:W-:-:S07]  /*bcf0*/  IMAD.MOV.U32 R104, RZ, RZ, R98 ;  /* 0x000000ffff687224 */ /* 0x000fce00078e0062 */
[----:B------:R-:W-:Y:S05]  /*bd00*/  WARPSYNC.COLLECTIVE R103, `(.L_x_139) ;  /* 0x0000000067087348 */ /* 0x000fea0003c00000 */
[----:B------:R0:W1:Y:S02]  /*bd10*/  SHFL.UP P0, R102, R104, R105, R106 ;  /* 0x0400006968667389 */ /* 0x000064000000006a */
[----:B01----:R-:W-:Y:S05]  /*bd20*/  ENDCOLLECTIVE ;  /* 0x000000000000791b */ /* 0x003fea0003800000 */
.L_x_139:
[----:B------:R-:W-:Y:S02]  /*bd30*/  IMAD.MOV.U32 R105, RZ, RZ, 0x4 ;  /* 0x00000004ff697424 */ /* 0x000fe400078e00ff */
[----:B------:R-:W-:-:S04]  /*bd40*/  IMAD.MOV.U32 R99, RZ, RZ, R102 ;  /* 0x000000ffff637224 */ /* 0x000fc800078e0066 */
[----:B------:R-:W-:-:S04]  /*bd50*/  @P0 IMAD.IADD R99, R98, 0x1, R99 ;  /* 0x0000000162630824 */ /* 0x000fc800078e0263 */
[----:B------:R-:W-:-:S07]  /*bd60*/  IMAD.MOV.U32 R104, RZ, RZ, R99 ;  /* 0x000000ffff687224 */ /* 0x000fce00078e0063 */
[----:B------:R-:W-:Y:S05]  /*bd70*/  WARPSYNC.COLLECTIVE R103, `(.L_x_140) ;  /* 0x0000000067087348 */ /* 0x000fea0003c00000 */
[----:B------:R0:W1:Y:S02]  /*bd80*/  SHFL.UP P0, R102, R104, R105, R106 ;  /* 0x0400006968667389 */ /* 0x000064000000006a */
[----:B01----:R-:W-:Y:S05]  /*bd90*/  ENDCOLLECTIVE ;  /* 0x000000000000791b */ /* 0x003fea0003800000 */
.L_x_140:
[----:B------:R-:W-:Y:S02]  /*bda0*/  IMAD.MOV.U32 R105, RZ, RZ, 0x8 ;  /* 0x00000008ff697424 */ /* 0x000fe400078e00ff */
[----:B------:R-:W-:-:S04]  /*bdb0*/  IMAD.MOV.U32 R100, RZ, RZ, R102 ;  /* 0x000000ffff647224 */ /* 0x000fc800078e0066 */
[----:B------:R-:W-:-:S04]  /*bdc0*/  @P0 IMAD.IADD R100, R99, 0x1, R100 ;  /* 0x0000000163640824 */ /* 0x000fc800078e0264 */
[----:B------:R-:W-:-:S07]  /*bdd0*/  IMAD.MOV.U32 R104, RZ, RZ, R100 ;  /* 0x000000ffff687224 */ /* 0x000fce00078e0064 */
[----:B------:R-:W-:Y:S05]  /*bde0*/  WARPSYNC.COLLECTIVE R103, `(.L_x_141) ;  /* 0x0000000067087348 */ /* 0x000fea0003c00000 */
[----:B------:R0:W1:Y:S02]  /*bdf0*/  SHFL.UP P0, R102, R104, R105, R106 ;  /* 0x0400006968667389 */ /* 0x000064000000006a */
[----:B01----:R-:W-:Y:S05]  /*be00*/  ENDCOLLECTIVE ;  /* 0x000000000000791b */ /* 0x003fea0003800000 */
.L_x_141:
[----:B------:R-:W-:Y:S02]  /*be10*/  IMAD.MOV.U32 R105, RZ, RZ, 0x10 ;  /* 0x00000010ff697424 */ /* 0x000fe400078e00ff */
[----:B------:R-:W-:-:S04]  /*be20*/  IMAD.MOV.U32 R101, RZ, RZ, R102 ;  /* 0x000000ffff657224 */ /* 0x000fc800078e0066 */
[----:B------:R-:W-:-:S04]  /*be30*/  @P0 IMAD.IADD R101, R100, 0x1, R101 ;  /* 0x0000000164650824 */ /* 0x000fc800078e0265 */
[----:B------:R-:W-:-:S07]  /*be40*/  IMAD.MOV.U32 R104, RZ, RZ, R101 ;  /* 0x000000ffff687224 */ /* 0x000fce00078e0065 */
[----:B------:R-:W-:Y:S05]  /*be50*/  WARPSYNC.COLLECTIVE R103, `(.L_x_142) ;  /* 0x0000000067087348 */ /* 0x000fea0003c00000 */
[----:B------:R0:W1:Y:S02]  /*be60*/  SHFL.UP P0, R102, R104, R105, R106 ;  /* 0x0400006968667389 */ /* 0x000064000000006a */
[----:B01----:R-:W-:Y:S05]  /*be70*/  ENDCOLLECTIVE ;  /* 0x000000000000791b */ /* 0x003fea0003800000 */
.L_x_142:
[----:B------:R-:W-:Y:S05]  /*be80*/  BRA `(.L_x_143) ;  /* 0xffffff7000d87947 */ /* 0x000fea000383ffff */
.L_x_144:
[----:B------:R-:W-:-:S00]  /*be90*/  BRA `(.L_x_144) ;  /* 0xfffffffc00fc7947 */ /* 0x000fc0000383ffff */
[----:B------:R-:W-:-:S00]  /*bea0*/  NOP ;  /* 0x0000000000007918 */ /* 0x000fc00000000000 */
        /* <DEDUP_REMOVED lines=13> */
.L_x_533:


//--------------------- .text._ZN3cub18CUB_300001_SM_10006detail10radix_sort33DeviceRadixSortExclusiveSumKernelINS1_5radix10policy_hubIjjjE10Policy1000EjEEvPT0_ --------------------------
	.section	.text._ZN3cub18CUB_300001_SM_10006detail10radix_sort33DeviceRadixSortExclusiveSumKernelINS1_5radix10policy_hubIjjjE10Policy1000EjEEvPT0_,"ax",@progbits
	.align	128
        .global         _ZN3cub18CUB_300001_SM_10006detail10radix_sort33DeviceRadixSortExclusiveSumKernelINS1_5radix10policy_hubIjjjE10Policy1000EjEEvPT0_
        .type           _ZN3cub18CUB_300001_SM_10006detail10radix_sort33DeviceRadixSortExclusiveSumKernelINS1_5radix10policy_hubIjjjE10Policy1000EjEEvPT0_,@function
        .size           _ZN3cub18CUB_300001_SM_10006detail10radix_sort33DeviceRadixSortExclusiveSumKernelINS1_5radix10policy_hubIjjjE10Policy1000EjEEvPT0_,(.L_x_534 - _ZN3cub18CUB_300001_SM_10006detail10radix_sort33DeviceRadixSortExclusiveSumKernelINS1_5radix10policy_hubIjjjE10Policy1000EjEEvPT0_)
        .other          _ZN3cub18CUB_300001_SM_10006detail10radix_sort33DeviceRadixSortExclusiveSumKernelINS1_5radix10policy_hubIjjjE10Policy1000EjEEvPT0_,@"STO_CUDA_ENTRY STV_DEFAULT"
_ZN3cub18CUB_300001_SM_10006detail10radix_sort33DeviceRadixSortExclusiveSumKernelINS1_5radix10policy_hubIjjjE10Policy1000EjEEvPT0_:
.text._ZN3cub18CUB_300001_SM_10006detail10radix_sort33DeviceRadixSortExclusiveSumKernelINS1_5radix10policy_hubIjjjE10Policy1000EjEEvPT0_:
[----:B------:R-:W-:Y:S01]  /*0000*/  LDC R1, c[0x0][0x37c] ;  /* 0x0000df00ff017b82 */ /* 0x000fe20000000800 */
[----:B------:R-:W0:Y:S07]  /*0010*/  S2R R4, SR_TID.X ;  /* 0x0000000000047919 */ /* 0x000e2e0000002100 */
[----:B------:R-:W1:Y:S01]  /*0020*/  LDC.64 R2, c[0x0][0x380] ;  /* 0x0000e000ff027b82 */ /* 0x000e620000000a00 */
[----:B------:R-:W2:Y:S01]  /*0030*/  LDCU.64 UR4, c[0x0][0x358] ;  /* 0x00006b00ff0477ac */ /* 0x000ea20008000a00 */
[----:B------:R-:W3:Y:S01]  /*0040*/  S2R R5, SR_CTAID.X ;  /* 0x0000000000057919 */ /* 0x000ee20000002500 */
[----:B0-----:R-:W-:Y:S01]  /*0050*/  ISETP.GT.U32.AND P1, PT, R4, 0xff, PT ;  /* 0x000000ff0400780c */ /* 0x001fe20003f24070 */
[----:B---3--:R-:W-:-:S04]  /*0060*/  IMAD R5, R5, 0x100, R4 ;  /* 0x0000010005057824 */ /* 0x008fc800078e0204 */
[----:B-1----:R-:W-:-:S08]  /*0070*/  IMAD.WIDE R2, R5, 0x4, R2 ;  /* 0x0000000405027825 */ /* 0x002fd000078e0202 */
[----:B--2---:R-:W2:Y:S01]  /*0080*/  @!P1 LDG.E R7, desc[UR4][R2.64] ;  /* 0x0000000402079981 */ /* 0x004ea2000c1e1900 */
[----:B------:R-:W-:Y:S02]  /*0090*/  MOV R0, 0x400 ;  /* 0x0000040000007802 */ /* 0x000fe40000000f00 */
[C---:B------:R-:W-:Y:S01]  /*00a0*/  ISETP.GT.U32.AND P0, PT, R4.reuse, 0x1f, PT ;  /* 0x0000001f0400780c */ /* 0x040fe20003f04070 */
[----:B------:R-:W0:Y:S02]  /*00b0*/  S2R R5, SR_CgaCtaId ;  /* 0x0000000000057919 */ /* 0x000e240000008800 */
[----:B0-----:R-:W-:Y:S02]  /*00c0*/  LEA R5, R5, R0, 0x18 ;  /* 0x0000000005057211 */ /* 0x001fe400078ec0ff */
[----:B------:R-:W-:-:S05]  /*00d0*/  LEA.HI R0, R4, R4, RZ, 0x1d ;  /* 0x0000000404007211 */ /* 0x000fca00078fe8ff */
[----:B------:R-:W-:-:S05]  /*00e0*/  IMAD R0, R0, 0x4, R5 ;  /* 0x0000000400007824 */ /* 0x000fca00078e0205 */
[----:B--2---:R0:W-:Y:S01]  /*00f0*/  STS [R0+0x10], R7 ;  /* 0x0000100700007388 */ /* 0x0041e20000000800 */
[----:B------:R-:W-:Y:S06]  /*0100*/  BAR.SYNC.DEFER_BLOCKING 0x0 ;  /* 0x0000000000007b1d */ /* 0x000fec0000010000 */
[----:B------:R-:W-:Y:S05]  /*0110*/  @P0 BRA `(.L_x_145) ;  /* 0x0000000000a40947 */ /* 0x000fea0003800000 */
[----:B------:R-:W-:Y:S01]  /*0120*/  IMAD R4, R4, 0x24, R5 ;  /* 0x0000002404047824 */ /* 0x000fe200078e0205 */
[----:B------:R-:W-:-:S04]  /*0130*/  UMOV UR6, 0xffffffff ;  /* 0xffffffff00067882 */ /* 0x000fc80000000000 */
[----:B------:R-:W-:Y:S04]  /*0140*/  LDS R9, [R4+0x10] ;  /* 0x0000100004097984 */ /* 0x000fe80000000800 */
[----:B------:R-:W-:Y:S04]  /*0150*/  LDS R10, [R4+0x14] ;  /* 0x00001400040a7984 */ /* 0x000fe80000000800 */
[----:B------:R-:W1:Y:S04]  /*0160*/  LDS R11, [R4+0x18] ;  /* 0x00001800040b7984 */ /* 0x000e680000000800 */
[----:B------:R-:W-:Y:S04]  /*0170*/  LDS R8, [R4+0x1c] ;  /* 0x00001c0004087984 */ /* 0x000fe80000000800 */
[----:B0-----:R-:W0:Y:S04]  /*0180*/  LDS R7, [R4+0x20] ;  /* 0x0000200004077984 */ /* 0x001e280000000800 */
[----:B------:R-:W-:Y:S04]  /*0190*/  LDS R6, [R4+0x24] ;  /* 0x0000240004067984 */ /* 0x000fe80000000800 */
[----:B------:R-:W2:Y:S04]  /*01a0*/  LDS R5, [R4+0x28] ;  /* 0x0000280004057984 */ /* 0x000ea80000000800 */
[----:B------:R-:W3:Y:S01]  /*01b0*/  LDS R12, [R4+0x2c] ;  /* 0x00002c00040c7984 */ /* 0x000ee20000000800 */
[----:B-1----:R-:W-:-:S04]  /*01c0*/  IADD3 R13, PT, PT, R11, R10, R9 ;  /* 0x0000000a0b0d7210 */ /* 0x002fc80007ffe009 */
[----:B0-----:R-:W-:-:S04]  /*01d0*/  IADD3 R13, PT, PT, R7, R13, R8 ;  /* 0x0000000d070d7210 */ /* 0x001fc80007ffe008 */
[----:B--2---:R-:W-:-:S04]  /*01e0*/  IADD3 R13, PT, PT, R5, R13, R6 ;  /* 0x0000000d050d7210 */ /* 0x004fc80007ffe006 */
[----:B---3--:R-:W-:Y:S01]  /*01f0*/  IADD3 R12, PT, PT, R12, R13, RZ ;  /* 0x0000000d0c0c7210 */ /* 0x008fe20007ffe0ff */
[----:B------:R-:W-:Y:S06]  /*0200*/  BRA.DIV UR6, `(.L_x_146) ;  /* 0x0000000206807947 */ /* 0x000fec000b800000 */
[----:B------:R-:W0:Y:S02]  /*0210*/  SHFL.UP P0, R13, R12, 0x1, RZ ;  /* 0x042000000c0d7989 */ /* 0x000e2400000000ff */
[----:B0-----:R-:W-:-:S05]  /*0220*/  @P0 IMAD.IADD R13, R12, 0x1, R13 ;  /* 0x000000010c0d0824 */ /* 0x001fca00078e020d */
[----:B------:R-:W0:Y:S02]  /*0230*/  SHFL.UP P0, R14, R13, 0x2, RZ ;  /* 0x044000000d0e7989 */ /* 0x000e2400000000ff */
[----:B0-----:R-:W-:-:S05]  /*0240*/  @P0 IMAD.IADD R14, R13, 0x1, R14 ;  /* 0x000000010d0e0824 */ /* 0x001fca00078e020e */
[----:B------:R-:W0:Y:S02]  /*0250*/  SHFL.UP P0, R15, R14, 0x4, RZ ;  /* 0x048000000e0f7989 */ /* 0x000e2400000000ff */
[----:B0-----:R-:W-:-:S05]  /*0260*/  @P0 IADD3 R15, PT, PT, R14, R15, RZ ;  /* 0x0000000f0e0f0210 */ /* 0x001fca0007ffe0ff */
[----:B------:R-:W0:Y:S02]  /*0270*/  SHFL.UP P0, R16, R15, 0x8, RZ ;  /* 0x050000000f107989 */ /* 0x000e2400000000ff */
[----:B0-----:R-:W-:-:S05]  /*0280*/  @P0 IMAD.IADD R16, R15, 0x1, R16 ;  /* 0x000000010f100824 */ /* 0x001fca00078e0210 */
[----:B------:R0:W1:Y:S02]  /*0290*/  SHFL.UP P0, R17, R16, 0x10, RZ ;  /* 0x0600000010117989 */ /* 0x00006400000000ff */
.L_x_152:
[----:B-1----:R-:W-:-:S05]  /*02a0*/  @P0 IMAD.IADD R17, R16, 0x1, R17 ;  /* 0x0000000110110824 */ /* 0x002fca00078e0211 */
[----:B------:R-:W-:-:S05]  /*02b0*/  IADD3 R12, PT, PT, -R12, R17, RZ ;  /* 0x000000110c0c7210 */ /* 0x000fca0007ffe1ff */
[----:B------:R-:W-:Y:S01]  /*02c0*/  IMAD.IADD R9, R9, 0x1, R12 ;  /* 0x0000000109097824 */ /* 0x000fe200078e020c */
[----:B------:R1:W-:Y:S03]  /*02d0*/  STS [R4+0x10], R12 ;  /* 0x0000100c04007388 */ /* 0x0003e60000000800 */
[----:B------:R-:W-:Y:S01]  /*02e0*/  IMAD.IADD R10, R10, 0x1, R9 ;  /* 0x000000010a0a7824 */ /* 0x000fe200078e0209 */
[----:B------:R1:W-:Y:S04]  /*02f0*/  STS [R4+0x14], R9 ;  /* 0x0000140904007388 */ /* 0x0003e80000000800 */
[----:B------:R-:W-:Y:S01]  /*0300*/  IADD3 R11, PT, PT, R11, R10, RZ ;  /* 0x0000000a0b0b7210 */ /* 0x000fe20007ffe0ff */
[----:B------:R1:W-:Y:S04]  /*0310*/  STS [R4+0x18], R10 ;  /* 0x0000180a04007388 */ /* 0x0003e80000000800 */
        /* <DEDUP_REMOVED lines=8> */
[----:B------:R1:W-:Y:S02]  /*03a0*/  STS [R4+0x2c], R5 ;  /* 0x00002c0504007388 */ /* 0x0003e40000000800 */
.L_x_145:
[----:B------:R-:W-:Y:S05]  /*03b0*/  WARPSYNC.ALL ;  /* 0x0000000000007948 */ /* 0x000fea0003800000 */
[----:B------:R-:W-:Y:S06]  /*03c0*/  BAR.SYNC.DEFER_BLOCKING 0x0 ;  /* 0x0000000000007b1d */ /* 0x000fec0000010000 */
[----:B------:R-:W-:Y:S05]  /*03d0*/  @P1 EXIT ;  /* 0x000000000000194d */ /* 0x000fea0003800000 */
[----:B-1----:R-:W1:Y:S04]  /*03e0*/  LDS R5, [R0+0x10] ;  /* 0x0000100000057984 */ /* 0x002e680000000800 */
[----:B-1----:R-:W-:Y:S01]  /*03f0*/  STG.E desc[UR4][R2.64], R5 ;  /* 0x0000000502007986 */ /* 0x002fe2000c101904 */
[----:B------:R-:W-:Y:S05]  /*0400*/  EXIT ;  /* 0x000000000000794d */ /* 0x000fea0003800000 */
.L_x_146:
[----:B------:R-:W-:Y:S02]  /*0410*/  HFMA2 R20, -RZ, RZ, 0, 5.9604644775390625e-08 ;  /* 0x00000001ff147431 */ /* 0x000fe400000001ff */
[----:B------:R-:W-:Y:S01]  /*0420*/  IMAD.MOV.U32 R19, RZ, RZ, R12 ;  /* 0x000000ffff137224 */ /* 0x000fe200078e000c */
[----:B------:R-:W-:Y:S01]  /*0430*/  MOV R18, 0xffffffff ;  /* 0xffffffff00127802 */ /* 0x000fe20000000f00 */
[----:B------:R-:W-:-:S07]  /*0440*/  IMAD.MOV.U32 R21, RZ, RZ, RZ ;  /* 0x000000ffff157224 */ /* 0x000fce00078e00ff */
[----:B------:R-:W-:Y:S05]  /*0450*/  WARPSYNC.COLLECTIVE R18, `(.L_x_147) ;  /* 0x0000000012087348 */ /* 0x000fea0003c00000 */
[----:B------:R0:W1:Y:S02]  /*0460*/  SHFL.UP P0, R17, R19, R20, R21 ;  /* 0x0400001413117389 */ /* 0x0000640000000015 */
[----:B01----:R-:W-:Y:S05]  /*0470*/  ENDCOLLECTIVE ;  /* 0x000000000000791b */ /* 0x003fea0003800000 */
.L_x_147:
[----:B------:R-:W-:Y:S02]  /*0480*/  HFMA2 R20, -RZ, RZ, 0, 1.1920928955078125e-07 ;  /* 0x00000002ff147431 */ /* 0x000fe400000001ff */
[----:B------:R-:W-:-:S05]  /*0490*/  IMAD.MOV.U32 R13, RZ, RZ, R17 ;  /* 0x000000ffff0d7224 */ /* 0x000fca00078e0011 */
[----:B------:R-:W-:-:S05]  /*04a0*/  @P0 IADD3 R13, PT, PT, R12, R13, RZ ;  /* 0x0000000d0c0d0210 */ /* 0x000fca0007ffe0ff */
[----:B------:R-:W-:-:S07]  /*04b0*/  IMAD.MOV.U32 R19, RZ, RZ, R13 ;  /* 0x000000ffff137224 */ /* 0x000fce00078e000d */
[----:B------:R-:W-:Y:S05]  /*04c0*/  WARPSYNC.COLLECTIVE R18, `(.L_x_148) ;  /* 0x0000000012087348 */ /* 0x000fea0003c00000 */
[----:B------:R0:W1:Y:S02]  /*04d0*/  SHFL.UP P0, R17, R19, R20, R21 ;  /* 0x0400001413117389 */ /* 0x0000640000000015 */
[----:B01----:R-:W-:Y:S05]  /*04e0*/  ENDCOLLECTIVE ;  /* 0x000000000000791b */ /* 0x003fea0003800000 */
.L_x_148:
[----:B------:R-:W-:Y:S01]  /*04f0*/  MOV R20, 0x4 ;  /* 0x0000000400147802 */ /* 0x000fe20000000f00 */
[----:B------:R-:W-:-:S05]  /*0500*/  IMAD.MOV.U32 R14, RZ, RZ, R17 ;  /* 0x000000ffff0e7224 */ /* 0x000fca00078e0011 */
[----:B------:R-:W-:-:S05]  /*0510*/  @P0 IADD3 R14, PT, PT, R13, R14, RZ ;  /* 0x0000000e0d0e0210 */ /* 0x000fca0007ffe0ff */
[----:B------:R-:W-:-:S07]  /*0520*/  IMAD.MOV.U32 R19, RZ, RZ, R14 ;  /* 0x000000ffff137224 */ /* 0x000fce00078e000e */
[----:B------:R-:W-:Y:S05]  /*0530*/  WARPSYNC.COLLECTIVE R18, `(.L_x_149) ;  /* 0x0000000012087348 */ /* 0x000fea0003c00000 */
[----:B------:R0:W1:Y:S02]  /*0540*/  SHFL.UP P0, R17, R19, R20, R21 ;  /* 0x0400001413117389 */ /* 0x0000640000000015 */
[----:B01----:R-:W-:Y:S05]  /*0550*/  ENDCOLLECTIVE ;  /* 0x000000000000791b */ /* 0x003fea0003800000 */
.L_x_149:
[----:B------:R-:W-:Y:S02]  /*0560*/  HFMA2 R20, -RZ, RZ, 0, 4.76837158203125e-07 ;  /* 0x00000008ff147431 */ /* 0x000fe400000001ff */
[----:B------:R-:W-:-:S05]  /*0570*/  IMAD.MOV.U32 R15, RZ, RZ, R17 ;  /* 0x000000ffff0f7224 */ /* 0x000fca00078e0011 */
[----:B------:R-:W-:-:S05]  /*0580*/  @P0 IADD3 R15, PT, PT, R14, R15, RZ ;  /* 0x0000000f0e0f0210 */ /* 0x000fca0007ffe0ff */
[----:B------:R-:W-:-:S07]  /*0590*/  IMAD.MOV.U32 R19, RZ, RZ, R15 ;  /* 0x000000ffff137224 */ /* 0x000fce00078e000f */
[----:B------:R-:W-:Y:S05]  /*05a0*/  WARPSYNC.COLLECTIVE R18, `(.L_x_150) ;  /* 0x0000000012087348 */ /* 0x000fea0003c00000 */
[----:B------:R0:W1:Y:S02]  /*05b0*/  SHFL.UP P0, R17, R19, R20, R21 ;  /* 0x0400001413117389 */ /* 0x0000640000000015 */
[----:B01----:R-:W-:Y:S05]  /*05c0*/  ENDCOLLECTIVE ;  /* 0x000000000000791b */ /* 0x003fea0003800000 */
.L_x_150:
[----:B------:R-:W-:Y:S01]  /*05d0*/  MOV R20, 0x10 ;  /* 0x0000001000147802 */ /* 0x000fe20000000f00 */
[----:B------:R-:W-:-:S05]  /*05e0*/  IMAD.MOV.U32 R16, RZ, RZ, R17 ;  /* 0x000000ffff107224 */ /* 0x000fca00078e0011 */
[----:B------:R-:W-:-:S05]  /*05f0*/  @P0 IADD3 R16, PT, PT, R15, R16, RZ ;  /* 0x000000100f100210 */ /* 0x000fca0007ffe0ff */
[----:B------:R-:W-:-:S07]  /*0600*/  IMAD.MOV.U32 R19, RZ, RZ, R16 ;  /* 0x000000ffff137224 */ /* 0x000fce00078e0010 */
[----:B------:R-:W-:Y:S05]  /*0610*/  WARPSYNC.COLLECTIVE R18, `(.L_x_151) ;  /* 0x0000000012087348 */ /* 0x000fea0003c00000 */
[----:B------:R0:W1:Y:S02]  /*0620*/  SHFL.UP P0, R17, R19, R20, R21 ;  /* 0x0400001413117389 */ /* 0x0000640000000015 */
[----:B01----:R-:W-:Y:S05]  /*0630*/  ENDCOLLECTIVE ;  /* 0x000000000000791b */ /* 0x003fea0003800000 */
.L_x_151:
[----:B------:R-:W-:Y:S05]  /*0640*/  BRA `(.L_x_152) ;  /* 0xfffffffc00147947 */ /* 0x000fea000383ffff */
.L_x_153:
        /* <DEDUP_REMOVED lines=11> */
.L_x_534:


//--------------------- .text._ZN3cub18CUB_300001_SM_10006detail10radix_sort30DeviceRadixSortHistogramKernelINS1_5radix10policy_hubIjjjE10Policy1000ELNS0_9SortOrderE0EjjNS1_21identity_decomposer_tEEEvPT2_PKT1_SA_iiT3_ --------------------------
	.section	.text._ZN3cub18CUB_300001_SM_10006detail10radix_sort30DeviceRadixSortHistogramKernelINS1_5radix10policy_hubIjjjE10Policy1000ELNS0_9SortOrderE0EjjNS1_21identity_decomposer_tEEEvPT2_PKT1_SA_iiT3_,"ax",@progbits
	.align	128
        .global         _ZN3cub18CUB_300001_SM_10006detail10radix_sort30DeviceRadixSortHistogramKernelINS1_5radix10policy_hubIjjjE10Policy1000ELNS0_9SortOrderE0EjjNS1_21identity_decomposer_tEEEvPT2_PKT1_SA_iiT3_
        .type           _ZN3cub18CUB_300001_SM_10006detail10radix_sort30DeviceRadixSortHistogramKernelINS1_5radix10policy_hubIjjjE10Policy1000ELNS0_9SortOrderE0EjjNS1_21identity_decomposer_tEEEvPT2_PKT1_SA_iiT3_,@function
        .size           _ZN3cub18CUB_300001_SM_10006detail10radix_sort30DeviceRadixSortHistogramKernelINS1_5radix10policy_hubIjjjE10Policy1000ELNS0_9SortOrderE0EjjNS1_21identity_decomposer_tEEEvPT2_PKT1_SA_iiT3_,(.L_x_535 - _ZN3cub18CUB_300001_SM_10006detail10radix_sort30DeviceRadixSortHistogramKernelINS1_5radix10policy_hubIjjjE10Policy1000ELNS0_9SortOrderE0EjjNS1_21identity_decomposer_tEEEvPT2_PKT1_SA_iiT3_)
        .other          _ZN3cub18CUB_300001_SM_10006detail10radix_sort30DeviceRadixSortHistogramKernelINS1_5radix10policy_hubIjjjE10Policy1000ELNS0_9SortOrderE0EjjNS1_21identity_decomposer_tEEEvPT2_PKT1_SA_iiT3_,@"STO_CUDA_ENTRY STV_DEFAULT"
_ZN3cub18CUB_300001_SM_10006detail10radix_sort30DeviceRadixSortHistogramKernelINS1_5radix10policy_hubIjjjE10Policy1000ELNS0_9SortOrderE0EjjNS1_21identity_decomposer_tEEEvPT2_PKT1_SA_iiT3_:
.text._ZN3cub18CUB_300001_SM_10006detail10radix_sort30DeviceRadixSortHistogramKernelINS1_5radix10policy_hubIjjjE10Policy1000ELNS0_9SortOrderE0EjjNS1_21identity_decomposer_tEEEvPT2_PKT1_SA_iiT3_:
[----:B------:R-:W-:Y:S01]  /*0000*/  LDC R1, c[0x0][0x37c] ;  /* 0x0000df00ff017b82 */ /* 0x000fe20000000800 */
[----:B------:R-:W0:Y:S02]  /*0010*/  LDCU UR4, c[0x0][0x390] ;  /* 0x00007200ff0477ac */ /* 0x000e240008000800 */
[----:B0-----:R-:W-:-:S13]  /*0020*/  ISETP.NE.AND P0, PT, RZ, UR4, PT ;  /* 0x00000004ff007c0c */ /* 0x001fda000bf05270 */
[----:B------:R-:W-:Y:S05]  /*0030*/  @!P0 EXIT ;  /* 0x000000000000894d */ /* 0x000fea0003800000 */
[----:B------:R-:W0:Y:S01]  /*0040*/  LDC R2, c[0x0][0x398] ;  /* 0x0000e600ff027b82 */ /* 0x000e220000000800 */
[----:B------:R-:W1:Y:S01]  /*0050*/  S2R R0, SR_TID.X ;  /* 0x0000000000007919 */ /* 0x000e620000002100 */
[----:B------:R-:W2:Y:S01]  /*0060*/  LDCU.64 UR12, c[0x0][0x358] ;  /* 0x00006b00ff0c77ac */ /* 0x000ea20008000a00 */
[----:B------:R-:W3:Y:S05]  /*0070*/  LDCU UR14, c[0x0][0x370] ;  /* 0x00006e00ff0e77ac */ /* 0x000eea0008000800 */
[----:B------:R-:W0:Y:S01]  /*0080*/  LDC R3, c[0x0][0x394] ;  /* 0x0000e500ff037b82 */ /* 0x000e220000000800 */
[----:B------:R-:W-:-:S07]  /*0090*/  UMOV UR4, URZ ;  /* 0x000000ff00047c82 */ /* 0x000fce0008000000 */
[----:B------:R-:W4:Y:S01]  /*00a0*/  S2UR UR6, SR_CTAID.X ;  /* 0x00000000000679c3 */ /* 0x000f220000002500 */
[----:B0-----:R-:W-:Y:S01]  /*00b0*/  IADD3 R2, PT, PT, R2, 0x7, -R3 ;  /* 0x0000000702027810 */ /* 0x001fe20007ffe803 */
[----:B-1----:R-:W-:-:S03]  /*00c0*/  VIADD R4, R0, 0x780 ;  /* 0x0000078000047836 */ /* 0x002fc60000000000 */
[----:B------:R-:W-:Y:S02]  /*00d0*/  SHF.R.S32.HI R3, RZ, 0x1f, R2 ;  /* 0x0000001fff037819 */ /* 0x000fe40000011402 */
[----:B------:R-:W-:Y:S02]  /*00e0*/  ISETP.GE.AND P0, PT, R2, 0x8, PT ;  /* 0x000000080200780c */ /* 0x000fe40003f06270 */
[----:B------:R-:W-:Y:S01]  /*00f0*/  LEA.HI R3, R3, R2, RZ, 0x3 ;  /* 0x0000000203037211 */ /* 0x000fe200078f18ff */
[C---:B------:R-:W-:Y:S01]  /*0100*/  VIADD R2, R0.reuse, 0x300 ;  /* 0x0000030000027836 */ /* 0x040fe20000000000 */
[C---:B------:R-:W-:Y:S01]  /*0110*/  ISETP.GT.U32.OR P0, PT, R0.reuse, 0xff, !P0 ;  /* 0x000000ff0000780c */ /* 0x040fe20004704470 */
[----:B----4-:R-:W-:Y:S01]  /*0120*/  USHF.L.U32 UR6, UR6, 0xb, URZ ;  /* 0x0000000b06067899 */ /* 0x010fe200080006ff */
[----:B------:R-:W-:Y:S01]  /*0130*/  SHF.R.S32.HI R7, RZ, 0x3, R3 ;  /* 0x00000003ff077819 */ /* 0x000fe20000011403 */
[----:B------:R-:W-:Y:S01]  /*0140*/  VIADD R3, R0, 0x500 ;  /* 0x0000050000037836 */ /* 0x000fe20000000000 */
[----:B------:R-:W-:-:S02]  /*0150*/  P2R R8, PR, RZ, 0x1 ;  /* 0x00000001ff087803 */ /* 0x000fc40000000000 */
[C---:B------:R-:W-:Y:S01]  /*0160*/  LOP3.LUT R6, R7.reuse, 0x7, RZ, 0xc0, !PT ;  /* 0x0000000707067812 */ /* 0x040fe200078ec0ff */
[C---:B------:R-:W-:Y:S01]  /*0170*/  VIADD R5, R7.reuse, 0xffffffff ;  /* 0xffffffff07057836 */ /* 0x040fe20000000000 */
[----:B--23--:R-:W-:-:S07]  /*0180*/  LOP3.LUT R7, R7, 0x3, RZ, 0xc0, !PT ;  /* 0x0000000307077812 */ /* 0x00cfce00078ec0ff */
.L_x_237:
[----:B------:R-:W-:Y:S01]  /*0190*/  ISETP.NE.AND P0, PT, R8, RZ, PT ;  /* 0x000000ff0800720c */ /* 0x000fe20003f05270 */
[----:B------:R-:W-:-:S12]  /*01a0*/  BSSY.RECONVERGENT B0, `(.L_x_154) ;  /* 0x0000083000007945 */ /* 0x000fd80003800200 */
[----:B0-2345:R-:W-:Y:S05]  /*01b0*/  @P0 BRA `(.L_x_155) ;  /* 0x0000000800040947 */ /* 0x03dfea0003800000 */
[----:B------:R-:W0:Y:S01]  /*01c0*/  LDC R9, c[0x0][0x398] ;  /* 0x0000e600ff097b82 */ /* 0x000e220000000800 */
[----:B------:R-:W-:Y:S01]  /*01d0*/  ISETP.GE.U32.AND P0, PT, R5, 0xf, PT ;  /* 0x0000000f0500780c */ /* 0x000fe20003f06070 */
[----:B------:R-:W-:-:S06]  /*01e0*/  UMOV UR5, 0x400 ;  /* 0x0000040000057882 */ /* 0x000fcc0000000000 */
[----:B------:R-:W0:Y:S08]  /*01f0*/  LDC R10, c[0x0][0x394] ;  /* 0x0000e500ff0a7b82 */ /* 0x000e300000000800 */
[----:B------:R-:W1:Y:S01]  /*0200*/  S2UR UR7, SR_CgaCtaId ;  /* 0x00000000000779c3 */ /* 0x000e620000008800 */
[----:B0-----:R-:W-:-:S04]  /*0210*/  IADD3 R9, PT, PT, R9, 0x7, -R10 ;  /* 0x0000000709097810 */ /* 0x001fc80007ffe80a */
[----:B------:R-:W-:Y:S01]  /*0220*/  SHF.R.S32.HI R10, RZ, 0x1f, R9 ;  /* 0x0000001fff0a7819 */ /* 0x000fe20000011409 */
[----:B-1----:R-:W-:-:S03]  /*0230*/  ULEA UR5, UR7, UR5, 0x18 ;  /* 0x0000000507057291 */ /* 0x002fc6000f8ec0ff */
[----:B------:R-:W-:Y:S01]  /*0240*/  LEA.HI R10, R10, R9, RZ, 0x3 ;  /* 0x000000090a0a7211 */ /* 0x000fe200078f18ff */
[----:B------:R-:W-:-:S03]  /*0250*/  IMAD.MOV.U32 R9, RZ, RZ, RZ ;  /* 0x000000ffff097224 */ /* 0x000fc600078e00ff */
[----:B------:R-:W-:Y:S02]  /*0260*/  SHF.R.S32.HI R11, RZ, 0x3, R10 ;  /* 0x00000003ff0b7819 */ /* 0x000fe4000001140a */
[----:B------:R-:W-:Y:S02]  /*0270*/  LEA R14, R0, UR5, 0x2 ;  /* 0x00000005000e7c11 */ /* 0x000fe4000f8e10ff */
[----:B------:R-:W-:Y:S01]  /*0280*/  LOP3.LUT R12, R11, 0xffffff0, RZ, 0xc0, !PT ;  /* 0x0ffffff00b0c7812 */ /* 0x000fe200078ec0ff */
[----:B------:R-:W-:Y:S06]  /*0290*/  @!P0 BRA `(.L_x_156) ;  /* 0x00000000005c8947 */ /* 0x000fec0003800000 */
[----:B------:R-:W-:Y:S02]  /*02a0*/  IMAD.MOV R10, RZ, RZ, -R12 ;  /* 0x000000ffff0a7224 */ /* 0x000fe400078e0a0c */
[----:B------:R-:W-:-:S07]  /*02b0*/  VIADD R9, R14, 0x2000 ;  /* 0x000020000e097836 */ /* 0x000fce0000000000 */
.L_x_157:
[----:B------:R-:W-:Y:S01]  /*02c0*/  VIADD R10, R10, 0x10 ;  /* 0x000000100a0a7836 */ /* 0x000fe20000000000 */
[----:B------:R-:W-:Y:S04]  /*02d0*/  STS [R9+-0x2000], RZ ;  /* 0xffe000ff09007388 */ /* 0x000fe80000000800 */
        /* <DEDUP_REMOVED lines=18> */
[----:B------:R-:W-:-:S07]  /*0400*/  IMAD.MOV.U32 R9, RZ, RZ, R12 ;  /* 0x000000ffff097224 */ /* 0x000fce00078e000c */
.L_x_156:
[----:B------:R-:W-:Y:S01]  /*0410*/  LOP3.LUT R11, R11, 0xf, RZ, 0xc0, !PT ;  /* 0x0000000f0b0b7812 */ /* 0x000fe200078ec0ff */
[----:B------:R-:W-:-:S03]  /*0420*/  VIADD R13, R6, 0xffffffff ;  /* 0xffffffff060d7836 */ /* 0x000fc60000000000 */
[C---:B------:R-:W-:Y:S01]  /*0430*/  ISETP.NE.AND P1, PT, R11.reuse, RZ, PT ;  /* 0x000000ff0b00720c */ /* 0x040fe20003f25270 */
[----:B------:R-:W-:-:S12]  /*0440*/  VIADD R11, R11, 0xffffffff ;  /* 0xffffffff0b0b7836 */ /* 0x000fd80000000000 */
[----:B------:R-:W-:Y:S05]  /*0450*/  @!P1 BRA `(.L_x_158) ;  /* 0x0000000000789947 */ /* 0x000fea0003800000 */
[----:B------:R-:W-:Y:S02]  /*0460*/  ISETP.GE.U32.AND P2, PT, R11, 0x7, PT ;  /* 0x000000070b00780c */ /* 0x000fe40003f46070 */
[----:B------:R-:W-:-:S11]  /*0470*/  ISETP.NE.AND P3, PT, R6, RZ, PT ;  /* 0x000000ff0600720c */ /* 0x000fd60003f65270 */
[----:B------:R-:W-:Y:S05]  /*0480*/  @!P2 BRA `(.L_x_159) ;  /* 0x000000000028a947 */ /* 0x000fea0003800000 */
        /* <DEDUP_REMOVED lines=10> */
.L_x_159:
[----:B------:R-:W-:Y:S05]  /*0530*/  @!P3 BRA `(.L_x_158) ;  /* 0x000000000040b947 */ /* 0x000fea0003800000 */
[----:B------:R-:W-:Y:S02]  /*0540*/  ISETP.GE.U32.AND P2, PT, R13, 0x3, PT ;  /* 0x000000030d00780c */ /* 0x000fe40003f46070 */
[----:B------:R-:W-:-:S11]  /*0550*/  ISETP.NE.AND P3, PT, R7, RZ, PT ;  /* 0x000000ff0700720c */ /* 0x000fd60003f65270 */
[C---:B0-----:R-:W-:Y:S02]  /*0560*/  @P2 IMAD R10, R9.reuse, 0x400, R14 ;  /* 0x00000400090a2824 */ /* 0x041fe400078e020e */
[----:B------:R-:W-:-:S03]  /*0570*/  @P2 VIADD R9, R9, 0x4 ;  /* 0x0000000409092836 */ /* 0x000fc60000000000 */
[----:B------:R1:W-:Y:S04]  /*0580*/  @P2 STS [R10], RZ ;  /* 0x000000ff0a002388 */ /* 0x0003e80000000800 */
[----:B------:R1:W-:Y:S04]  /*0590*/  @P2 STS [R10+0x400], RZ ;  /* 0x000400ff0a002388 */ /* 0x0003e80000000800 */
[----:B------:R1:W-:Y:S04]  /*05a0*/  @P2 STS [R10+0x800], RZ ;  /* 0x000800ff0a002388 */ /* 0x0003e80000000800 */
[----:B------:R1:W-:Y:S01]  /*05b0*/  @P2 STS [R10+0xc00], RZ ;  /* 0x000c00ff0a002388 */ /* 0x0003e20000000800 */
[----:B------:R-:W-:Y:S05]  /*05c0*/  @!P3 BRA `(.L_x_158) ;  /* 0x00000000001cb947 */ /* 0x000fea0003800000 */
[----:B------:R-:W-:Y:S01]  /*05d0*/  IMAD R9, R9, 0x400, R14 ;  /* 0x0000040009097824 */ /* 0x000fe200078e020e */
[----:B------:R-:W-:-:S04]  /*05e0*/  ISETP.NE.AND P2, PT, R7, 0x1, PT ;  /* 0x000000010700780c */ /* 0x000fc80003f45270 */
[----:B------:R2:W-:Y:S09]  /*05f0*/  STS [R9], RZ ;  /* 0x000000ff09007388 */ /* 0x0005f20000000800 */
[----:B--2---:R-:W-:Y:S05]  /*0600*/  @!P2 BRA `(.L_x_158) ;  /* 0x00000000000ca947 */ /* 0x004fea0003800000 */
[----:B------:R-:W-:Y:S01]  /*0610*/  ISETP.NE.AND P2, PT, R7, 0x2, PT ;  /* 0x000000020700780c */ /* 0x000fe20003f45270 */
[----:B------:R2:W-:-:S12]  /*0620*/  STS [R9+0x400], RZ ;  /* 0x000400ff09007388 */ /* 0x0005d80000000800 */
[----:B------:R2:W-:Y:S02]  /*0630*/  @P2 STS [R9+0x800], RZ ;  /* 0x000800ff09002388 */ /* 0x0005e40000000800 */
.L_x_158:
[----:B------:R-:W-:-:S13]  /*0640*/  ISETP.GT.U32.AND P2, PT, R0, 0x7f, PT ;  /* 0x0000007f0000780c */ /* 0x000fda0003f44070 */
[----:B------:R-:W-:Y:S05]  /*0650*/  @P2 BRA `(.L_x_155) ;  /* 0x0000000000dc2947 */ /* 0x000fea0003800000 */
[----:B--2---:R-:W-:Y:S01]  /*0660*/  IMAD.MOV.U32 R9, RZ, RZ, RZ ;  /* 0x000000ffff097224 */ /* 0x004fe200078e00ff */
[----:B------:R-:W-:Y:S06]  /*0670*/  @!P0 BRA `(.L_x_160) ;  /* 0x0000000000588947 */ /* 0x000fec0003800000 */
[----:B------:R-:W-:-:S07]  /*0680*/  IMAD.MOV.U32 R9, RZ, RZ, RZ ;  /* 0x000000ffff097224 */ /* 0x000fce00078e00ff */
.L_x_161:
[C---:B012---:R-:W-:Y:S02]  /*0690*/  IMAD R10, R9.reuse, 0x400, R14 ;  /* 0x00000400090a7824 */ /* 0x047fe400078e020e */
[----:B------:R-:W-:-:S03]  /*06a0*/  VIADD R9, R9, 0x10 ;  /* 0x0000001009097836 */ /* 0x000fc60000000000 */
[----:B------:R2:W-:Y:S02]  /*06b0*/  STS [R10+0x200], RZ ;  /* 0x000200ff0a007388 */ /* 0x0005e40000000800 */
[----:B------:R-:W-:Y:S02]  /*06c0*/  ISETP.NE.AND P0, PT, R9, R12, PT ;  /* 0x0000000c0900720c */ /* 0x000fe40003f05270 */
[----:B------:R2:W-:Y:S04]  /*06d0*/  STS [R10+0x600], RZ ;  /* 0x000600ff0a007388 */ /* 0x0005e80000000800 */
        /* <DEDUP_REMOVED lines=13> */
[----:B------:R2:W-:Y:S01]  /*07b0*/  STS [R10+0x3e00], RZ ;  /* 0x003e00ff0a007388 */ /* 0x0005e20000000800 */
[----:B------:R-:W-:Y:S05]  /*07c0*/  @P0 BRA `(.L_x_161) ;  /* 0xfffffffc00b00947 */ /* 0x000fea000383ffff */
[----:B------:R-:W-:-:S07]  /*07d0*/  IMAD.MOV.U32 R9, RZ, RZ, R12 ;  /* 0x000000ffff097224 */ /* 0x000fce00078e000c */
.L_x_160:
[----:B------:R-:W-:Y:S05]  /*07e0*/  @!P1 BRA `(.L_x_155) ;  /* 0x0000000000789947 */ /* 0x000fea0003800000 */
[----:B------:R-:W-:Y:S02]  /*07f0*/  ISETP.GE.U32.AND P0, PT, R11, 0x7, PT ;  /* 0x000000070b00780c */ /* 0x000fe40003f06070 */
[----:B------:R-:W-:-:S11]  /*0800*/  ISETP.NE.AND P1, PT, R6, RZ, PT ;  /* 0x000000ff0600720c */ /* 0x000fd60003f25270 */
[----:B------:R-:W-:Y:S05]  /*0810*/  @!P0 BRA `(.L_x_162) ;  /* 0x0000000000288947 */ /* 0x000fea0003800000 */
[C---:B012---:R-:W-:Y:S02]  /*0820*/  IMAD R10, R9.reuse, 0x400, R14 ;  /* 0x00000400090a7824 */ /* 0x047fe400078e020e */
[----:B------:R-:W-:-:S03]  /*0830*/  VIADD R9, R9, 0x8 ;  /* 0x0000000809097836 */ /* 0x000fc60000000000 */
[----:B------:R3:W-:Y:S04]  /*0840*/  STS [R10+0x200], RZ ;  /* 0x000200ff0a007388 */ /* 0x0007e80000000800 */
[----:B------:R3:W-:Y:S04]  /*0850*/  STS [R10+0x600], RZ ;  /* 0x000600ff0a007388 */ /* 0x0007e80000000800 */
[----:B------:R3:W-:Y:S04]  /*0860*/  STS [R10+0xa00], RZ ;  /* 0x000a00ff0a007388 */ /* 0x0007e80000000800 */
[----:B------:R3:W-:Y:S04]  /*0870*/  STS [R10+0xe00], RZ ;  /* 0x000e00ff0a007388 */ /* 0x0007e80000000800 */
[----:B------:R3:W-:Y:S04]  /*0880*/  STS [R10+0x1200], RZ ;  /* 0x001200ff0a007388 */ /* 0x0007e80000000800 */
[----:B------:R3:W-:Y:S04]  /*0890*/  STS [R10+0x1600], RZ ;  /* 0x001600ff0a007388 */ /* 0x0007e80000000800 */
[----:B------:R3:W-:Y:S04]  /*08a0*/  STS [R10+0x1a00], RZ ;  /* 0x001a00ff0a007388 */ /* 0x0007e80000000800 */
[----:B------:R3:W-:Y:S02]  /*08b0*/  STS [R10+0x1e00], RZ ;  /* 0x001e00ff0a007388 */ /* 0x0007e40000000800 */
.L_x_162:
[----:B------:R-:W-:Y:S05]  /*08c0*/  @!P1 BRA `(.L_x_155) ;  /* 0x0000000000409947 */ /* 0x000fea0003800000 */
[----:B------:R-:W-:Y:S02]  /*08d0*/  ISETP.GE.U32.AND P0, PT, R13, 0x3, PT ;  /* 0x000000030d00780c */ /* 0x000fe40003f06070 */
[----:B------:R-:W-:-:S11]  /*08e0*/  ISETP.NE.AND P1, PT, R7, RZ, PT ;  /* 0x000000ff0700720c */ /* 0x000fd60003f25270 */
[C---:B0123--:R-:W-:Y:S02]  /*08f0*/  @P0 IMAD R10, R9.reuse, 0x400, R14 ;  /* 0x00000400090a0824 */ /* 0x04ffe400078e020e */
[----:B------:R-:W-:-:S03]  /*0900*/  @P0 VIADD R9, R9, 0x4 ;  /* 0x0000000409090836 */ /* 0x000fc60000000000 */
[----:B------:R4:W-:Y:S04]  /*0910*/  @P0 STS [R10+0x200], RZ ;  /* 0x000200ff0a000388 */ /* 0x0009e80000000800 */
[----:B------:R4:W-:Y:S04]  /*0920*/  @P0 STS [R10+0x600], RZ ;  /* 0x000600ff0a000388 */ /* 0x0009e80000000800 */
[----:B------:R4:W-:Y:S04]  /*0930*/  @P0 STS [R10+0xa00], RZ ;  /* 0x000a00ff0a000388 */ /* 0x0009e80000000800 */
[----:B------:R4:W-:Y:S01]  /*0940*/  @P0 STS [R10+0xe00], RZ ;  /* 0x000e00ff0a000388 */ /* 0x0009e20000000800 */
[----:B------:R-:W-:Y:S05]  /*0950*/  @!P1 BRA `(.L_x_155) ;  /* 0x00000000001c9947 */ /* 0x000fea0003800000 */
[----:B------:R-:W-:Y:S01]  /*0960*/  IMAD R9, R9, 0x400, R14 ;  /* 0x0000040009097824 */ /* 0x000fe200078e020e */
[----:B------:R-:W-:-:S04]  /*0970*/  ISETP.NE.AND P0, PT, R7, 0x1, PT ;  /* 0x000000010700780c */ /* 0x000fc80003f05270 */
[----:B------:R0:W-:Y:S09]  /*0980*/  STS [R9+0x200], RZ ;  /* 0x000200ff09007388 */ /* 0x0001f20000000800 */
[----:B0-----:R-:W-:Y:S05]  /*0990*/  @!P0 BRA `(.L_x_155) ;  /* 0x00000000000c8947 */ /* 0x001fea0003800000 */
[----:B------:R-:W-:Y:S01]  /*09a0*/  ISETP.NE.AND P0, PT, R7, 0x2, PT ;  /* 0x000000020700780c */ /* 0x000fe20003f05270 */
[----:B------:R0:W-:-:S12]  /*09b0*/  STS [R9+0x600], RZ ;  /* 0x000600ff09007388 */ /* 0x0001d80000000800 */
[----:B------:R0:W-:Y:S02]  /*09c0*/  @P0 STS [R9+0xa00], RZ ;  /* 0x000a00ff09000388 */ /* 0x0001e40000000800 */
.L_x_155:
[----:B------:R-:W-:Y:S05]  /*09d0*/  BSYNC.RECONVERGENT B0 ;  /* 0x0000000000007941 */ /* 0x000fea0003800200 */
.L_x_154:
[----:B------:R-:W-:Y:S06]  /*09e0*/  BAR.SYNC.DEFER_BLOCKING 0x0 ;  /* 0x0000000000007b1d */ /* 0x000fec0000010000 */
[----:B------:R-:W5:Y:S02]  /*09f0*/  LDCU UR5, c[0x0][0x390] ;  /* 0x00007200ff0577ac */ /* 0x000f640008000800 */
[----:B-----5:R-:W-:-:S04]  /*0a00*/  UIMAD UR5, UR4, -0x40000000, UR5 ;  /* 0xc0000000040578a4 */ /* 0x020fc8000f8e0205 */
[----:B------:R-:W-:-:S04]  /*0a10*/  UISETP.LT.U32.AND UP0, UPT, UR5, 0x40000000, UPT ;  /* 0x400000000500788c */ /* 0x000fc8000bf01070 */
[----:B------:R-:W-:-:S04]  /*0a20*/  USEL UR8, UR5, 0x40000000, UP0 ;  /* 0x4000000005087887 */ /* 0x000fc80008000000 */
[----:B------:R-:W-:Y:S01]  /*0a30*/  UISETP.GE.U32.AND UP0, UPT, UR6, UR8, UPT ;  /* 0x000000080600728c */ /* 0x000fe2000bf06070 */
[----:B------:R-:W-:Y:S08]  /*0a40*/  BAR.SYNC.DEFER_BLOCKING 0x0 ;  /* 0x0000000000007b1d */ /* 0x000ff00000010000 */
[----:B------:R-:W-:Y:S05]  /*0a50*/  BRA.U UP0, `(.L_x_163) ;  /* 0x0000000900b87547 */ /* 0x000fea000b800000 */
[----:B------:R-:W-:-:S05]  /*0a60*/  UMOV UR7, UR6 ;  /* 0x0000000600077c82 */ /* 0x000fca0008000000 */
.L_x_168:
[----:B-----5:R-:W5:Y:S01]  /*0a70*/  LDCU UR5, c[0x0][0x390] ;  /* 0x00007200ff0577ac */ /* 0x020f620008000800 */
[----:B------:R-:W-:Y:S02]  /*0a80*/  ULEA UR9, UR4, UR7, 0x1e ;  /* 0x0000000704097291 */ /* 0x000fe4000f8ef0ff */
[----:B------:R-:W-:-:S04]  /*0a90*/  ULEA UR7, UR14, UR7, 0xb ;  /* 0x000000070e077291 */ /* 0x000fc8000f8e58ff */
[----:B------:R-:W-:Y:S02]  /*0aa0*/  UISETP.GE.U32.AND UP1, UPT, UR7, UR8, UPT ;  /* 0x000000080700728c */ /* 0x000fe4000bf26070 */
[----:B-----5:R-:W-:-:S04]  /*0ab0*/  UIADD3 UR5, UPT, UPT, -UR9, UR5, URZ ;  /* 0x0000000509057290 */ /* 0x020fc8000fffe1ff */
[----:B------:R-:W-:-:S09]  /*0ac0*/  UISETP.GE.U32.AND UP0, UPT, UR5, 0x800, UPT ;  /* 0x000008000500788c */ /* 0x000fd2000bf06070 */
[----:B0-----:R-:W-:Y:S05]  /*0ad0*/  BRA.U !UP0, `(.L_x_164) ;  /* 0x0000000108507547 */ /* 0x001fea000b800000 */
[----:B01234-:R-:W0:Y:S01]  /*0ae0*/  LDC.64 R10, c[0x0][0x388] ;  /* 0x0000e200ff0a7b82 */ /* 0x01fe220000000a00 */
[----:B------:R-:W-:-:S04]  /*0af0*/  VIADD R9, R0, UR9 ;  /* 0x0000000900097c36 */ /* 0x000fc80008000000 */
[----:B0-----:R-:W-:-:S05]  /*0b00*/  IMAD.WIDE.U32 R10, R9, 0x4, R10 ;  /* 0x00000004090a7825 */ /* 0x001fca00078e000a */
        /* <DEDUP_REMOVED lines=17> */
.L_x_164:
[----:B01234-:R-:W0:Y:S01]  /*0c20*/  LDC.64 R10, c[0x0][0x388] ;  /* 0x0000e200ff0a7b82 */ /* 0x01fe220000000a00 */
[C---:B------:R-:W-:Y:S01]  /*0c30*/  VIADD R12, R0.reuse, 0x80 ;  /* 0x00000080000c7836 */ /* 0x040fe20000000000 */
[C---:B------:R-:W-:Y:S01]  /*0c40*/  ISETP.GE.AND P1, PT, R0.reuse, UR5, PT ;  /* 0x0000000500007c0c */ /* 0x040fe2000bf26270 */
[C---:B------:R-:W-:Y:S02]  /*0c50*/  VIADD R14, R0.reuse, 0x100 ;  /* 0x00000100000e7836 */ /* 0x040fe40000000000 */
[----:B------:R-:W-:Y:S01]  /*0c60*/  VIADD R13, R0, 0x180 ;  /* 0x00000180000d7836 */ /* 0x000fe20000000000 */
[----:B------:R-:W-:Y:S01]  /*0c70*/  ISETP.GE.AND P2, PT, R12, UR5, PT ;  /* 0x000000050c007c0c */ /* 0x000fe2000bf46270 */
[----:B------:R-:W-:Y:S01]  /*0c80*/  VIADD R12, R0, 0x200 ;  /* 0x00000200000c7836 */ /* 0x000fe20000000000 */
[----:B------:R-:W-:Y:S01]  /*0c90*/  ISETP.GE.AND P3, PT, R14, UR5, PT ;  /* 0x000000050e007c0c */ /* 0x000fe2000bf66270 */
[----:B------:R-:W-:Y:S01]  /*0ca0*/  VIADD R9, R0, UR9 ;  /* 0x0000000900097c36 */ /* 0x000fe20008000000 */
[----:B------:R-:W-:Y:S01]  /*0cb0*/  ISETP.GE.AND P4, PT, R13, UR5, PT ;  /* 0x000000050d007c0c */ /* 0x000fe2000bf86270 */
[----:B------:R-:W-:Y:S01]  /*0cc0*/  IMAD.MOV.U32 R26, RZ, RZ, -0x1 ;  /* 0xffffffffff1a7424 */ /* 0x000fe200078e00ff */
[----:B------:R-:W-:Y:S01]  /*0cd0*/  ISETP.GE.AND P5, PT, R12, UR5, PT ;  /* 0x000000050c007c0c */ /* 0x000fe2000bfa6270 */
[----:B------:R-:W-:-:S02]  /*0ce0*/  VIADD R12, R0, 0x380 ;  /* 0x00000380000c7836 */ /* 0x000fc40000000000 */
[----:B------:R-:W-:Y:S02]  /*0cf0*/  IMAD.MOV.U32 R13, RZ, RZ, -0x1 ;  /* 0xffffffffff0d7424 */ /* 0x000fe400078e00ff */
[----:B0-----:R-:W-:-:S04]  /*0d00*/  IMAD.WIDE.U32 R10, R9, 0x4, R10 ;  /* 0x00000004090a7825 */ /* 0x001fc800078e000a */
[----:B------:R-:W-:Y:S01]  /*0d10*/  VIADD R9, R0, 0x280 ;  /* 0x0000028000097836 */ /* 0x000fe20000000000 */
[----:B------:R1:W5:Y:S01]  /*0d20*/  @!P1 LDG.E R26, desc[UR12][R10.64] ;  /* 0x0000000c0a1a9981 */ /* 0x000362000c1e1900 */
[----:B------:R-:W-:Y:S01]  /*0d30*/  ISETP.GE.AND P1, PT, R12, UR5, PT ;  /* 0x000000050c007c0c */ /* 0x000fe2000bf26270 */
[----:B------:R-:W-:Y:S02]  /*0d40*/  IMAD.MOV.U32 R12, RZ, RZ, -0x1 ;  /* 0xffffffffff0c7424 */ /* 0x000fe400078e00ff */
[----:B------:R-:W-:Y:S01]  /*0d50*/  ISETP.GE.AND P0, PT, R9, UR5, PT ;  /* 0x0000000509007c0c */ /* 0x000fe2000bf06270 */
[----:B------:R-:W-:Y:S01]  /*0d60*/  IMAD.MOV.U32 R9, RZ, RZ, -0x1 ;  /* 0xffffffffff097424 */ /* 0x000fe200078e00ff */
[C---:B------:R-:W-:Y:S01]  /*0d70*/  LOP3.LUT R14, R0.reuse, 0x400, RZ, 0xfc, !PT ;  /* 0x00000400000e7812 */ /* 0x040fe200078efcff */
[----:B------:R-:W-:Y:S01]  /*0d80*/  VIADD R15, R0, 0x480 ;  /* 0x00000480000f7836 */ /* 0x000fe20000000000 */
[----:B------:R1:W5:Y:S02]  /*0d90*/  @!P3 LDG.E R12, desc[UR12][R10.64+0x400] ;  /* 0x0004000c0a0cb981 */ /* 0x000364000c1e1900 */
[----:B------:R-:W-:-:S02]  /*0da0*/  ISETP.GE.AND P3, PT, R14, UR5, PT ;  /* 0x000000050e007c0c */ /* 0x000fc4000bf66270 */
[----:B------:R1:W5:Y:S01]  /*0db0*/  @!P4 LDG.E R13, desc[UR12][R10.64+0x600] ;  /* 0x0006000c0a0dc981 */ /* 0x000362000c1e1900 */
[----:B------:R-:W-:Y:S01]  /*0dc0*/  ISETP.GE.AND P4, PT, R15, UR5, PT ;  /* 0x000000050f007c0c */ /* 0x000fe2000bf86270 */
[----:B------:R-:W-:Y:S02]  /*0dd0*/  IMAD.MOV.U32 R14, RZ, RZ, -0x1 ;  /* 0xffffffffff0e7424 */ /* 0x000fe400078e00ff */
[----:B------:R1:W5:Y:S01]  /*0de0*/  @!P2 LDG.E R9, desc[UR12][R10.64+0x200] ;  /* 0x0002000c0a09a981 */ /* 0x000362000c1e1900 */
[----:B------:R-:W-:Y:S01]  /*0df0*/  IMAD.MOV.U32 R15, RZ, RZ, -0x1 ;  /* 0xffffffffff0f7424 */ /* 0x000fe200078e00ff */
[----:B------:R-:W-:Y:S01]  /*0e00*/  ISETP.GE.AND P2, PT, R2, UR5, PT ;  /* 0x0000000502007c0c */ /* 0x000fe2000bf46270 */
[C---:B------:R-:W-:Y:S01]  /*0e10*/  VIADD R17, R0.reuse, 0x580 ;  /* 0x0000058000117836 */ /* 0x040fe20000000000 */
[----:B------:R1:W5:Y:S01]  /*0e20*/  @!P5 LDG.E R14, desc[UR12][R10.64+0x800] ;  /* 0x0008000c0a0ed981 */ /* 0x000362000c1e1900 */
[----:B------:R-:W-:-:S03]  /*0e30*/  VIADD R18, R0, 0x600 ;  /* 0x0000060000127836 */ /* 0x000fc60000000000 */
[----:B------:R1:W5:Y:S01]  /*0e40*/  @!P0 LDG.E R15, desc[UR12][R10.64+0xa00] ;  /* 0x000a000c0a0f8981 */ /* 0x000362000c1e1900 */
[----:B------:R-:W-:Y:S01]  /*0e50*/  ISETP.GE.AND P5, PT, R17, UR5, PT ;  /* 0x0000000511007c0c */ /* 0x000fe2000bfa6270 */
[----:B------:R-:W-:Y:S01]  /*0e60*/  IMAD.MOV.U32 R16, RZ, RZ, -0x1 ;  /* 0xffffffffff107424 */ /* 0x000fe200078e00ff */
[----:B------:R-:W-:Y:S01]  /*0e70*/  ISETP.GE.AND P0, PT, R18, UR5, PT ;  /* 0x0000000512007c0c */ /* 0x000fe2000bf06270 */
[----:B------:R-:W-:Y:S02]  /*0e80*/  IMAD.MOV.U32 R17, RZ, RZ, -0x1 ;  /* 0xffffffffff117424 */ /* 0x000fe400078e00ff */
[----:B------:R-:W-:Y:S02]  /*0e90*/  IMAD.MOV.U32 R18, RZ, RZ, -0x1 ;  /* 0xffffffffff127424 */ /* 0x000fe400078e00ff */
[----:B------:R-:W-:Y:S01]  /*0ea0*/  IMAD.MOV.U32 R19, RZ, RZ, -0x1 ;  /* 0xffffffffff137424 */ /* 0x000fe200078e00ff */
[----:B------:R1:W5:Y:S01]  /*0eb0*/  @!P2 LDG.E R16, desc[UR12][R10.64+0xc00] ;  /* 0x000c000c0a10a981 */ /* 0x000362000c1e1900 */
[----:B------:R-:W-:-:S02]  /*0ec0*/  VIADD R20, R0, 0x680 ;  /* 0x0000068000147836 */ /* 0x000fc40000000000 */
[----:B------:R-:W-:Y:S01]  /*0ed0*/  VIADD R21, R0, 0x700 ;  /* 0x0000070000157836 */ /* 0x000fe20000000000 */
[----:B------:R1:W5:Y:S01]  /*0ee0*/  @!P1 LDG.E R17, desc[UR12][R10.64+0xe00] ;  /* 0x000e000c0a119981 */ /* 0x000362000c1e1900 */
[----:B------:R-:W-:Y:S02]  /*0ef0*/  ISETP.GE.AND P2, PT, R3, UR5, PT ;  /* 0x0000000503007c0c */ /* 0x000fe4000bf46270 */
[----:B------:R-:W-:Y:S01]  /*0f00*/  ISETP.GE.AND P1, PT, R20, UR5, PT ;  /* 0x0000000514007c0c */ /* 0x000fe2000bf26270 */
[----:B------:R1:W5:Y:S01]  /*0f10*/  @!P3 LDG.E R18, desc[UR12][R10.64+0x1000] ;  /* 0x0010000c0a12b981 */ /* 0x000362000c1e1900 */
[----:B------:R-:W-:-:S03]  /*0f20*/  ISETP.GE.AND P3, PT, R21, UR5, PT ;  /* 0x0000000515007c0c */ /* 0x000fc6000bf66270 */
[----:B------:R1:W5:Y:S01]  /*0f30*/  @!P4 LDG.E R19, desc[UR12][R10.64+0x1200] ;  /* 0x0012000c0a13c981 */ /* 0x000362000c1e1900 */
[----:B------:R-:W-:Y:S01]  /*0f40*/  ISETP.GE.AND P4, PT, R4, UR5, PT ;  /* 0x0000000504007c0c */ /* 0x000fe2000bf86270 */
[----:B------:R-:W-:Y:S02]  /*0f50*/  IMAD.MOV.U32 R20, RZ, RZ, -0x1 ;  /* 0xffffffffff147424 */ /* 0x000fe400078e00ff */
[----:B------:R-:W-:Y:S02]  /*0f60*/  IMAD.MOV.U32 R21, RZ, RZ, -0x1 ;  /* 0xffffffffff157424 */ /* 0x000fe400078e00ff */
[----:B------:R-:W-:Y:S02]  /*0f70*/  IMAD.MOV.U32 R22, RZ, RZ, -0x1 ;  /* 0xffffffffff167424 */ /* 0x000fe400078e00ff */
[----:B------:R-:W-:Y:S01]  /*0f80*/  IMAD.MOV.U32 R23, RZ, RZ, -0x1 ;  /* 0xffffffffff177424 */ /* 0x000fe200078e00ff */
[----:B------:R1:W5:Y:S01]  /*0f90*/  @!P2 LDG.E R20, desc[UR12][R10.64+0x1400] ;  /* 0x0014000c0a14a981 */ /* 0x000362000c1e1900 */
[----:B------:R-:W-:-:S02]  /*0fa0*/  IMAD.MOV.U32 R24, RZ, RZ, -0x1 ;  /* 0xffffffffff187424 */ /* 0x000fc400078e00ff */
[----:B------:R-:W-:Y:S01]  /*0fb0*/  IMAD.MOV.U32 R25, RZ, RZ, -0x1 ;  /* 0xffffffffff197424 */ /* 0x000fe200078e00ff */
[----:B------:R1:W5:Y:S04]  /*0fc0*/  @!P5 LDG.E R21, desc[UR12][R10.64+0x1600] ;  /* 0x0016000c0a15d981 */ /* 0x000368000c1e1900 */
[----:B------:R1:W5:Y:S04]  /*0fd0*/  @!P0 LDG.E R22, desc[UR12][R10.64+0x1800] ;  /* 0x0018000c0a168981 */ /* 0x000368000c1e1900 */
[----:B------:R1:W5:Y:S04]  /*0fe0*/  @!P1 LDG.E R23, desc[UR12][R10.64+0x1a00] ;  /* 0x001a000c0a179981 */ /* 0x000368000c1e1900 */
[----:B------:R1:W5:Y:S04]  /*0ff0*/  @!P3 LDG.E R24, desc[UR12][R10.64+0x1c00] ;  /* 0x001c000c0a18b981 */ /* 0x000368000c1e1900 */
[----:B------:R1:W5:Y:S02]  /*1000*/  @!P4 LDG.E R25, desc[UR12][R10.64+0x1e00] ;  /* 0x001e000c0a19c981 */ /* 0x000364000c1e1900 */
.L_x_165:
[----:B01----:R-:W0:Y:S01]  /*1010*/  LDC R10, c[0x0][0x398] ;  /* 0x0000e600ff0a7b82 */ /* 0x003e220000000800 */
[----:B------:R-:W0:Y:S02]  /*1020*/  LDCU UR5, c[0x0][0x394] ;  /* 0x00007280ff0577ac */ /* 0x000e240008000800 */
[----:B0-----:R-:W-:-:S13]  /*1030*/  ISETP.GT.AND P0, PT, R10, UR5, PT ;  /* 0x000000050a007c0c */ /* 0x001fda000bf04270 */
[----:B------:R-:W-:Y:S05]  /*1040*/  @!P0 BRA `(.L_x_166) ;  /* 0x0000000400388947 */ /* 0x000fea0003800000 */
[----:B------:R-:W0:Y:S01]  /*1050*/  S2UR UR9, SR_CgaCtaId ;  /* 0x00000000000979c3 */ /* 0x000e220000008800 */
[----:B------:R-:W-:Y:S01]  /*1060*/  UMOV UR5, 0x400 ;  /* 0x0000040000057882 */ /* 0x000fe20000000000 */
[----:B------:R-:W1:Y:S01]  /*1070*/  LDCU UR10, c[0x0][0x394] ;  /* 0x00007280ff0a77ac */ /* 0x000e620008000800 */
[----:B0-----:R-:W-:-:S03]  /*1080*/  ULEA UR9, UR9, UR5, 0x18 ;  /* 0x0000000509097291 */ /* 0x001fc6000f8ec0ff */
[----:B-1----:R-:W-:-:S09]  /*1090*/  UMOV UR5, URZ ;  /* 0x000000ff00057c82 */ /* 0x002fd20008000000 */
.L_x_167:
[----:B0-----:R-:W-:Y:S01]  /*10a0*/  IMAD R11, RZ, RZ, -UR10 ;  /* 0x8000000aff0b7e24 */ /* 0x001fe2000f8e02ff */
[----:B------:R-:W-:Y:S01]  /*10b0*/  ULEA UR11, UR5, UR9, 0xa ;  /* 0x00000009050b7291 */ /* 0x000fe2000f8e50ff */
[----:B------:R-:W-:Y:S01]  /*10c0*/  IMAD.MOV.U32 R28, RZ, RZ, -0x1 ;  /* 0xffffffffff1c7424 */ /* 0x000fe200078e00ff */
[----:B-----5:R-:W-:Y:S01]  /*10d0*/  SHF.R.U32.HI R27, RZ, UR10, R9 ;  /* 0x0000000aff1b7c19 */ /* 0x020fe20008011609 */
[----:B------:R-:W-:Y:S01]  /*10e0*/  UIADD3 UR5, UPT, UPT, UR5, 0x1, URZ ;  /* 0x0000000105057890 */ /* 0x000fe2000fffe0ff */
[----:B------:R-:W-:Y:S02]  /*10f0*/  VIADDMNMX R11, R11, R10, 0x8, PT ;  /* 0x000000080b0b7446 */ /* 0x000fe4000380010a */
[----:B------:R-:W-:Y:S02]  /*1100*/  SHF.R.U32.HI R29, RZ, UR10, R12 ;  /* 0x0000000aff1d7c19 */ /* 0x000fe4000801160c */
[----:B------:R-:W-:Y:S02]  /*1110*/  SHF.L.U32 R11, R28, R11, RZ ;  /* 0x0000000b1c0b7219 */ /* 0x000fe400000006ff */
[----:B------:R-:W-:-:S02]  /*1120*/  SHF.R.U32.HI R28, RZ, UR10, R26 ;  /* 0x0000000aff1c7c19 */ /* 0x000fc4000801161a */
[-C--:B------:R-:W-:Y:S02]  /*1130*/  LOP3.LUT R27, R27, R11.reuse, RZ, 0x30, !PT ;  /* 0x0000000b1b1b7212 */ /* 0x080fe400078e30ff */
[-C--:B------:R-:W-:Y:S02]  /*1140*/  LOP3.LUT R28, R28, R11.reuse, RZ, 0x30, !PT ;  /* 0x0000000b1c1c7212 */ /* 0x080fe400078e30ff */
[----:B------:R-:W-:Y:S02]  /*1150*/  LOP3.LUT R29, R29, R11, RZ, 0x30, !PT ;  /* 0x0000000b1d1d7212 */ /* 0x000fe400078e30ff */
[----:B------:R-:W-:Y:S02]  /*1160*/  LEA R28, R28, UR11, 0x2 ;  /* 0x0000000b1c1c7c11 */ /* 0x000fe4000f8e10ff */
[----:B------:R-:W-:Y:S02]  /*1170*/  LEA R27, R27, UR11, 0x2 ;  /* 0x0000000b1b1b7c11 */ /* 0x000fe4000f8e10ff */
[----:B------:R-:W-:Y:S01]  /*1180*/  LEA R29, R29, UR11, 0x2 ;  /* 0x0000000b1d1d7c11 */ /* 0x000fe2000f8e10ff */
[----:B------:R0:W-:Y:S04]  /*1190*/  ATOMS.POPC.INC.32 RZ, [R28+URZ] ;  /* 0x000000001cff7f8c */ /* 0x0001e8000d8000ff */
[----:B------:R-:W-:Y:S01]  /*11a0*/  ATOMS.POPC.INC.32 RZ, [R27+URZ] ;  /* 0x000000001bff7f8c */ /* 0x000fe2000d8000ff */
[----:B0-----:R-:W-:-:S03]  /*11b0*/  SHF.R.U32.HI R28, RZ, UR10, R13 ;  /* 0x0000000aff1c7c19 */ /* 0x001fc6000801160d */
[----:B------:R-:W-:Y:S01]  /*11c0*/  ATOMS.POPC.INC.32 RZ, [R29+URZ] ;  /* 0x000000001dff7f8c */ /* 0x000fe2000d8000ff */
[----:B------:R-:W-:-:S04]  /*11d0*/  LOP3.LUT R28, R28, R11, RZ, 0x30, !PT ;  /* 0x0000000b1c1c7212 */ /* 0x000fc800078e30ff */
[----:B------:R-:W-:-:S05]  /*11e0*/  LEA R28, R28, UR11, 0x2 ;  /* 0x0000000b1c1c7c11 */ /* 0x000fca000f8e10ff */
[----:B------:R0:W-:Y:S02]  /*11f0*/  ATOMS.POPC.INC.32 RZ, [R28+URZ] ;  /* 0x000000001cff7f8c */ /* 0x0001e4000d8000ff */
[----:B0-----:R-:W-:-:S04]  /*1200*/  SHF.R.U32.HI R28, RZ, UR10, R14 ;  /* 0x0000000aff1c7c19 */ /* 0x001fc8000801160e */
[----:B------:R-:W-:-:S04]  /*1210*/  LOP3.LUT R28, R28, R11, RZ, 0x30, !PT ;  /* 0x0000000b1c1c7212 */ /* 0x000fc800078e30ff */
[----:B------:R-:W-:Y:S02]  /*1220*/  LEA R27, R28, UR11, 0x2 ;  /* 0x0000000b1c1b7c11 */ /* 0x000fe4000f8e10ff */
[----:B------:R-:W-:-:S03]  /*1230*/  SHF.R.U32.HI R28, RZ, UR10, R15 ;  /* 0x0000000aff1c7c19 */ /* 0x000fc6000801160f */
[----:B------:R-:W-:Y:S01]  /*1240*/  ATOMS.POPC.INC.32 RZ, [R27+URZ] ;  /* 0x000000001bff7f8c */ /* 0x000fe2000d8000ff */
[----:B------:R-:W-:-:S04]  /*1250*/  LOP3.LUT R28, R28, R11, RZ, 0x30, !PT ;  /* 0x0000000b1c1c7212 */ /* 0x000fc800078e30ff */
[----:B------:R-:W-:Y:S02]  /*1260*/  LEA R29, R28, UR11, 0x2 ;  /* 0x0000000b1c1d7c11 */ /* 0x000fe4000f8e10ff */
[----:B------:R-:W-:-:S03]  /*1270*/  SHF.R.U32.HI R28, RZ, UR10, R16 ;  /* 0x0000000aff1c7c19 */ /* 0x000fc60008011610 */
        /* <DEDUP_REMOVED lines=32> */
[----:B------:R0:W-:Y:S01]  /*1480*/  ATOMS.POPC.INC.32 RZ, [R27+URZ] ;  /* 0x000000001bff7f8c */ /* 0x0001e2000d8000ff */
[----:B------:R-:W-:-:S04]  /*1490*/  LOP3.LUT R28, R28, R11, RZ, 0x30, !PT ;  /* 0x0000000b1c1c7212 */ /* 0x000fc800078e30ff */
[----:B------:R-:W-:Y:S02]  /*14a0*/  LEA R29, R28, UR11, 0x2 ;  /* 0x0000000b1c1d7c11 */ /* 0x000fe4000f8e10ff */
[----:B------:R-:W-:Y:S01]  /*14b0*/  SHF.R.U32.HI R28, RZ, UR10, R25 ;  /* 0x0000000aff1c7c19 */ /* 0x000fe20008011619 */
[----:B------:R-:W-:Y:S02]  /*14c0*/  UIADD3 UR10, UPT, UPT, UR10, 0x8, URZ ;  /* 0x000000080a0a7890 */ /* 0x000fe4000fffe0ff */
[----:B------:R0:W-:Y:S01]  /*14d0*/  ATOMS.POPC.INC.32 RZ, [R29+URZ] ;  /* 0x000000001dff7f8c */ /* 0x0001e2000d8000ff */
[----:B------:R-:W-:-:S03]  /*14e0*/  LOP3.LUT R11, R28, R11, RZ, 0x30, !PT ;  /* 0x0000000b1c0b7212 */ /* 0x000fc600078e30ff */
[----:B------:R-:W-:Y:S02]  /*14f0*/  ISETP.LE.AND P0, PT, R10, UR10, PT ;  /* 0x0000000a0a007c0c */ /* 0x000fe4000bf03270 */
[----:B------:R-:W-:-:S05]  /*1500*/  LEA R11, R11, UR11, 0x2 ;  /* 0x0000000b0b0b7c11 */ /* 0x000fca000f8e10ff */
[----:B------:R0:W-:Y:S06]  /*1510*/  ATOMS.POPC.INC.32 RZ, [R11+URZ] ;  /* 0x000000000bff7f8c */ /* 0x0001ec000d8000ff */
[----:B------:R-:W-:Y:S05]  /*1520*/  @!P0 BRA `(.L_x_167) ;  /* 0xfffffff800dc8947 */ /* 0x000fea000383ffff */
.L_x_166:
[----:B------:R-:W-:Y:S05]  /*1530*/  BRA.U !UP1, `(.L_x_168) ;  /* 0xfffffff5094c7547 */ /* 0x000fea000b83ffff */
.L_x_163:
[----:B------:R-:W-:Y:S01]  /*1540*/  BAR.SYNC.DEFER_BLOCKING 0x0 ;  /* 0x0000000000007b1d */ /* 0x000fe20000010000 */
[----:B------:R-:W-:-:S05]  /*1550*/  ISETP.NE.AND P0, PT, R8, RZ, PT ;  /* 0x000000ff0800720c */ /* 0x000fca0003f05270 */
[----:B------:R-:W-:Y:S08]  /*1560*/  BSSY.RECONVERGENT B0, `(.L_x_169) ;  /* 0x0000141000007945 */ /* 0x000ff00003800200 */
[----:B------:R-:W-:Y:S05]  /*1570*/  @P0 BRA `(.L_x_170) ;  /* 0x0000001000fc0947 */ /* 0x000fea0003800000 */
[----:B0-2--5:R-:W0:Y:S01]  /*1580*/  LDC R9, c[0x0][0x398] ;  /* 0x0000e600ff097b82 */ /* 0x025e220000000800 */
[----:B------:R-:W-:Y:S01]  /*1590*/  ISETP.GE.U32.AND P0, PT, R5, 0x7, PT ;  /* 0x000000070500780c */ /* 0x000fe20003f06070 */
[----:B------:R-:W-:-:S06]  /*15a0*/  UMOV UR5, 0x400 ;  /* 0x0000040000057882 */ /* 0x000fcc0000000000 */
[----:B-1-34-:R-:W0:Y:S08]  /*15b0*/  LDC R10, c[0x0][0x394] ;  /* 0x0000e500ff0a7b82 */ /* 0x01ae300000000800 */
        /* <DEDUP_REMOVED lines=10> */
[----:B------:R-:W0:Y:S01]  /*1660*/  LDC.64 R14, c[0x0][0x380] ;  /* 0x0000e000ff0e7b82 */ /* 0x000e220000000a00 */
[----:B------:R-:W-:-:S07]  /*1670*/  IMAD.MOV.U32 R9, RZ, RZ, RZ ;  /* 0x000000ffff097224 */ /* 0x000fce00078e00ff */
.L_x_188:
[----:B01234-:R-:W-:Y:S01]  /*1680*/  IMAD R16, R9, 0x400, R10 ;  /* 0x0000040009107824 */ /* 0x01ffe200078e020a */
[----:B------:R-:W-:Y:S04]  /*1690*/  BSSY.RECONVERGENT B1, `(.L_x_172) ;  /* 0x000000e000017945 */ /* 0x000fe80003800200 */
[----:B------:R-:W1:Y:S04]  /*16a0*/  LDS R29, [R16] ;  /* 0x00000000101d7984 */ /* 0x000e680000000800 */
[----:B------:R2:W3:Y:S04]  /*16b0*/  LDS R27, [R16+0x400] ;  /* 0x00040000101b7984 */ /* 0x0004e80000000800 */
[----:B------:R2:W4:Y:S04]  /*16c0*/  LDS R25, [R16+0x800] ;  /* 0x0008000010197984 */ /* 0x0005280000000800 */
[----:B------:R2:W0:Y:S04]  /*16d0*/  LDS R23, [R16+0xc00] ;  /* 0x000c000010177984 */ /* 0x0004280000000800 */
[----:B------:R2:W0:Y:S04]  /*16e0*/  LDS R21, [R16+0x1000] ;  /* 0x0010000010157984 */ /* 0x0004280000000800 */
[----:B------:R2:W0:Y:S04]  /*16f0*/  LDS R19, [R16+0x1400] ;  /* 0x0014000010137984 */ /* 0x0004280000000800 */
[----:B------:R2:W0:Y:S04]  /*1700*/  LDS R13, [R16+0x1800] ;  /* 0x00180000100d7984 */ /* 0x0004280000000800 */
[----:B------:R2:W0:Y:S01]  /*1710*/  LDS R18, [R16+0x1c00] ;  /* 0x001c000010127984 */ /* 0x0004220000000800 */
[----:B-1----:R-:W-:-:S13]  /*1720*/  ISETP.NE.AND P0, PT, R29, RZ, PT ;  /* 0x000000ff1d00720c */ /* 0x002fda0003f05270 */
[----:B--234-:R-:W-:Y:S05]  /*1730*/  @!P0 BRA `(.L_x_173) ;  /* 0x00000000000c8947 */ /* 0x01cfea0003800000 */
[----:B------:R-:W-:-:S04]  /*1740*/  IMAD R17, R9, 0x100, R0 ;  /* 0x0000010009117824 */ /* 0x000fc800078e0200 */
[----:B0-----:R-:W-:-:S05]  /*1750*/  IMAD.WIDE.U32 R16, R17, 0x4, R14 ;  /* 0x0000000411107825 */ /* 0x001fca00078e000e */
[----:B------:R1:W-:Y:S02]  /*1760*/  REDG.E.ADD.STRONG.GPU desc[UR12][R16.64], R29 ;  /* 0x0000001d1000798e */ /* 0x0003e4000c12e10c */
.L_x_173:
[----:B------:R-:W-:Y:S05]  /*1770*/  BSYNC.RECONVERGENT B1 ;  /* 0x0000000000017941 */ /* 0x000fea0003800200 */
.L_x_172:
[----:B------:R-:W-:Y:S01]  /*1780*/  ISETP.NE.AND P6, PT, R27, RZ, PT ;  /* 0x000000ff1b00720c */ /* 0x000fe20003fc5270 */
[----:B------:R-:W-:Y:S01]  /*1790*/  BSSY.RECONVERGENT B1, `(.L_x_174) ;  /* 0x000000c000017945 */ /* 0x000fe20003800200 */
[----:B------:R-:W-:Y:S02]  /*17a0*/  ISETP.NE.AND P0, PT, R25, RZ, PT ;  /* 0x000000ff1900720c */ /* 0x000fe40003f05270 */
[----:B0-----:R-:W-:Y:S02]  /*17b0*/  ISETP.NE.AND P1, PT, R23, RZ, PT ;  /* 0x000000ff1700720c */ /* 0x001fe40003f25270 */
[----:B------:R-:W-:Y:S02]  /*17c0*/  ISETP.NE.AND P2, PT, R21, RZ, PT ;  /* 0x000000ff1500720c */ /* 0x000fe40003f45270 */
[----:B------:R-:W-:Y:S02]  /*17d0*/  ISETP.NE.AND P3, PT, R19, RZ, PT ;  /* 0x000000ff1300720c */ /* 0x000fe40003f65270 */
[----:B------:R-:W-:-:S02]  /*17e0*/  ISETP.NE.AND P4, PT, R13, RZ, PT ;  /* 0x000000ff0d00720c */ /* 0x000fc40003f85270 */
[----:B------:R-:W-:Y:S01]  /*17f0*/  ISETP.NE.AND P5, PT, R18, RZ, PT ;  /* 0x000000ff1200720c */ /* 0x000fe20003fa5270 */
[----:B------:R-:W-:-:S12]  /*1800*/  @!P6 BRA `(.L_x_175) ;  /* 0x000000000010e947 */ /* 0x000fd80003800000 */
[----:B-1----:R-:W-:-:S04]  /*1810*/  IMAD R17, R9, 0x100, R0 ;  /* 0x0000010009117824 */ /* 0x002fc800078e0200 */
[----:B------:R-:W-:-:S04]  /*1820*/  VIADD R17, R17, 0x100 ;  /* 0x0000010011117836 */ /* 0x000fc80000000000 */
[----:B------:R-:W-:-:S05]  /*1830*/  IMAD.WIDE.U32 R16, R17, 0x4, R14 ;  /* 0x0000000411107825 */ /* 0x000fca00078e000e */
[----:B------:R0:W-:Y:S02]  /*1840*/  REDG.E.ADD.STRONG.GPU desc[UR12][R16.64], R27 ;  /* 0x0000001b1000798e */ /* 0x0001e4000c12e10c */
.L_x_175:
[----:B------:R-:W-:Y:S05]  /*1850*/  BSYNC.RECONVERGENT B1 ;  /* 0x0000000000017941 */ /* 0x000fea0003800200 */
.L_x_174:
[----:B------:R-:W-:Y:S04]  /*1860*/  BSSY.RECONVERGENT B1, `(.L_x_176) ;  /* 0x0000006000017945 */ /* 0x000fe80003800200 */
[----:B------:R-:W-:Y:S05]  /*1870*/  @!P0 BRA `(.L_x_177) ;  /* 0x0000000000108947 */ /* 0x000fea0003800000 */
[----:B01----:R-:W-:-:S04]  /*1880*/  IMAD R17, R9, 0x100, R0 ;  /* 0x0000010009117824 */ /* 0x003fc800078e0200 */
[----:B------:R-:W-:-:S04]  /*1890*/  VIADD R17, R17, 0x200 ;  /* 0x0000020011117836 */ /* 0x000fc80000000000 */
[----:B------:R-:W-:-:S05]  /*18a0*/  IMAD.WIDE.U32 R16, R17, 0x4, R14 ;  /* 0x0000000411107825 */ /* 0x000fca00078e000e */
[----:B------:R2:W-:Y:S02]  /*18b0*/  REDG.E.ADD.STRONG.GPU desc[UR12][R16.64], R25 ;  /* 0x000000191000798e */ /* 0x0005e4000c12e10c */
.L_x_177:
[----:B------:R-:W-:Y:S05]  /*18c0*/  BSYNC.RECONVERGENT B1 ;  /* 0x0000000000017941 */ /* 0x000fea0003800200 */
.L_x_176:
[----:B------:R-:W-:Y:S04]  /*18d0*/  BSSY.RECONVERGENT B1, `(.L_x_178) ;  /* 0x0000006000017945 */ /* 0x000fe80003800200 */
[----:B------:R-:W-:Y:S05]  /*18e0*/  @!P1 BRA `(.L_x_179) ;  /* 0x0000000000109947 */ /* 0x000fea0003800000 */
[----:B012---:R-:W-:-:S04]  /*18f0*/  IMAD R17, R9, 0x100, R0 ;  /* 0x0000010009117824 */ /* 0x007fc800078e0200 */
[----:B------:R-:W-:-:S04]  /*1900*/  VIADD R17, R17, 0x300 ;  /* 0x0000030011117836 */ /* 0x000fc80000000000 */
[----:B------:R-:W-:-:S05]  /*1910*/  IMAD.WIDE.U32 R16, R17, 0x4, R14 ;  /* 0x0000000411107825 */ /* 0x000fca00078e000e */
[----:B------:R3:W-:Y:S02]  /*1920*/  REDG.E.ADD.STRONG.GPU desc[UR12][R16.64], R23 ;  /* 0x000000171000798e */ /* 0x0007e4000c12e10c */
.L_x_179:
[----:B------:R-:W-:Y:S05]  /*1930*/  BSYNC.RECONVERGENT B1 ;  /* 0x0000000000017941 */ /* 0x000fea0003800200 */
.L_x_178:
[----:B------:R-:W-:Y:S04]  /*1940*/  BSSY.RECONVERGENT B1, `(.L_x_180) ;  /* 0x0000006000017945 */ /* 0x000fe80003800200 */
[----:B------:R-:W-:Y:S05]  /*1950*/  @!P2 BRA `(.L_x_181) ;  /* 0x000000000010a947 */ /* 0x000fea0003800000 */
[----:B0123--:R-:W-:-:S04]  /*1960*/  IMAD R17, R9, 0x100, R0 ;  /* 0x0000010009117824 */ /* 0x00ffc800078e0200 */
[----:B------:R-:W-:-:S04]  /*1970*/  VIADD R17, R17, 0x400 ;  /* 0x0000040011117836 */ /* 0x000fc80000000000 */
[----:B------:R-:W-:-:S05]  /*1980*/  IMAD.WIDE.U32 R16, R17, 0x4, R14 ;  /* 0x0000000411107825 */ /* 0x000fca00078e000e */
[----:B------:R4:W-:Y:S02]  /*1990*/  REDG.E.ADD.STRONG.GPU desc[UR12][R16.64], R21 ;  /* 0x000000151000798e */ /* 0x0009e4000c12e10c */
.L_x_181:
[----:B------:R-:W-:Y:S05]  /*19a0*/  BSYNC.RECONVERGENT B1 ;  /* 0x0000000000017941 */ /* 0x000fea0003800200 */
.L_x_180:
[----:B------:R-:W-:Y:S04]  /*19b0*/  BSSY.RECONVERGENT B1, `(.L_x_182) ;  /* 0x0000006000017945 */ /* 0x000fe80003800200 */
[----:B------:R-:W-:Y:S05]  /*19c0*/  @!P3 BRA `(.L_x_183) ;  /* 0x000000000010b947 */ /* 0x000fea0003800000 */
[----:B01234-:R-:W-:-:S04]  /*19d0*/  IMAD R17, R9, 0x100, R0 ;  /* 0x0000010009117824 */ /* 0x01ffc800078e0200 */
[----:B------:R-:W-:-:S04]  /*19e0*/  VIADD R17, R17, 0x500 ;  /* 0x0000050011117836 */ /* 0x000fc80000000000 */
[----:B------:R-:W-:-:S05]  /*19f0*/  IMAD.WIDE.U32 R16, R17, 0x4, R14 ;  /* 0x0000000411107825 */ /* 0x000fca00078e000e */
[----:B------:R0:W-:Y:S02]  /*1a00*/  REDG.E.ADD.STRONG.GPU desc[UR12][R16.64], R19 ;  /* 0x000000131000798e */ /* 0x0001e4000c12e10c */
.L_x_183:
[----:B------:R-:W-:Y:S05]  /*1a10*/  BSYNC.RECONVERGENT B1 ;  /* 0x0000000000017941 */ /* 0x000fea0003800200 */
.L_x_182:
[----:B------:R-:W-:Y:S04]  /*1a20*/  BSSY.RECONVERGENT B1, `(.L_x_184) ;  /* 0x0000006000017945 */ /* 0x000fe80003800200 */
[----:B------:R-:W-:Y:S05]  /*1a30*/  @!P4 BRA `(.L_x_185) ;  /* 0x000000000010c947 */ /* 0x000fea0003800000 */
[----:B01234-:R-:W-:-:S04]  /*1a40*/  IMAD R17, R9, 0x100, R0 ;  /* 0x0000010009117824 */ /* 0x01ffc800078e0200 */
[----:B------:R-:W-:-:S04]  /*1a50*/  VIADD R17, R17, 0x600 ;  /* 0x0000060011117836 */ /* 0x000fc80000000000 */
[----:B------:R-:W-:-:S05]  /*1a60*/  IMAD.WIDE.U32 R16, R17, 0x4, R14 ;  /* 0x0000000411107825 */ /* 0x000fca00078e000e */
[----:B------:R0:W-:Y:S02]  /*1a70*/  REDG.E.ADD.STRONG.GPU desc[UR12][R16.64], R13 ;  /* 0x0000000d1000798e */ /* 0x0001e4000c12e10c */
.L_x_185:
[----:B------:R-:W-:Y:S05]  /*1a80*/  BSYNC.RECONVERGENT B1 ;  /* 0x0000000000017941 */ /* 0x000fea0003800200 */
.L_x_184:
[----:B------:R-:W-:Y:S04]  /*1a90*/  BSSY.RECONVERGENT B1, `(.L_x_186) ;  /* 0x0000006000017945 */ /* 0x000fe80003800200 */
[----:B------:R-:W-:Y:S05]  /*1aa0*/  @!P5 BRA `(.L_x_187) ;  /* 0x000000000010d947 */ /* 0x000fea0003800000 */
[----:B01234-:R-:W-:-:S04]  /*1ab0*/  IMAD R17, R9, 0x100, R0 ;  /* 0x0000010009117824 */ /* 0x01ffc800078e0200 */
[----:B------:R-:W-:-:S04]  /*1ac0*/  VIADD R17, R17, 0x700 ;  /* 0x0000070011117836 */ /* 0x000fc80000000000 */
[----:B------:R-:W-:-:S05]  /*1ad0*/  IMAD.WIDE.U32 R16, R17, 0x4, R14 ;  /* 0x0000000411107825 */ /* 0x000fca00078e000e */
[----:B------:R0:W-:Y:S02]  /*1ae0*/  REDG.E.ADD.STRONG.GPU desc[UR12][R16.64], R18 ;  /* 0x000000121000798e */ /* 0x0001e4000c12e10c */
.L_x_187:
[----:B------:R-:W-:Y:S05]  /*1af0*/  BSYNC.RECONVERGENT B1 ;  /* 0x0000000000017941 */ /* 0x000fea0003800200 */
.L_x_186:
[----:B------:R-:W-:-:S05]  /*1b00*/  VIADD R9, R9, 0x8 ;  /* 0x0000000809097836 */ /* 0x000fca0000000000 */
[----:B------:R-:W-:-:S13]  /*1b10*/  ISETP.NE.AND P0, PT, R9, R11, PT ;  /* 0x0000000b0900720c */ /* 0x000fda0003f05270 */
[----:B------:R-:W-:Y:S05]  /*1b20*/  @P0 BRA `(.L_x_188) ;  /* 0xfffffff800d40947 */ /* 0x000fea000383ffff */
[----:B------:R-:W-:-:S07]  /*1b30*/  IMAD.MOV.U32 R9, RZ, RZ, R11 ;  /* 0x000000ffff097224 */ /* 0x000fce00078e000b */
.L_x_171:
[C---:B------:R-:W-:Y:S01]  /*1b40*/  ISETP.NE.AND P0, PT, R6.reuse, RZ, PT ;  /* 0x000000ff0600720c */ /* 0x040fe20003f05270 */
[----:B0-----:R-:W-:Y:S01]  /*1b50*/  VIADD R13, R6, 0xffffffff ;  /* 0xffffffff060d7836 */ /* 0x001fe20000000000 */
[----:B------:R-:W-:Y:S01]  /*1b60*/  LOP3.LUT R12, R12, 0x1, RZ, 0xc0, !PT ;  /* 0x000000010c0c7812 */ /* 0x000fe200078ec0ff */
[----:B-1234-:R-:W-:-:S10]  /*1b70*/  VIADD R16, R7, 0xffffffff ;  /* 0xffffffff07107836 */ /* 0x01efd40000000000 */
[----:B------:R-:W-:Y:S05]  /*1b80*/  @!P0 BRA `(.L_x_189) ;  /* 0x0000000400408947 */ /* 0x000fea0003800000 */
[----:B------:R-:W-:-:S13]  /*1b90*/  ISETP.GE.U32.AND P0, PT, R13, 0x3, PT ;  /* 0x000000030d00780c */ /* 0x000fda0003f06070 */
[----:B------:R-:W-:Y:S05]  /*1ba0*/  @!P0 BRA `(.L_x_190) ;  /* 0x0000000000a48947 */ /* 0x000fea0003800000 */
[----:B------:R-:W-:Y:S01]  /*1bb0*/  IMAD R14, R9, 0x400, R10 ;  /* 0x00000400090e7824 */ /* 0x000fe200078e020a */
[----:B------:R-:W-:Y:S04]  /*1bc0*/  BSSY.RECONVERGENT B1, `(.L_x_191) ;  /* 0x000000e000017945 */ /* 0x000fe80003800200 */
[----:B------:R-:W0:Y:S04]  /*1bd0*/  LDS R25, [R14] ;  /* 0x000000000e197984 */ /* 0x000e280000000800 */
[----:B------:R-:W1:Y:S04]  /*1be0*/  LDS R21, [R14+0x400] ;  /* 0x000400000e157984 */ /* 0x000e680000000800 */
[----:B------:R-:W2:Y:S04]  /*1bf0*/  LDS R19, [R14+0x800] ;  /* 0x000800000e137984 */ /* 0x000ea80000000800 */
[----:B------:R-:W3:Y:S01]  /*1c00*/  LDS R17, [R14+0xc00] ;  /* 0x000c00000e117984 */ /* 0x000ee20000000800 */
[----:B0-----:R-:W-:-:S02]  /*1c10*/  ISETP.NE.AND P0, PT, R25, RZ, PT ;  /* 0x000000ff1900720c */ /* 0x001fc40003f05270 */
[----:B-1----:R-:W-:Y:S02]  /*1c20*/  ISETP.NE.AND P1, PT, R21, RZ, PT ;  /* 0x000000ff1500720c */ /* 0x002fe40003f25270 */
[----:B--2---:R-:W-:Y:S02]  /*1c30*/  ISETP.NE.AND P2, PT, R19, RZ, PT ;  /* 0x000000ff1300720c */ /* 0x004fe40003f45270 */
[----:B---3--:R-:W-:-:S07]  /*1c40*/  ISETP.NE.AND P3, PT, R17, RZ, PT ;  /* 0x000000ff1100720c */ /* 0x008fce0003f65270 */
[----:B------:R-:W-:Y:S06]  /*1c50*/  @!P0 BRA `(.L_x_192) ;  /* 0x0000000000108947 */ /* 0x000fec0003800000 */
[----:B------:R-:W0:Y:S01]  /*1c60*/  LDC.64 R14, c[0x0][0x380] ;  /* 0x0000e000ff0e7b82 */ /* 0x000e220000000a00 */
[----:B------:R-:W-:-:S04]  /*1c70*/  IMAD R23, R9, 0x100, R0 ;  /* 0x0000010009177824 */ /* 0x000fc800078e0200 */
[----:B0-----:R-:W-:-:S05]  /*1c80*/  IMAD.WIDE.U32 R14, R23, 0x4, R14 ;  /* 0x00000004170e7825 */ /* 0x001fca00078e000e */
[----:B------:R0:W-:Y:S02]  /*1c90*/  REDG.E.ADD.STRONG.GPU desc[UR12][R14.64], R25 ;  /* 0x000000190e00798e */ /* 0x0001e4000c12e10c */
.L_x_192:
[----:B------:R-:W-:Y:S05]  /*1ca0*/  BSYNC.RECONVERGENT B1 ;  /* 0x0000000000017941 */ /* 0x000fea0003800200 */
.L_x_191:
[----:B------:R-:W-:Y:S04]  /*1cb0*/  BSSY.RECONVERGENT B1, `(.L_x_193) ;  /* 0x0000007000017945 */ /* 0x000fe80003800200 */
[----:B------:R-:W-:Y:S05]  /*1cc0*/  @!P1 BRA `(.L_x_194) ;  /* 0x0000000000149947 */ /* 0x000fea0003800000 */
[----:B0-----:R-:W0:Y:S01]  /*1cd0*/  LDC.64 R14, c[0x0][0x380] ;  /* 0x0000e000ff0e7b82 */ /* 0x001e220000000a00 */
[----:B------:R-:W-:-:S04]  /*1ce0*/  IMAD R23, R9, 0x100, R0 ;  /* 0x0000010009177824 */ /* 0x000fc800078e0200 */
[----:B------:R-:W-:-:S04]  /*1cf0*/  VIADD R23, R23, 0x100 ;  /* 0x0000010017177836 */ /* 0x000fc80000000000 */
[----:B0-----:R-:W-:-:S05]  /*1d00*/  IMAD.WIDE.U32 R14, R23, 0x4, R14 ;  /* 0x00000004170e7825 */ /* 0x001fca00078e000e */
[----:B------:R1:W-:Y:S02]  /*1d10*/  REDG.E.ADD.STRONG.GPU desc[UR12][R14.64], R21 ;  /* 0x000000150e00798e */ /* 0x0003e4000c12e10c */
.L_x_194:
[----:B------:R-:W-:Y:S05]  /*1d20*/  BSYNC.RECONVERGENT B1 ;  /* 0x0000000000017941 */ /* 0x000fea0003800200 */
.L_x_193:
[----:B------:R-:W-:Y:S04]  /*1d30*/  BSSY.RECONVERGENT B1, `(.L_x_195) ;  /* 0x0000007000017945 */ /* 0x000fe80003800200 */
[----:B------:R-:W-:Y:S05]  /*1d40*/  @!P2 BRA `(.L_x_196) ;  /* 0x000000000014a947 */ /* 0x000fea0003800000 */
[----:B01----:R-:W0:Y:S01]  /*1d50*/  LDC.64 R14, c[0x0][0x380] ;  /* 0x0000e000ff0e7b82 */ /* 0x003e220000000a00 */
[----:B------:R-:W-:-:S04]  /*1d60*/  IMAD R21, R9, 0x100, R0 ;  /* 0x0000010009157824 */ /* 0x000fc800078e0200 */
[----:B------:R-:W-:-:S04]  /*1d70*/  VIADD R21, R21, 0x200 ;  /* 0x0000020015157836 */ /* 0x000fc80000000000 */
[----:B0-----:R-:W-:-:S05]  /*1d80*/  IMAD.WIDE.U32 R14, R21, 0x4, R14 ;  /* 0x00000004150e7825 */ /* 0x001fca00078e000e */
[----:B------:R2:W-:Y:S02]  /*1d90*/  REDG.E.ADD.STRONG.GPU desc[UR12][R14.64], R19 ;  /* 0x000000130e00798e */ /* 0x0005e4000c12e10c */
.L_x_196:
[----:B------:R-:W-:Y:S05]  /*1da0*/  BSYNC.RECONVERGENT B1 ;  /* 0x0000000000017941 */ /* 0x000fea0003800200 */
.L_x_195:
[----:B------:R-:W-:Y:S04]  /*1db0*/  BSSY.RECONVERGENT B1, `(.L_x_197) ;  /* 0x0000007000017945 */ /* 0x000fe80003800200 */
[----:B------:R-:W-:Y:S05]  /*1dc0*/  @!P3 BRA `(.L_x_198) ;  /* 0x000000000014b947 */ /* 0x000fea0003800000 */
[----:B012---:R-:W0:Y:S01]  /*1dd0*/  LDC.64 R14, c[0x0][0x380] ;  /* 0x0000e000ff0e7b82 */ /* 0x007e220000000a00 */
[----:B------:R-:W-:-:S04]  /*1de0*/  IMAD R19, R9, 0x100, R0 ;  /* 0x0000010009137824 */ /* 0x000fc800078e0200 */
[----:B------:R-:W-:-:S04]  /*1df0*/  VIADD R19, R19, 0x300 ;  /* 0x0000030013137836 */ /* 0x000fc80000000000 */
[----:B0-----:R-:W-:-:S05]  /*1e00*/  IMAD.WIDE.U32 R14, R19, 0x4, R14 ;  /* 0x00000004130e7825 */ /* 0x001fca00078e000e */
[----:B------:R3:W-:Y:S02]  /*1e10*/  REDG.E.ADD.STRONG.GPU desc[UR12][R14.64], R17 ;  /* 0x000000110e00798e */ /* 0x0007e4000c12e10c */
.L_x_198:
[----:B------:R-:W-:Y:S05]  /*1e20*/  BSYNC.RECONVERGENT B1 ;  /* 0x0000000000017941 */ /* 0x000fea0003800200 */
.L_x_197:
[----:B------:R-:W-:-:S07]  /*1e30*/  VIADD R9, R9, 0x4 ;  /* 0x0000000409097836 */ /* 0x000fce0000000000 */
.L_x_190:
[----:B------:R-:W-:Y:S01]  /*1e40*/  ISETP.NE.AND P0, PT, R7, RZ, PT ;  /* 0x000000ff0700720c */ /* 0x000fe20003f05270 */
[----:B------:R-:W-:-:S12]  /*1e50*/  BSSY.RECONVERGENT B1, `(.L_x_189) ;  /* 0x0000023000017945 */ /* 0x000fd80003800200 */
[----:B------:R-:W-:Y:S05]  /*1e60*/  @!P0 BRA `(.L_x_199) ;  /* 0x0000000000848947 */ /* 0x000fea0003800000 */
[----:B------:R-:W-:-:S13]  /*1e70*/  ISETP.NE.AND P0, PT, R16, RZ, PT ;  /* 0x000000ff1000720c */ /* 0x000fda0003f05270 */
[----:B------:R-:W-:Y:S05]  /*1e80*/  @!P0 BRA `(.L_x_200) ;  /* 0x0000000000548947 */ /* 0x000fea0003800000 */
[----:B0123--:R-:W-:Y:S01]  /*1e90*/  IMAD R14, R9, 0x400, R10 ;  /* 0x00000400090e7824 */ /* 0x00ffe200078e020a */
[----:B------:R-:W-:Y:S04]  /*1ea0*/  BSSY.RECONVERGENT B2, `(.L_x_201) ;  /* 0x000000a000027945 */ /* 0x000fe80003800200 */
[----:B------:R-:W0:Y:S04]  /*1eb0*/  LDS R17, [R14] ;  /* 0x000000000e117984 */ /* 0x000e280000000800 */
[----:B------:R-:W1:Y:S01]  /*1ec0*/  LDS R19, [R14+0x400] ;  /* 0x000400000e137984 */ /* 0x000e620000000800 */
[----:B0-----:R-:W-:-:S02]  /*1ed0*/  ISETP.NE.AND P0, PT, R17, RZ, PT ;  /* 0x000000ff1100720c */ /* 0x001fc40003f05270 */
[----:B-1----:R-:W-:-:S11]  /*1ee0*/  ISETP.NE.AND P1, PT, R19, RZ, PT ;  /* 0x000000ff1300720c */ /* 0x002fd60003f25270 */
[----:B------:R-:W-:Y:S05]  /*1ef0*/  @!P0 BRA `(.L_x_202) ;  /* 0x0000000000108947 */ /* 0x000fea0003800000 */
[----:B------:R-:W0:Y:S01]  /*1f00*/  LDC.64 R14, c[0x0][0x380] ;  /* 0x0000e000ff0e7b82 */ /* 0x000e220000000a00 */
[----:B------:R-:W-:-:S04]  /*1f10*/  IMAD R21, R9, 0x100, R0 ;  /* 0x0000010009157824 */ /* 0x000fc800078e0200 */
[----:B0-----:R-:W-:-:S05]  /*1f20*/  IMAD.WIDE.U32 R14, R21, 0x4, R14 ;  /* 0x00000004150e7825 */ /* 0x001fca00078e000e */
[----:B------:R0:W-:Y:S02]  /*1f30*/  REDG.E.ADD.STRONG.GPU desc[UR12][R14.64], R17 ;  /* 0x000000110e00798e */ /* 0x0001e4000c12e10c */
.L_x_202:
[----:B------:R-:W-:Y:S05]  /*1f40*/  BSYNC.RECONVERGENT B2 ;  /* 0x0000000000027941 */ /* 0x000fea0003800200 */
.L_x_201:
[----:B------:R-:W-:Y:S04]  /*1f50*/  BSSY.RECONVERGENT B2, `(.L_x_203) ;  /* 0x0000007000027945 */ /* 0x000fe80003800200 */
[----:B------:R-:W-:Y:S05]  /*1f60*/  @!P1 BRA `(.L_x_204) ;  /* 0x0000000000149947 */ /* 0x000fea0003800000 */
[----:B0-----:R-:W0:Y:S01]  /*1f70*/  LDC.64 R14, c[0x0][0x380] ;  /* 0x0000e000ff0e7b82 */ /* 0x001e220000000a00 */
[----:B------:R-:W-:-:S04]  /*1f80*/  IMAD R17, R9, 0x100, R0 ;  /* 0x0000010009117824 */ /* 0x000fc800078e0200 */
[----:B------:R-:W-:-:S04]  /*1f90*/  VIADD R17, R17, 0x100 ;  /* 0x0000010011117836 */ /* 0x000fc80000000000 */
[----:B0-----:R-:W-:-:S05]  /*1fa0*/  IMAD.WIDE.U32 R14, R17, 0x4, R14 ;  /* 0x00000004110e7825 */ /* 0x001fca00078e000e */
[----:B------:R1:W-:Y:S02]  /*1fb0*/  REDG.E.ADD.STRONG.GPU desc[UR12][R14.64], R19 ;  /* 0x000000130e00798e */ /* 0x0003e4000c12e10c */
.L_x_204:
[----:B------:R-:W-:Y:S05]  /*1fc0*/  BSYNC.RECONVERGENT B2 ;  /* 0x0000000000027941 */ /* 0x000fea0003800200 */
.L_x_203:
[----:B------:R-:W-:-:S07]  /*1fd0*/  VIADD R9, R9, 0x2 ;  /* 0x0000000209097836 */ /* 0x000fce0000000000 */
.L_x_200:
[----:B------:R-:W-:-:S13]  /*1fe0*/  ISETP.NE.AND P0, PT, R12, RZ, PT ;  /* 0x000000ff0c00720c */ /* 0x000fda0003f05270 */
[----:B------:R-:W-:Y:S05]  /*1ff0*/  @!P0 BRA `(.L_x_199) ;  /* 0x0000000000208947 */ /* 0x000fea0003800000 */
[----:B0123--:R-:W-:-:S05]  /*2000*/  IMAD R14, R9, 0x400, R10 ;  /* 0x00000400090e7824 */ /* 0x00ffca00078e020a */
[----:B------:R-:W0:Y:S02]  /*2010*/  LDS R17, [R14] ;  /* 0x000000000e117984 */ /* 0x000e240000000800 */
[----:B0-----:R-:W-:-:S13]  /*2020*/  ISETP.NE.AND P0, PT, R17, RZ, PT ;  /* 0x000000ff1100720c */ /* 0x001fda0003f05270 */
[----:B------:R-:W-:Y:S05]  /*2030*/  @!P0 BRA `(.L_x_199) ;  /* 0x0000000000108947 */ /* 0x000fea0003800000 */
[----:B------:R-:W0:Y:S01]  /*2040*/  LDC.64 R14, c[0x0][0x380] ;  /* 0x0000e000ff0e7b82 */ /* 0x000e220000000a00 */
[----:B------:R-:W-:-:S04]  /*2050*/  IMAD R9, R9, 0x100, R0 ;  /* 0x0000010009097824 */ /* 0x000fc800078e0200 */
[----:B0-----:R-:W-:-:S05]  /*2060*/  IMAD.WIDE.U32 R14, R9, 0x4, R14 ;  /* 0x00000004090e7825 */ /* 0x001fca00078e000e */
[----:B------:R4:W-:Y:S02]  /*2070*/  REDG.E.ADD.STRONG.GPU desc[UR12][R14.64], R17 ;  /* 0x000000110e00798e */ /* 0x0009e4000c12e10c */
.L_x_199:
[----:B------:R-:W-:Y:S05]  /*2080*/  BSYNC.RECONVERGENT B1 ;  /* 0x0000000000017941 */ /* 0x000fea0003800200 */
.L_x_189:
[----:B------:R-:W-:-:S13]  /*2090*/  ISETP.GT.U32.AND P0, PT, R0, 0x7f, PT ;  /* 0x0000007f0000780c */ /* 0x000fda0003f04070 */
[----:B------:R-:W-:Y:S05]  /*20a0*/  @P0 BRA `(.L_x_170) ;  /* 0x0000000800300947 */ /* 0x000fea0003800000 */
[----:B------:R-:W-:Y:S01]  /*20b0*/  ISETP.GE.U32.AND P0, PT, R5, 0x7, PT ;  /* 0x000000070500780c */ /* 0x000fe20003f06070 */
[----:B------:R-:W-:-:S12]  /*20c0*/  IMAD.MOV.U32 R9, RZ, RZ, RZ ;  /* 0x000000ffff097224 */ /* 0x000fd800078e00ff */
[----:B------:R-:W-:Y:S05]  /*20d0*/  @!P0 BRA `(.L_x_205) ;  /* 0x0000000000e48947 */ /* 0x000fea0003800000 */
[----:B01234-:R-:W0:Y:S01]  /*20e0*/  LDC.64 R14, c[0x0][0x380] ;  /* 0x0000e000ff0e7b82 */ /* 0x01fe220000000a00 */
[----:B------:R-:W-:-:S07]  /*20f0*/  IMAD.MOV.U32 R9, RZ, RZ, RZ ;  /* 0x000000ffff097224 */ /* 0x000fce00078e00ff */
.L_x_222:
[C---:B------:R-:W-:Y:S01]  /*2100*/  IMAD R17, R9.reuse, 0x400, R10 ;  /* 0x0000040009117824 */ /* 0x040fe200078e020a */
[----:B------:R-:W-:Y:S01]  /*2110*/  BSSY.RECONVERGENT B1, `(.L_x_206) ;  /* 0x000000f000017945 */ /* 0x000fe20003800200 */
[----:B01234-:R-:W-:-:S03]  /*2120*/  IMAD R19, R9, 0x100, R0 ;  /* 0x0000010009137824 */ /* 0x01ffc600078e0200 */
[----:B------:R-:W1:Y:S01]  /*2130*/  LDS R21, [R17+0x200] ;  /* 0x0002000011157984 */ /* 0x000e620000000800 */
[----:B0-----:R-:W-:-:S03]  /*2140*/  IMAD.WIDE.U32 R18, R19, 0x4, R14 ;  /* 0x0000000413127825 */ /* 0x001fc600078e000e */
[----:B------:R-:W0:Y:S04]  /*2150*/  LDS R23, [R17+0x600] ;  /* 0x0006000011177984 */ /* 0x000e280000000800 */
[----:B------:R2:W3:Y:S04]  /*2160*/  LDS R25, [R17+0xa00] ;  /* 0x000a000011197984 */ /* 0x0004e80000000800 */
[----:B------:R2:W4:Y:S04]  /*2170*/  LDS R27, [R17+0xe00] ;  /* 0x000e0000111b7984 */ /* 0x0005280000000800 */
[----:B------:R2:W2:Y:S04]  /*2180*/  LDS R29, [R17+0x1200] ;  /* 0x00120000111d7984 */ /* 0x0004a80000000800 */
[----:B------:R0:W2:Y:S04]  /*2190*/  LDS R20, [R17+0x1600] ;  /* 0x0016000011147984 */ /* 0x0000a80000000800 */
[----:B------:R0:W2:Y:S04]  /*21a0*/  LDS R22, [R17+0x1a00] ;  /* 0x001a000011167984 */ /* 0x0000a80000000800 */
[----:B------:R0:W2:Y:S01]  /*21b0*/  LDS R24, [R17+0x1e00] ;  /* 0x001e000011187984 */ /* 0x0000a20000000800 */
[----:B-1----:R-:W-:-:S02]  /*21c0*/  ISETP.NE.AND P0, PT, R21, RZ, PT ;  /* 0x000000ff1500720c */ /* 0x002fc40003f05270 */
[----:B0-----:R-:W-:-:S11]  /*21d0*/  ISETP.NE.AND P1, PT, R23, RZ, PT ;  /* 0x000000ff1700720c */ /* 0x001fd60003f25270 */
[----:B---34-:R-:W-:Y:S05]  /*21e0*/  @!P0 BRA `(.L_x_207) ;  /* 0x0000000000048947 */ /* 0x018fea0003800000 */
[----:B------:R0:W-:Y:S02]  /*21f0*/  REDG.E.ADD.STRONG.GPU desc[UR12][R18.64+0x200], R21 ;  /* 0x000200151200798e */ /* 0x0001e4000c12e10c */
.L_x_207:
[----:B------:R-:W-:Y:S05]  /*2200*/  BSYNC.RECONVERGENT B1 ;  /* 0x0000000000017941 */ /* 0x000fea0003800200 */
.L_x_206:
[----:B------:R-:W-:Y:S01]  /*2210*/  BSSY.RECONVERGENT B1, `(.L_x_208) ;  /* 0x0000004000017945 */ /* 0x000fe20003800200 */
[----:B------:R-:W-:-:S03]  /*2220*/  VIADD R9, R9, 0x8 ;  /* 0x0000000809097836 */ /* 0x000fc60000000000 */
[----:B------:R-:W-:Y:S05]  /*2230*/  @!P1 BRA `(.L_x_209) ;  /* 0x0000000000049947 */ /* 0x000fea0003800000 */
[----:B------:R1:W-:Y:S02]  /*2240*/  REDG.E.ADD.STRONG.GPU desc[UR12][R18.64+0x600], R23 ;  /* 0x000600171200798e */ /* 0x0003e4000c12e10c */
.L_x_209:
[----:B------:R-:W-:Y:S05]  /*2250*/  BSYNC.RECONVERGENT B1 ;  /* 0x0000000000017941 */ /* 0x000fea0003800200 */
.L_x_208:
[----:B------:R-:W-:Y:S01]  /*2260*/  ISETP.NE.AND P6, PT, R25, RZ, PT ;  /* 0x000000ff1900720c */ /* 0x000fe20003fc5270 */
[----:B------:R-:W-:Y:S01]  /*2270*/  BSSY.RECONVERGENT B1, `(.L_x_210) ;  /* 0x0000009000017945 */ /* 0x000fe20003800200 */
[----:B------:R-:W-:Y:S02]  /*2280*/  ISETP.NE.AND P0, PT, R9, R11, PT ;  /* 0x0000000b0900720c */ /* 0x000fe40003f05270 */
[----:B------:R-:W-:Y:S02]  /*2290*/  ISETP.NE.AND P1, PT, R27, RZ, PT ;  /* 0x000000ff1b00720c */ /* 0x000fe40003f25270 */
[----:B--2---:R-:W-:Y:S02]  /*22a0*/  ISETP.NE.AND P2, PT, R29, RZ, PT ;  /* 0x000000ff1d00720c */ /* 0x004fe40003f45270 */
[----:B------:R-:W-:Y:S02]  /*22b0*/  ISETP.NE.AND P3, PT, R20, RZ, PT ;  /* 0x000000ff1400720c */ /* 0x000fe40003f65270 */
[----:B------:R-:W-:-:S02]  /*22c0*/  ISETP.NE.AND P4, PT, R22, RZ, PT ;  /* 0x000000ff1600720c */ /* 0x000fc40003f85270 */
[----:B------:R-:W-:Y:S01]  /*22d0*/  ISETP.NE.AND P5, PT, R24, RZ, PT ;  /* 0x000000ff1800720c */ /* 0x000fe20003fa5270 */
[----:B------:R-:W-:-:S12]  /*22e0*/  @!P6 BRA `(.L_x_211) ;  /* 0x000000000004e947 */ /* 0x000fd80003800000 */
[----:B------:R2:W-:Y:S02]  /*22f0*/  REDG.E.ADD.STRONG.GPU desc[UR12][R18.64+0xa00], R25 ;  /* 0x000a00191200798e */ /* 0x0005e4000c12e10c */
.L_x_211:
[----:B------:R-:W-:Y:S05]  /*2300*/  BSYNC.RECONVERGENT B1 ;  /* 0x0000000000017941 */ /* 0x000fea0003800200 */
.L_x_210:
[----:B------:R-:W-:Y:S04]  /*2310*/  BSSY.RECONVERGENT B1, `(.L_x_212) ;  /* 0x0000003000017945 */ /* 0x000fe80003800200 */
[----:B------:R-:W-:Y:S05]  /*2320*/  @!P1 BRA `(.L_x_213) ;  /* 0x0000000000049947 */ /* 0x000fea0003800000 */
[----:B------:R3:W-:Y:S02]  /*2330*/  REDG.E.ADD.STRONG.GPU desc[UR12][R18.64+0xe00], R27 ;  /* 0x000e001b1200798e */ /* 0x0007e4000c12e10c */
.L_x_213:
[----:B------:R-:W-:Y:S05]  /*2340*/  BSYNC.RECONVERGENT B1 ;  /* 0x0000000000017941 */ /* 0x000fea0003800200 */
.L_x_212:
[----:B------:R-:W-:Y:S04]  /*2350*/  BSSY.RECONVERGENT B1, `(.L_x_214) ;  /* 0x0000003000017945 */ /* 0x000fe80003800200 */
[----:B------:R-:W-:Y:S05]  /*2360*/  @!P2 BRA `(.L_x_215) ;  /* 0x000000000004a947 */ /* 0x000fea0003800000 */
[----:B------:R4:W-:Y:S02]  /*2370*/  REDG.E.ADD.STRONG.GPU desc[UR12][R18.64+0x1200], R29 ;  /* 0x0012001d1200798e */ /* 0x0009e4000c12e10c */
.L_x_215:
[----:B------:R-:W-:Y:S05]  /*2380*/  BSYNC.RECONVERGENT B1 ;  /* 0x0000000000017941 */ /* 0x000fea0003800200 */
.L_x_214:
[----:B------:R-:W-:Y:S04]  /*2390*/  BSSY.RECONVERGENT B1, `(.L_x_216) ;  /* 0x0000003000017945 */ /* 0x000fe80003800200 */
[----:B------:R-:W-:Y:S05]  /*23a0*/  @!P3 BRA `(.L_x_217) ;  /* 0x000000000004b947 */ /* 0x000fea0003800000 */
[----:B------:R0:W-:Y:S02]  /*23b0*/  REDG.E.ADD.STRONG.GPU desc[UR12][R18.64+0x1600], R20 ;  /* 0x001600141200798e */ /* 0x0001e4000c12e10c */
.L_x_217:
[----:B------:R-:W-:Y:S05]  /*23c0*/  BSYNC.RECONVERGENT B1 ;  /* 0x0000000000017941 */ /* 0x000fea0003800200 */
.L_x_216:
[----:B------:R-:W-:Y:S04]  /*23d0*/  BSSY.RECONVERGENT B1, `(.L_x_218) ;  /* 0x0000003000017945 */ /* 0x000fe80003800200 */
[----:B------:R-:W-:Y:S05]  /*23e0*/  @!P4 BRA `(.L_x_219) ;  /* 0x000000000004c947 */ /* 0x000fea0003800000 */
[----:B------:R0:W-:Y:S02]  /*23f0*/  REDG.E.ADD.STRONG.GPU desc[UR12][R18.64+0x1a00], R22 ;  /* 0x001a00161200798e */ /* 0x0001e4000c12e10c */
.L_x_219:
[----:B------:R-:W-:Y:S05]  /*2400*/  BSYNC.RECONVERGENT B1 ;  /* 0x0000000000017941 */ /* 0x000fea0003800200 */
.L_x_218:
[----:B------:R-:W-:Y:S04]  /*2410*/  BSSY.RECONVERGENT B1, `(.L_x_220) ;  /* 0x0000003000017945 */ /* 0x000fe80003800200 */
[----:B------:R-:W-:Y:S05]  /*2420*/  @!P5 BRA `(.L_x_221) ;  /* 0x000000000004d947 */ /* 0x000fea0003800000 */
[----:B------:R0:W-:Y:S02]  /*2430*/  REDG.E.ADD.STRONG.GPU desc[UR12][R18.64+0x1e00], R24 ;  /* 0x001e00181200798e */ /* 0x0001e4000c12e10c */
.L_x_221:
[----:B------:R-:W-:Y:S05]  /*2440*/  BSYNC.RECONVERGENT B1 ;  /* 0x0000000000017941 */ /* 0x000fea0003800200 */
.L_x_220:
[----:B------:R-:W-:Y:S05]  /*2450*/  @P0 BRA `(.L_x_222) ;  /* 0xfffffffc00280947 */ /* 0x000fea000383ffff */
[----:B------:R-:W-:-:S07]  /*2460*/  IMAD.MOV.U32 R9, RZ, RZ, R11 ;  /* 0x000000ffff097224 */ /* 0x000fce00078e000b */
.L_x_205:
[----:B------:R-:W-:-:S13]  /*2470*/  ISETP.NE.AND P0, PT, R6, RZ, PT ;  /* 0x000000ff0600720c */ /* 0x000fda0003f05270 */
[----:B------:R-:W-:Y:S05]  /*2480*/  @!P0 BRA `(.L_x_170) ;  /* 0x0000000400388947 */ /* 0x000fea0003800000 */
[----:B------:R-:W-:-:S13]  /*2490*/  ISETP.GE.U32.AND P0, PT, R13, 0x3, PT ;  /* 0x000000030d00780c */ /* 0x000fda0003f06070 */
[----:B------:R-:W-:Y:S05]  /*24a0*/  @!P0 BRA `(.L_x_223) ;  /* 0x0000000000a48947 */ /* 0x000fea0003800000 */
[----:B01234-:R-:W-:Y:S01]  /*24b0*/  IMAD R14, R9, 0x400, R10 ;  /* 0x00000400090e7824 */ /* 0x01ffe200078e020a */
[----:B------:R-:W-:Y:S04]  /*24c0*/  BSSY.RECONVERGENT B1, `(.L_x_224) ;  /* 0x000000e000017945 */ /* 0x000fe80003800200 */
[----:B------:R-:W0:Y:S04]  /*24d0*/  LDS R19, [R14+0x200] ;  /* 0x000200000e137984 */ /* 0x000e280000000800 */
        /* <DEDUP_REMOVED lines=12> */
.L_x_225:
[----:B------:R-:W-:Y:S05]  /*25a0*/  BSYNC.RECONVERGENT B1 ;  /* 0x0000000000017941 */ /* 0x000fea0003800200 */
.L_x_224:
[----:B------:R-:W-:Y:S04]  /*25b0*/  BSSY.RECONVERGENT B1, `(.L_x_226) ;  /* 0x0000007000017945 */ /* 0x000fe80003800200 */
[----:B------:R-:W-:Y:S05]  /*25c0*/  @!P1 BRA `(.L_x_227) ;  /* 0x0000000000149947 */ /* 0x000fea0003800000 */
[----:B0-----:R-:W0:Y:S01]  /*25d0*/  LDC.64 R14, c[0x0][0x380] ;  /* 0x0000e000ff0e7b82 */ /* 0x001e220000000a00 */
[----:B------:R-:W-:-:S04]  /*25e0*/  IMAD R17, R9, 0x100, R0 ;  /* 0x0000010009117824 */ /* 0x000fc800078e0200 */
[----:B------:R-:W-:-:S04]  /*25f0*/  VIADD R17, R17, 0x100 ;  /* 0x0000010011117836 */ /* 0x000fc80000000000 */
[----:B0-----:R-:W-:-:S05]  /*2600*/  IMAD.WIDE.U32 R14, R17, 0x4, R14 ;  /* 0x00000004110e7825 */ /* 0x001fca00078e000e */
[----:B------:R1:W-:Y:S02]  /*2610*/  REDG.E.ADD.STRONG.GPU desc[UR12][R14.64+0x200], R21 ;  /* 0x000200150e00798e */ /* 0x0003e4000c12e10c */
.L_x_227:
[----:B------:R-:W-:Y:S05]  /*2620*/  BSYNC.RECONVERGENT B1 ;  /* 0x0000000000017941 */ /* 0x000fea0003800200 */
.L_x_226:
[----:B------:R-:W-:Y:S04]  /*2630*/  BSSY.RECONVERGENT B1, `(.L_x_228) ;  /* 0x0000007000017945 */ /* 0x000fe80003800200 */
[----:B------:R-:W-:Y:S05]  /*2640*/  @!P2 BRA `(.L_x_229) ;  /* 0x000000000014a947 */ /* 0x000fea0003800000 */
[----:B01----:R-:W0:Y:S01]  /*2650*/  LDC.64 R14, c[0x0][0x380] ;  /* 0x0000e000ff0e7b82 */ /* 0x003e220000000a00 */
[----:B------:R-:W-:-:S04]  /*2660*/  IMAD R17, R9, 0x100, R0 ;  /* 0x0000010009117824 */ /* 0x000fc800078e0200 */
[----:B------:R-:W-:-:S04]  /*2670*/  VIADD R17, R17, 0x200 ;  /* 0x0000020011117836 */ /* 0x000fc80000000000 */
[----:B0-----:R-:W-:-:S05]  /*2680*/  IMAD.WIDE.U32 R14, R17, 0x4, R14 ;  /* 0x00000004110e7825 */ /* 0x001fca00078e000e */
[----:B------:R2:W-:Y:S02]  /*2690*/  REDG.E.ADD.STRONG.GPU desc[UR12][R14.64+0x200], R13 ;  /* 0x0002000d0e00798e */ /* 0x0005e4000c12e10c */
.L_x_229:
[----:B------:R-:W-:Y:S05]  /*26a0*/  BSYNC.RECONVERGENT B1 ;  /* 0x0000000000017941 */ /* 0x000fea0003800200 */
.L_x_228:
[----:B------:R-:W-:Y:S04]  /*26b0*/  BSSY.RECONVERGENT B1, `(.L_x_230) ;  /* 0x0000007000017945 */ /* 0x000fe80003800200 */
[----:B------:R-:W-:Y:S05]  /*26c0*/  @!P3 BRA `(.L_x_231) ;  /* 0x000000000014b947 */ /* 0x000fea0003800000 */
[----:B012---:R-:W0:Y:S01]  /*26d0*/  LDC.64 R14, c[0x0][0x380] ;  /* 0x0000e000ff0e7b82 */ /* 0x007e220000000a00 */
[----:B------:R-:W-:-:S04]  /*26e0*/  IMAD R13, R9, 0x100, R0 ;  /* 0x00000100090d7824 */ /* 0x000fc800078e0200 */
[----:B------:R-:W-:-:S04]  /*26f0*/  VIADD R13, R13, 0x300 ;  /* 0x000003000d0d7836 */ /* 0x000fc80000000000 */
[----:B0-----:R-:W-:-:S05]  /*2700*/  IMAD.WIDE.U32 R14, R13, 0x4, R14 ;  /* 0x000000040d0e7825 */ /* 0x001fca00078e000e */
[----:B------:R3:W-:Y:S02]  /*2710*/  REDG.E.ADD.STRONG.GPU desc[UR12][R14.64+0x200], R11 ;  /* 0x0002000b0e00798e */ /* 0x0007e4000c12e10c */
.L_x_231:
[----:B------:R-:W-:Y:S05]  /*2720*/  BSYNC.RECONVERGENT B1 ;  /* 0x0000000000017941 */ /* 0x000fea0003800200 */
.L_x_230:
[----:B------:R-:W-:-:S07]  /*2730*/  VIADD R9, R9, 0x4 ;  /* 0x0000000409097836 */ /* 0x000fce0000000000 */
.L_x_223:
[----:B------:R-:W-:-:S13]  /*2740*/  ISETP.NE.AND P0, PT, R7, RZ, PT ;  /* 0x000000ff0700720c */ /* 0x000fda0003f05270 */
[----:B------:R-:W-:Y:S05]  /*2750*/  @!P0 BRA `(.L_x_170) ;  /* 0x0000000000848947 */ /* 0x000fea0003800000 */
[----:B------:R-:W-:-:S13]  /*2760*/  ISETP.NE.AND P0, PT, R16, RZ, PT ;  /* 0x000000ff1000720c */ /* 0x000fda0003f05270 */
[----:B------:R-:W-:Y:S05]  /*2770*/  @!P0 BRA `(.L_x_232) ;  /* 0x0000000000548947 */ /* 0x000fea0003800000 */
[----:B01234-:R-:W-:Y:S01]  /*2780*/  IMAD R14, R9, 0x400, R10 ;  /* 0x00000400090e7824 */ /* 0x01ffe200078e020a */
[----:B------:R-:W-:Y:S04]  /*2790*/  BSSY.RECONVERGENT B1, `(.L_x_233) ;  /* 0x000000a000017945 */ /* 0x000fe80003800200 */
[----:B------:R-:W0:Y:S04]  /*27a0*/  LDS R11, [R14+0x200] ;  /* 0x000200000e0b7984 */ /* 0x000e280000000800 */
        /* <DEDUP_REMOVED lines=8> */
.L_x_234:
[----:B------:R-:W-:Y:S05]  /*2830*/  BSYNC.RECONVERGENT B1 ;  /* 0x0000000000017941 */ /* 0x000fea0003800200 */
.L_x_233:
[----:B------:R-:W-:Y:S04]  /*2840*/  BSSY.RECONVERGENT B1, `(.L_x_235) ;  /* 0x0000007000017945 */ /* 0x000fe80003800200 */
[----:B------:R-:W-:Y:S05]  /*2850*/  @!P1 BRA `(.L_x_236) ;  /* 0x0000000000149947 */ /* 0x000fea0003800000 */
[----:B0-----:R-:W0:Y:S01]  /*2860*/  LDC.64 R14, c[0x0][0x380] ;  /* 0x0000e000ff0e7b82 */ /* 0x001e220000000a00 */
[----:B------:R-:W-:-:S04]  /*2870*/  IMAD R11, R9, 0x100, R0 ;  /* 0x00000100090b7824 */ /* 0x000fc800078e0200 */
[----:B------:R-:W-:-:S04]  /*2880*/  VIADD R11, R11, 0x100 ;  /* 0x000001000b0b7836 */ /* 0x000fc80000000000 */
[----:B0-----:R-:W-:-:S05]  /*2890*/  IMAD.WIDE.U32 R14, R11, 0x4, R14 ;  /* 0x000000040b0e7825 */ /* 0x001fca00078e000e */
[----:B------:R1:W-:Y:S02]  /*28a0*/  REDG.E.ADD.STRONG.GPU desc[UR12][R14.64+0x200], R13 ;  /* 0x0002000d0e00798e */ /* 0x0003e4000c12e10c */
.L_x_236:
[----:B------:R-:W-:Y:S05]  /*28b0*/  BSYNC.RECONVERGENT B1 ;  /* 0x0000000000017941 */ /* 0x000fea0003800200 */
.L_x_235:
[----:B------:R-:W-:-:S07]  /*28c0*/  VIADD R9, R9, 0x2 ;  /* 0x0000000209097836 */ /* 0x000fce0000000000 */
.L_x_232:
[----:B------:R-:W-:-:S13]  /*28d0*/  ISETP.NE.AND P0, PT, R12, RZ, PT ;  /* 0x000000ff0c00720c */ /* 0x000fda0003f05270 */
[----:B------:R-:W-:Y:S05]  /*28e0*/  @!P0 BRA `(.L_x_170) ;  /* 0x0000000000208947 */ /* 0x000fea0003800000 */
[----:B------:R-:W-:-:S05]  /*28f0*/  IMAD R10, R9, 0x400, R10 ;  /* 0x00000400090a7824 */ /* 0x000fca00078e020a */
[----:B-12---:R-:W1:Y:S02]  /*2900*/  LDS R13, [R10+0x200] ;  /* 0x000200000a0d7984 */ /* 0x006e640000000800 */
[----:B-1----:R-:W-:-:S13]  /*2910*/  ISETP.NE.AND P0, PT, R13, RZ, PT ;  /* 0x000000ff0d00720c */ /* 0x002fda0003f05270 */
[----:B------:R-:W-:Y:S05]  /*2920*/  @!P0 BRA `(.L_x_170) ;  /* 0x0000000000108947 */ /* 0x000fea0003800000 */
[----:B0--3--:R-:W0:Y:S01]  /*2930*/  LDC.64 R10, c[0x0][0x380] ;  /* 0x0000e000ff0a7b82 */ /* 0x009e220000000a00 */
[----:B------:R-:W-:-:S04]  /*2940*/  IMAD R9, R9, 0x100, R0 ;  /* 0x0000010009097824 */ /* 0x000fc800078e0200 */
[----:B0-----:R-:W-:-:S05]  /*2950*/  IMAD.WIDE.U32 R10, R9, 0x4, R10 ;  /* 0x00000004090a7825 */ /* 0x001fca00078e000a */
[----:B------:R0:W-:Y:S02]  /*2960*/  REDG.E.ADD.STRONG.GPU desc[UR12][R10.64+0x200], R13 ;  /* 0x0002000d0a00798e */ /* 0x0001e4000c12e10c */
.L_x_170:
[----:B------:R-:W-:Y:S05]  /*2970*/  BSYNC.RECONVERGENT B0 ;  /* 0x0000000000007941 */ /* 0x000fea0003800200 */
.L_x_169:
[----:B------:R-:W1:Y:S01]  /*2980*/  LDCU UR5, c[0x0][0x390] ;  /* 0x00007200ff0577ac */ /* 0x000e620008000800 */
[----:B------:R-:W-:Y:S02]  /*2990*/  UIADD3 UR4, UPT, UPT, UR4, 0x1, URZ ;  /* 0x0000000104047890 */ /* 0x000fe4000fffe0ff */
[----:B-1----:R-:W-:-:S04]  /*29a0*/  UIADD3 UR7, UPT, UPT, UR5, -0x1, URZ ;  /* 0xffffffff05077890 */ /* 0x002fc8000fffe0ff */
[----:B------:R-:W-:-:S04]  /*29b0*/  ULEA.HI UR7, UR7, 0x1, URZ, 0x2 ;  /* 0x0000000107077891 */ /* 0x000fc8000f8f10ff */
[----:B------:R-:W-:-:S04]  /*29c0*/  UISETP.LT.U32.AND UP0, UPT, UR7, UR5, UPT ;  /* 0x000000050700728c */ /* 0x000fc8000bf01070 */
[----:B------:R-:W-:-:S04]  /*29d0*/  USEL UR5, UR7, UR5, UP0 ;  /* 0x0000000507057287 */ /* 0x000fc80008000000 */
[----:B------:R-:W-:Y:S01]  /*29e0*/  UISETP.NE.AND UP0, UPT, UR4, UR5, UPT ;  /* 0x000000050400728c */ /* 0x000fe2000bf05270 */
[----:B------:R-:W-:Y:S08]  /*29f0*/  BAR.SYNC.DEFER_BLOCKING 0x0 ;  /* 0x0000000000007b1d */ /* 0x000ff00000010000 */
[----:B------:R-:W-:Y:S05]  /*2a00*/  BRA.U UP0, `(.L_x_237) ;  /* 0xffffffd500e07547 */ /* 0x000fea000b83ffff */
[----:B------:R-:W-:Y:S05]  /*2a10*/  EXIT ;  /* 0x000000000000794d */ /* 0x000fea0003800000 */
.L_x_238:
        /* <DEDUP_REMOVED lines=14> */
.L_x_535:


//--------------------- .text._ZN3cub18CUB_300001_SM_10006detail10radix_sort31DeviceRadixSortSingleTileKernelINS1_5radix10policy_hubIjjjE10Policy1000ELNS0_9SortOrderE0EjjjNS1_21identity_decomposer_tEEEvPKT1_PSA_PKT2_PSE_T3_iiT4_ --------------------------
	.section	.text._ZN3cub18CUB_300001_SM_10006detail10radix_sort31DeviceRadixSortSingleTileKernelINS1_5radix10policy_hubIjjjE10Policy1000ELNS0_9SortOrderE0EjjjNS1_21identity_decomposer_tEEEvPKT1_PSA_PKT2_PSE_T3_iiT4_,"ax",@progbits
	.align	128
        .global         _ZN3cub18CUB_300001_SM_10006detail10radix_sort31DeviceRadixSortSingleTileKernelINS1_5radix10policy_hubIjjjE10Policy1000ELNS0_9SortOrderE0EjjjNS1_21identity_decomposer_tEEEvPKT1_PSA_PKT2_PSE_T3_iiT4_
        .type           _ZN3cub18CUB_300001_SM_10006detail10radix_sort31DeviceRadixSortSingleTileKernelINS1_5radix10policy_hubIjjjE10Policy1000ELNS0_9SortOrderE0EjjjNS1_21identity_decomposer_tEEEvPKT1_PSA_PKT2_PSE_T3_iiT4_,@function
        .size           _ZN3cub18CUB_300001_SM_10006detail10radix_sort31DeviceRadixSortSingleTileKernelINS1_5radix10policy_hubIjjjE10Policy1000ELNS0_9SortOrderE0EjjjNS1_21identity_decomposer_tEEEvPKT1_PSA_PKT2_PSE_T3_iiT4_,(.L_x_536 - _ZN3cub18CUB_300001_SM_10006detail10radix_sort31DeviceRadixSortSingleTileKernelINS1_5radix10policy_hubIjjjE10Policy1000ELNS0_9SortOrderE0EjjjNS1_21identity_decomposer_tEEEvPKT1_PSA_PKT2_PSE_T3_iiT4_)
        .other          _ZN3cub18CUB_300001_SM_10006detail10radix_sort31DeviceRadixSortSingleTileKernelINS1_5radix10policy_hubIjjjE10Policy1000ELNS0_9SortOrderE0EjjjNS1_21identity_decomposer_tEEEvPKT1_PSA_PKT2_PSE_T3_iiT4_,@"STO_CUDA_ENTRY STV_DEFAULT"
_ZN3cub18CUB_300001_SM_10006detail10radix_sort31DeviceRadixSortSingleTileKernelINS1_5radix10policy_hubIjjjE10Policy1000ELNS0_9SortOrderE0EjjjNS1_21identity_decomposer_tEEEvPKT1_PSA_PKT2_PSE_T3_iiT4_:
.text._ZN3cub18CUB_300001_SM_10006detail10radix_sort31DeviceRadixSortSingleTileKernelINS1_5radix10policy_hubIjjjE10Policy1000ELNS0_9SortOrderE0EjjjNS1_21identity_decomposer_tEEEvPKT1_PSA_PKT2_PSE_T3_iiT4_:
[----:B------:R-:W-:Y:S01]  /*0000*/  LDC R1, c[0x0][0x37c] ;  /* 0x0000df00ff017b82 */ /* 0x000fe20000000800 */
[----:B------:R-:W0:Y:S01]  /*0010*/  S2R R0, SR_TID.X ;  /* 0x0000000000007919 */ /* 0x000e220000002100 */
[----:B------:R-:W1:Y:S01]  /*0020*/  LDCU UR4, c[0x0][0x3a0] ;  /* 0x00007400ff0477ac */ /* 0x000e620008000800 */
[----:B------:R-:W-:-:S05]  /*0030*/  IMAD.MOV.U32 R16, RZ, RZ, -0x1 ;  /* 0xffffffffff107424 */ /* 0x000fca00078e00ff */
[----:B------:R-:W2:Y:S01]  /*0040*/  LDC.64 R6, c[0x0][0x390] ;  /* 0x0000e400ff067b82 */ /* 0x000ea20000000a00 */
[----:B------:R-:W-:Y:S01]  /*0050*/  IMAD.MOV.U32 R17, RZ, RZ, -0x1 ;  /* 0xffffffffff117424 */ /* 0x000fe200078e00ff */
[----:B------:R-:W3:Y:S01]  /*0060*/  LDCU.64 UR10, c[0x0][0x358] ;  /* 0x00006b00ff0a77ac */ /* 0x000ee20008000a00 */
[----:B------:R-:W-:Y:S02]  /*0070*/  IMAD.MOV.U32 R18, RZ, RZ, -0x1 ;  /* 0xffffffffff127424 */ /* 0x000fe400078e00ff */
[----:B------:R-:W-:Y:S01]  /*0080*/  IMAD.MOV.U32 R19, RZ, RZ, -0x1 ;  /* 0xffffffffff137424 */ /* 0x000fe200078e00ff */
[----:B------:R-:W4:Y:S01]  /*0090*/  LDCU UR6, c[0x0][0x3a4] ;  /* 0x00007480ff0677ac */ /* 0x000f220008000800 */
[----:B------:R-:W-:Y:S02]  /*00a0*/  IMAD.MOV.U32 R20, RZ, RZ, -0x1 ;  /* 0xffffffffff147424 */ /* 0x000fe400078e00ff */
[----:B------:R-:W-:Y:S02]  /*00b0*/  IMAD.MOV.U32 R21, RZ, RZ, -0x1 ;  /* 0xffffffffff157424 */ /* 0x000fe400078e00ff */
[----:B------:R-:W-:-:S02]  /*00c0*/  IMAD.MOV.U32 R22, RZ, RZ, -0x1 ;  /* 0xffffffffff167424 */ /* 0x000fc400078e00ff */
[----:B------:R-:W-:Y:S02]  /*00d0*/  IMAD.MOV.U32 R12, RZ, RZ, -0x1 ;  /* 0xffffffffff0c7424 */ /* 0x000fe400078e00ff */
[----:B------:R-:W-:Y:S02]  /*00e0*/  IMAD.MOV.U32 R13, RZ, RZ, -0x1 ;  /* 0xffffffffff0d7424 */ /* 0x000fe400078e00ff */
[----:B------:R-:W-:Y:S02]  /*00f0*/  IMAD.MOV.U32 R14, RZ, RZ, -0x1 ;  /* 0xffffffffff0e7424 */ /* 0x000fe400078e00ff */
[----:B------:R-:W-:Y:S02]  /*0100*/  IMAD.MOV.U32 R15, RZ, RZ, -0x1 ;  /* 0xffffffffff0f7424 */ /* 0x000fe400078e00ff */
[----:B------:R-:W-:Y:S02]  /*0110*/  IMAD.MOV.U32 R23, RZ, RZ, -0x1 ;  /* 0xffffffffff177424 */ /* 0x000fe400078e00ff */
[----:B------:R-:W-:-:S02]  /*0120*/  IMAD.MOV.U32 R24, RZ, RZ, -0x1 ;  /* 0xffffffffff187424 */ /* 0x000fc400078e00ff */
[----:B------:R-:W-:Y:S02]  /*0130*/  IMAD.MOV.U32 R25, RZ, RZ, -0x1 ;  /* 0xffffffffff197424 */ /* 0x000fe400078e00ff */
[----:B------:R-:W-:Y:S02]  /*0140*/  IMAD.MOV.U32 R26, RZ, RZ, -0x1 ;  /* 0xffffffffff1a7424 */ /* 0x000fe400078e00ff */
[----:B------:R-:W-:Y:S02]  /*0150*/  IMAD.MOV.U32 R27, RZ, RZ, -0x1 ;  /* 0xffffffffff1b7424 */ /* 0x000fe400078e00ff */
[----:B------:R-:W-:Y:S01]  /*0160*/  IMAD.MOV.U32 R28, RZ, RZ, -0x1 ;  /* 0xffffffffff1c7424 */ /* 0x000fe200078e00ff */
[----:B------:R-:W4:Y:S01]  /*0170*/  S2UR UR5, SR_CgaCtaId ;  /* 0x00000000000579c3 */ /* 0x000f220000008800 */
[----:B0-----:R-:W-:Y:S01]  /*0180*/  IMAD R9, R0, 0x13, RZ ;  /* 0x0000001300097824 */ /* 0x001fe200078e02ff */
[----:B------:R-:W0:Y:S03]  /*0190*/  LDCU UR7, c[0x0][0x3a8] ;  /* 0x00007500ff0777ac */ /* 0x000e260008000800 */
[C---:B------:R-:W-:Y:S01]  /*01a0*/  VIADD R4, R9.reuse, 0x3 ;  /* 0x0000000309047836 */ /* 0x040fe20000000000 */
[C---:B-1----:R-:W-:Y:S01]  /*01b0*/  ISETP.GE.AND P6, PT, R9.reuse, UR4, PT ;  /* 0x0000000409007c0c */ /* 0x042fe2000bfc6270 */
[C---:B------:R-:W-:Y:S01]  /*01c0*/  VIADD R5, R9.reuse, 0x6 ;  /* 0x0000000609057836 */ /* 0x040fe20000000000 */
[----:B------:R-:W1:Y:S01]  /*01d0*/  LDCU UR9, c[0x0][0x3a8] ;  /* 0x00007500ff0977ac */ /* 0x000e620008000800 */
[C---:B------:R-:W-:Y:S01]  /*01e0*/  VIADD R51, R9.reuse, 0x7 ;  /* 0x0000000709337836 */ /* 0x040fe20000000000 */
[----:B------:R-:W-:Y:S01]  /*01f0*/  ISETP.GE.AND P3, PT, R4, UR4, PT ;  /* 0x0000000404007c0c */ /* 0x000fe2000bf66270 */
[----:B------:R-:W-:Y:S01]  /*0200*/  VIADD R52, R9, 0x8 ;  /* 0x0000000809347836 */ /* 0x000fe20000000000 */
[----:B------:R-:W-:Y:S01]  /*0210*/  ISETP.GE.AND P0, PT, R5, UR4, PT ;  /* 0x0000000405007c0c */ /* 0x000fe2000bf06270 */
[C---:B------:R-:W-:Y:S01]  /*0220*/  VIADD R53, R9.reuse, 0x9 ;  /* 0x0000000909357836 */ /* 0x040fe20000000000 */
[----:B------:R-:W3:Y:S01]  /*0230*/  LDC.64 R4, c[0x0][0x380] ;  /* 0x0000e000ff047b82 */ /* 0x000ee20000000a00 */
[C---:B------:R-:W-:Y:S01]  /*0240*/  VIADD R54, R9.reuse, 0xa ;  /* 0x0000000a09367836 */ /* 0x040fe20000000000 */
[----:B------:R-:W-:Y:S01]  /*0250*/  P2R R50, PR, RZ, 0x1 ;  /* 0x00000001ff327803 */ /* 0x000fe20000000000 */
[C---:B------:R-:W-:Y:S01]  /*0260*/  VIADD R55, R9.reuse, 0xb ;  /* 0x0000000b09377836 */ /* 0x040fe20000000000 */
[----:B------:R-:W-:Y:S01]  /*0270*/  P2R R11, PR, RZ, 0x8 ;  /* 0x00000008ff0b7803 */ /* 0x000fe20000000000 */
[----:B------:R-:W-:-:S02]  /*0280*/  VIADD R56, R9, 0xc ;  /* 0x0000000c09387836 */ /* 0x000fc40000000000 */
[C---:B------:R-:W-:Y:S02]  /*0290*/  VIADD R2, R9.reuse, 0x1 ;  /* 0x0000000109027836 */ /* 0x040fe40000000000 */
[C---:B------:R-:W-:Y:S02]  /*02a0*/  VIADD R3, R9.reuse, 0x2 ;  /* 0x0000000209037836 */ /* 0x040fe40000000000 */
[C---:B------:R-:W-:Y:S01]  /*02b0*/  VIADD R57, R9.reuse, 0xd ;  /* 0x0000000d09397836 */ /* 0x040fe20000000000 */
[----:B------:R-:W-:Y:S01]  /*02c0*/  ISETP.GE.AND P5, PT, R2, UR4, PT ;  /* 0x0000000402007c0c */ /* 0x000fe2000bfa6270 */
[----:B------:R-:W-:Y:S01]  /*02d0*/  VIADD R2, R9, 0x4 ;  /* 0x0000000409027836 */ /* 0x000fe20000000000 */
[----:B------:R-:W-:Y:S01]  /*02e0*/  ISETP.GE.AND P4, PT, R3, UR4, PT ;  /* 0x0000000403007c0c */ /* 0x000fe2000bf86270 */
[C---:B------:R-:W-:Y:S01]  /*02f0*/  VIADD R3, R9.reuse, 0x5 ;  /* 0x0000000509037836 */ /* 0x040fe20000000000 */
[----:B------:R-:W-:Y:S01]  /*0300*/  P2R R8, PR, RZ, 0x20 ;  /* 0x00000020ff087803 */ /* 0x000fe20000000000 */
[----:B------:R-:W-:Y:S01]  /*0310*/  VIADD R58, R9, 0xe ;  /* 0x0000000e093a7836 */ /* 0x000fe20000000000 */
[----:B------:R-:W-:Y:S01]  /*0320*/  ISETP.GE.AND P2, PT, R2, UR4, PT ;  /* 0x0000000402007c0c */ /* 0x000fe2000bf46270 */
[----:B------:R-:W-:Y:S01]  /*0330*/  IMAD.MOV.U32 R2, RZ, RZ, -0x1 ;  /* 0xffffffffff027424 */ /* 0x000fe200078e00ff */
[----:B------:R-:W-:Y:S01]  /*0340*/  ISETP.GE.AND P1, PT, R3, UR4, PT ;  /* 0x0000000403007c0c */ /* 0x000fe2000bf26270 */
[----:B------:R-:W-:Y:S01]  /*0350*/  IMAD.MOV.U32 R3, RZ, RZ, -0x1 ;  /* 0xffffffffff037424 */ /* 0x000fe200078e00ff */
[----:B------:R-:W-:Y:S01]  /*0360*/  P2R R10, PR, RZ, 0x10 ;  /* 0x00000010ff0a7803 */ /* 0x000fe20000000000 */
[C---:B------:R-:W-:Y:S01]  /*0370*/  VIADD R59, R9.reuse, 0xf ;  /* 0x0000000f093b7836 */ /* 0x040fe20000000000 */
[----:B------:R-:W-:Y:S01]  /*0380*/  P2R R49, PR, RZ, 0x2 ;  /* 0x00000002ff317803 */ /* 0x000fe20000000000 */
[----:B---3--:R-:W-:Y:S01]  /*0390*/  IMAD.WIDE.U32 R4, R9, 0x4, R4 ;  /* 0x0000000409047825 */ /* 0x008fe200078e0004 */
[----:B------:R-:W-:-:S03]  /*03a0*/  P2R R48, PR, RZ, 0x4 ;  /* 0x00000004ff307803 */ /* 0x000fc60000000000 */
[----:B------:R-:W-:Y:S01]  /*03b0*/  VIADD R60, R9, 0x10 ;  /* 0x00000010093c7836 */ /* 0x000fe20000000000 */
[----:B------:R3:W5:Y:S01]  /*03c0*/  @!P0 LDG.E R16, desc[UR10][R4.64+0x18] ;  /* 0x0000180a04108981 */ /* 0x000762000c1e1900 */
[----:B------:R-:W-:Y:S01]  /*03d0*/  ISETP.GE.AND P0, PT, R51, UR4, PT ;  /* 0x0000000433007c0c */ /* 0x000fe2000bf06270 */
[C---:B------:R-:W-:Y:S02]  /*03e0*/  VIADD R61, R9.reuse, 0x11 ;  /* 0x00000011093d7836 */ /* 0x040fe40000000000 */
[C---:B------:R-:W-:Y:S01]  /*03f0*/  VIADD R62, R9.reuse, 0x12 ;  /* 0x00000012093e7836 */ /* 0x040fe20000000000 */
[----:B------:R-:W-:Y:S01]  /*0400*/  P2R R51, PR, RZ, 0x1 ;  /* 0x00000001ff337803 */ /* 0x000fe20000000000 */
[----:B------:R3:W5:Y:S01]  /*0410*/  @!P6 LDG.E R2, desc[UR10][R4.64] ;  /* 0x0000000a0402e981 */ /* 0x000762000c1e1900 */
[----:B--2---:R-:W-:-:S03]  /*0420*/  IMAD.WIDE.U32 R6, R9, 0x4, R6 ;  /* 0x0000000409067825 */ /* 0x004fc600078e0006 */
[----:B------:R3:W5:Y:S04]  /*0430*/  @!P5 LDG.E R3, desc[UR10][R4.64+0x4] ;  /* 0x0000040a0403d981 */ /* 0x000768000c1e1900 */
[----:B------:R3:W5:Y:S01]  /*0440*/  @!P0 LDG.E R17, desc[UR10][R4.64+0x1c] ;  /* 0x00001c0a04118981 */ /* 0x000762000c1e1900 */
[----:B------:R-:W-:-:S03]  /*0450*/  ISETP.GE.AND P0, PT, R52, UR4, PT ;  /* 0x0000000434007c0c */ /* 0x000fc6000bf06270 */
[----:B------:R3:W5:Y:S01]  /*0460*/  @!P4 LDG.E R12, desc[UR10][R4.64+0x8] ;  /* 0x0000080a040cc981 */ /* 0x000762000c1e1900 */
[----:B------:R-:W-:-:S03]  /*0470*/  P2R R52, PR, RZ, 0x1 ;  /* 0x00000001ff347803 */ /* 0x000fc60000000000 */
[----:B------:R3:W5:Y:S04]  /*0480*/  @!P3 LDG.E R13, desc[UR10][R4.64+0xc] ;  /* 0x00000c0a040db981 */ /* 0x000768000c1e1900 */
[----:B------:R3:W5:Y:S04]  /*0490*/  @!P2 LDG.E R14, desc[UR10][R4.64+0x10] ;  /* 0x0000100a040ea981 */ /* 0x000768000c1e1900 */
[----:B------:R3:W5:Y:S01]  /*04a0*/  @!P0 LDG.E R18, desc[UR10][R4.64+0x20] ;  /* 0x0000200a04128981 */ /* 0x000762000c1e1900 */
[----:B------:R-:W-:-:S03]  /*04b0*/  ISETP.GE.AND P0, PT, R53, UR4, PT ;  /* 0x0000000435007c0c */ /* 0x000fc6000bf06270 */
[----:B------:R3:W5:Y:S01]  /*04c0*/  @!P1 LDG.E R15, desc[UR10][R4.64+0x14] ;  /* 0x0000140a040f9981 */ /* 0x000762000c1e1900 */
[----:B------:R-:W-:-:S09]  /*04d0*/  P2R R53, PR, RZ, 0x1 ;  /* 0x00000001ff357803 */ /* 0x000fd20000000000 */
[----:B------:R3:W5:Y:S01]  /*04e0*/  @!P0 LDG.E R19, desc[UR10][R4.64+0x24] ;  /* 0x0000240a04138981 */ /* 0x000762000c1e1900 */
[----:B------:R-:W-:-:S04]  /*04f0*/  ISETP.GE.AND P0, PT, R54, UR4, PT ;  /* 0x0000000436007c0c */ /* 0x000fc8000bf06270 */
        /* <DEDUP_REMOVED lines=8> */
[----:B------:R-:W-:-:S04]  /*0580*/  ISETP.NE.AND P0, PT, R55, RZ, PT ;  /* 0x000000ff3700720c */ /* 0x000fc80003f05270 */
[----:B------:R-:W-:Y:S02]  /*0590*/  P2R R55, PR, RZ, 0x1 ;  /* 0x00000001ff377803 */ /* 0x000fe40000000000 */
        /* <DEDUP_REMOVED lines=8> */
[----:B------:R-:W-:Y:S02]  /*0620*/  ISETP.NE.AND P0, PT, R50, RZ, PT ;  /* 0x000000ff3200720c */ /* 0x000fe40003f05270 */
[----:B------:R-:W-:Y:S02]  /*0630*/  ISETP.GE.AND P1, PT, R57, UR4, PT ;  /* 0x0000000439007c0c */ /* 0x000fe4000bf26270 */
[----:B------:R-:W-:Y:S02]  /*0640*/  P2R R50, PR, RZ, 0x1 ;  /* 0x00000001ff327803 */ /* 0x000fe40000000000 */
[----:B------:R-:W-:Y:S02]  /*0650*/  ISETP.NE.AND P0, PT, R49, RZ, PT ;  /* 0x000000ff3100720c */ /* 0x000fe40003f05270 */
[----:B------:R-:W-:-:S02]  /*0660*/  ISETP.GE.AND P2, PT, R58, UR4, PT ;  /* 0x000000043a007c0c */ /* 0x000fc4000bf46270 */
[----:B------:R-:W-:Y:S02]  /*0670*/  ISETP.GE.AND P3, PT, R59, UR4, PT ;  /* 0x000000043b007c0c */ /* 0x000fe4000bf66270 */
[----:B------:R-:W-:Y:S02]  /*0680*/  ISETP.GE.AND P4, PT, R60, UR4, PT ;  /* 0x000000043c007c0c */ /* 0x000fe4000bf86270 */
[----:B------:R-:W-:Y:S01]  /*0690*/  ISETP.GE.AND P5, PT, R61, UR4, PT ;  /* 0x000000043d007c0c */ /* 0x000fe2000bfa6270 */
[----:B------:R3:W5:Y:S01]  /*06a0*/  @!P1 LDG.E R23, desc[UR10][R4.64+0x34] ;  /* 0x0000340a04179981 */ /* 0x000762000c1e1900 */
[----:B------:R-:W-:Y:S02]  /*06b0*/  ISETP.GE.AND P6, PT, R62, UR4, PT ;  /* 0x000000043e007c0c */ /* 0x000fe4000bfc6270 */
[----:B------:R-:W-:Y:S02]  /*06c0*/  P2R R49, PR, RZ, 0x1 ;  /* 0x00000001ff317803 */ /* 0x000fe40000000000 */
[----:B------:R-:W-:Y:S01]  /*06d0*/  ISETP.NE.AND P0, PT, R48, RZ, PT ;  /* 0x000000ff3000720c */ /* 0x000fe20003f05270 */
[----:B------:R3:W5:Y:S03]  /*06e0*/  @!P2 LDG.E R24, desc[UR10][R4.64+0x38] ;  /* 0x0000380a0418a981 */ /* 0x000766000c1e1900 */
[----:B------:R-:W-:Y:S01]  /*06f0*/  P2R R48, PR, RZ, 0x1 ;  /* 0x00000001ff307803 */ /* 0x000fe20000000000 */
[----:B------:R3:W5:Y:S01]  /*0700*/  @!P3 LDG.E R25, desc[UR10][R4.64+0x3c] ;  /* 0x00003c0a0419b981 */ /* 0x000762000c1e1900 */
[----:B------:R-:W-:-:S03]  /*0710*/  ISETP.NE.AND P0, PT, R11, RZ, PT ;  /* 0x000000ff0b00720c */ /* 0x000fc60003f05270 */
[----:B------:R3:W5:Y:S01]  /*0720*/  @!P4 LDG.E R26, desc[UR10][R4.64+0x40] ;  /* 0x0000400a041ac981 */ /* 0x000762000c1e1900 */
[----:B------:R-:W-:-:S03]  /*0730*/  P2R R11, PR, RZ, 0x1 ;  /* 0x00000001ff0b7803 */ /* 0x000fc60000000000 */
[----:B------:R3:W5:Y:S01]  /*0740*/  @!P5 LDG.E R27, desc[UR10][R4.64+0x44] ;  /* 0x0000440a041bd981 */ /* 0x000762000c1e1900 */
[----:B------:R-:W-:-:S03]  /*0750*/  ISETP.NE.AND P0, PT, R10, RZ, PT ;  /* 0x000000ff0a00720c */ /* 0x000fc60003f05270 */
[----:B------:R3:W5:Y:S01]  /*0760*/  @!P6 LDG.E R28, desc[UR10][R4.64+0x48] ;  /* 0x0000480a041ce981 */ /* 0x000762000c1e1900 */
[----:B------:R-:W-:Y:S01]  /*0770*/  BAR.SYNC.DEFER_BLOCKING 0x0 ;  /* 0x0000000000007b1d */ /* 0x000fe20000010000 */
[----:B------:R-:W-:Y:S02]  /*0780*/  P2R R10, PR, RZ, 0x1 ;  /* 0x00000001ff0a7803 */ /* 0x000fe40000000000 */
[----:B------:R-:W-:-:S04]  /*0790*/  ISETP.NE.AND P0, PT, R8, RZ, PT ;  /* 0x000000ff0800720c */ /* 0x000fc80003f05270 */
[----:B------:R-:W-:Y:S02]  /*07a0*/  P2R R8, PR, RZ, 0x1 ;  /* 0x00000001ff087803 */ /* 0x000fe40000000000 */
[----:B------:R-:W-:-:S13]  /*07b0*/  ISETP.GE.AND P0, PT, R9, UR4, PT ;  /* 0x0000000409007c0c */ /* 0x000fda000bf06270 */
[----:B------:R3:W5:Y:S01]  /*07c0*/  @!P0 LDG.E R29, desc[UR10][R6.64] ;  /* 0x0000000a061d8981 */ /* 0x000762000c1e1900 */
[----:B------:R-:W-:-:S03]  /*07d0*/  ISETP.NE.AND P0, PT, R8, RZ, PT ;  /* 0x000000ff0800720c */ /* 0x000fc60003f05270 */
[----:B------:R3:W5:Y:S04]  /*07e0*/  @!P1 LDG.E R42, desc[UR10][R6.64+0x34] ;  /* 0x0000340a062a9981 */ /* 0x000768000c1e1900 */
[----:B------:R3:W5:Y:S04]  /*07f0*/  @!P2 LDG.E R43, desc[UR10][R6.64+0x38] ;  /* 0x0000380a062ba981 */ /* 0x000768000c1e1900 */
[----:B------:R3:W5:Y:S04]  /*0800*/  @!P3 LDG.E R44, desc[UR10][R6.64+0x3c] ;  /* 0x00003c0a062cb981 */ /* 0x000768000c1e1900 */
[----:B------:R3:W5:Y:S01]  /*0810*/  @!P0 LDG.E R30, desc[UR10][R6.64+0x4] ;  /* 0x0000040a061e8981 */ /* 0x000762000c1e1900 */
[----:B------:R-:W-:-:S03]  /*0820*/  ISETP.NE.AND P0, PT, R10, RZ, PT ;  /* 0x000000ff0a00720c */ /* 0x000fc60003f05270 */
[----:B------:R3:W5:Y:S04]  /*0830*/  @!P4 LDG.E R45, desc[UR10][R6.64+0x40] ;  /* 0x0000400a062dc981 */ /* 0x000768000c1e1900 */
[----:B------:R3:W5:Y:S04]  /*0840*/  @!P5 LDG.E R46, desc[UR10][R6.64+0x44] ;  /* 0x0000440a062ed981 */ /* 0x000768000c1e1900 */
[----:B------:R3:W5:Y:S04]  /*0850*/  @!P6 LDG.E R47, desc[UR10][R6.64+0x48] ;  /* 0x0000480a062fe981 */ /* 0x000768000c1e1900 */
[----:B------:R3:W5:Y:S01]  /*0860*/  @!P0 LDG.E R31, desc[UR10][R6.64+0x8] ;  /* 0x0000080a061f8981 */ /* 0x000762000c1e1900 */
[----:B------:R-:W-:-:S13]  /*0870*/  ISETP.NE.AND P0, PT, R11, RZ, PT ;  /* 0x000000ff0b00720c */ /* 0x000fda0003f05270 */
        /* <DEDUP_REMOVED lines=17> */
[----:B------:R-:W-:Y:S01]  /*0990*/  ISETP.NE.AND P0, PT, R56, RZ, PT ;  /* 0x000000ff3800720c */ /* 0x000fe20003f05270 */
[----:B------:R-:W2:Y:S01]  /*09a0*/  S2R R48, SR_LANEID ;  /* 0x0000000000307919 */ /* 0x000ea20000000000 */
[----:B------:R-:W-:Y:S02]  /*09b0*/  UMOV UR4, 0x400 ;  /* 0x0000040000047882 */ /* 0x000fe40000000000 */
[----:B----4-:R-:W-:-:S09]  /*09c0*/  ULEA UR4, UR5, UR4, 0x18 ;  /* 0x0000000405047291 */ /* 0x010fd2000f8ec0ff */
[----:B------:R3:W5:Y:S01]  /*09d0*/  @!P0 LDG.E R41, desc[UR10][R6.64+0x30] ;  /* 0x0000300a06298981 */ /* 0x000762000c1e1900 */
[----:B------:R-:W-:Y:S02]  /*09e0*/  LEA R49, R0, UR4, 0x2 ;  /* 0x0000000400317c11 */ /* 0x000fe4000f8e10ff */
[----:B------:R-:W-:-:S03]  /*09f0*/  SHF.R.U32.HI R124, RZ, 0x5, R0 ;  /* 0x00000005ff7c7819 */ /* 0x000fc60000011600 */
[----:B------:R-:W-:Y:S01]  /*0a00*/  IMAD R51, R0, 0x80, R49 ;  /* 0x0000008000337824 */ /* 0x000fe200078e0231 */
[----:B------:R-:W-:-:S03]  /*0a10*/  LEA R50, R124, UR4, 0x2 ;  /* 0x000000047c327c11 */ /* 0x000fc6000f8e10ff */
[----:B------:R-:W-:Y:S01]  /*0a20*/  IMAD R53, R0, -0x38, R51 ;  /* 0xffffffc800357824 */ /* 0x000fe200078e0233 */
[----:B------:R-:W-:Y:S02]  /*0a30*/  UIADD3 UR8, UPT, UPT, UR6, 0x6, URZ ;  /* 0x0000000606087890 */ /* 0x000fe4000fffe0ff */
[----:B0-----:R-:W-:Y:S01]  /*0a40*/  UIADD3 UR5, UPT, UPT, -UR6, UR7, URZ ;  /* 0x0000000706057290 */ /* 0x001fe2000fffe1ff */
[----:B-1-3--:R-:W-:Y:S11]  /*0a50*/  BAR.SYNC.DEFER_BLOCKING 0x0 ;  /* 0x0000000000007b1d */ /* 0x00aff60000010000 */
.L_x_240:
[----:B------:R-:W-:Y:S01]  /*0a60*/  UISETP.LT.AND UP0, UPT, UR5, 0x6, UPT ;  /* 0x000000060500788c */ /* 0x000fe2000bf01270 */
[----:B------:R-:W-:Y:S01]  /*0a70*/  STS [R49], RZ ;  /* 0x000000ff31007388 */ /* 0x000fe20000000800 */
[----:B------:R-:W-:Y:S01]  /*0a80*/  UIADD3 UR6, UPT, UPT, UR8, -0x6, URZ ;  /* 0xfffffffa08067890 */ /* 0x000fe2000fffe0ff */
[----:B--2---:R-:W-:Y:S01]  /*0a90*/  ISETP.NE.AND P1, PT, R48, 0x1f, PT ;  /* 0x0000001f3000780c */ /* 0x004fe20003f25270 */
[----:B------:R-:W-:Y:S01]  /*0aa0*/  USEL UR4, UR5, 0x6, UP0 ;  /* 0x0000000605047887 */ /* 0x000fe20008000000 */
[----:B------:R-:W-:Y:S01]  /*0ab0*/  STS [R49+0x400], RZ ;  /* 0x000400ff31007388 */ /* 0x000fe20000000800 */
[C---:B------:R-:W-:Y:S01]  /*0ac0*/  ISETP.NE.AND P2, PT, R124.reuse, 0x6, PT ;  /* 0x000000067c00780c */ /* 0x040fe20003f45270 */
[----:B------:R-:W-:Y:S01]  /*0ad0*/  UISETP.GE.AND UP0, UPT, UR8, UR9, UPT ;  /* 0x000000090800728c */ /* 0x000fe2000bf06270 */
[----:B0----5:R-:W-:Y:S01]  /*0ae0*/  SHF.R.U32.HI R4, RZ, UR6, R2 ;  /* 0x00000006ff047c19 */ /* 0x021fe20008011602 */
[----:B------:R-:W-:Y:S01]  /*0af0*/  UBMSK UR4, URZ, UR4 ;  /* 0x00000004ff04729b */ /* 0x000fe20008000000 */
[----:B------:R-:W-:Y:S01]  /*0b00*/  STS [R49+0x800], RZ ;  /* 0x000800ff31007388 */ /* 0x000fe20000000800 */
[----:B------:R-:W-:-:S03]  /*0b10*/  ISETP.NE.AND P3, PT, R124, 0x7, PT ;  /* 0x000000077c00780c */ /* 0x000fc60003f65270 */
[----:B------:R-:W-:Y:S01]  /*0b20*/  STS [R49+0xc00], RZ ;  /* 0x000c00ff31007388 */ /* 0x000fe20000000800 */
[----:B------:R-:W-:-:S03]  /*0b30*/  LOP3.LUT R4, R4, UR4, RZ, 0xc0, !PT ;  /* 0x0000000404047c12 */ /* 0x000fc6000f8ec0ff */
[----:B------:R-:W-:Y:S02]  /*0b40*/  STS [R49+0x1000], RZ ;  /* 0x001000ff31007388 */ /* 0x000fe40000000800 */
[----:B------:R-:W-:Y:S01]  /*0b50*/  IMAD.SHL.U32 R5, R4, 0x400, RZ ;  /* 0x0000040004057824 */ /* 0x000fe200078e00ff */
[----:B------:R-:W-:Y:S01]  /*0b60*/  SHF.R.U32.HI R4, RZ, 0x4, R4 ;  /* 0x00000004ff047819 */ /* 0x000fe20000011604 */
[----:B------:R-:W-:Y:S03]  /*0b70*/  STS [R49+0x1400], RZ ;  /* 0x001400ff31007388 */ /* 0x000fe60000000800 */
[----:B------:R-:W-:Y:S01]  /*0b80*/  LOP3.LUT R54, R5, 0x7c00, RZ, 0xc0, !PT ;  /* 0x00007c0005367812 */ /* 0x000fe200078ec0ff */
[----:B------:R-:W-:Y:S01]  /*0b90*/  STS [R49+0x1800], RZ ;  /* 0x001800ff31007388 */ /* 0x000fe20000000800 */
[----:B------:R-:W-:-:S03]  /*0ba0*/  LOP3.LUT R4, R4, 0xffffffe, RZ, 0xc0, !PT ;  /* 0x0ffffffe04047812 */ /* 0x000fc600078ec0ff */
[----:B------:R-:W-:Y:S01]  /*0bb0*/  STS [R49+0x1c00], RZ ;  /* 0x001c00ff31007388 */ /* 0x000fe20000000800 */
[----:B------:R-:W-:Y:S02]  /*0bc0*/  IADD3 R54, PT, PT, R4, R49, R54 ;  /* 0x0000003104367210 */ /* 0x000fe40007ffe036 */
[----:B------:R-:W-:Y:S01]  /*0bd0*/  SHF.R.U32.HI R4, RZ, UR6, R3 ;  /* 0x00000006ff047c19 */ /* 0x000fe20008011603 */
[----:B------:R-:W-:Y:S03]  /*0be0*/  STS [R49+0x2000], RZ ;  /* 0x002000ff31007388 */ /* 0x000fe60000000800 */
[----:B------:R-:W-:Y:S01]  /*0bf0*/  LOP3.LUT R4, R4, UR4, RZ, 0xc0, !PT ;  /* 0x0000000404047c12 */ /* 0x000fe2000f8ec0ff */
[----:B------:R-:W-:Y:S04]  /*0c00*/  STS [R49+0x2400], RZ ;  /* 0x002400ff31007388 */ /* 0x000fe80000000800 */
[----:B------:R-:W-:Y:S01]  /*0c10*/  STS [R49+0x2800], RZ ;  /* 0x002800ff31007388 */ /* 0x000fe20000000800 */
[----:B------:R-:W-:Y:S01]  /*0c20*/  IMAD.SHL.U32 R5, R4, 0x400, RZ ;  /* 0x0000040004057824 */ /* 0x000fe200078e00ff */
[----:B------:R-:W-:-:S02]  /*0c30*/  SHF.R.U32.HI R4, RZ, 0x4, R4 ;  /* 0x00000004ff047819 */ /* 0x000fc40000011604 */
[----:B------:R-:W-:Y:S02]  /*0c40*/  STS [R49+0x2c00], RZ ;  /* 0x002c00ff31007388 */ /* 0x000fe40000000800 */
[----:B------:R-:W-:Y:S02]  /*0c50*/  LOP3.LUT R56, R5, 0x7c00, RZ, 0xc0, !PT ;  /* 0x00007c0005387812 */ /* 0x000fe400078ec0ff */
        /* <DEDUP_REMOVED lines=32> */
[----:B------:R-:W0:Y:S02]  /*0e60*/  LDS.U16 R52, [R54] ;  /* 0x0000000036347984 */ /* 0x000e240000000400 */
[----:B0-----:R-:W-:-:S05]  /*0e70*/  VIADD R5, R52, 0x1 ;  /* 0x0000000134057836 */ /* 0x001fca0000000000 */
[----:B------:R0:W-:Y:S04]  /*0e80*/  STS.U16 [R54], R5 ;  /* 0x0000000536007388 */ /* 0x0001e80000000400 */
[----:B------:R-:W1:Y:S01]  /*0e90*/  LDS.U16 R57, [R56] ;  /* 0x0000000038397984 */ /* 0x000e620000000400 */
[----:B0-----:R-:W-:Y:S01]  /*0ea0*/  IMAD.SHL.U32 R5, R4, 0x400, RZ ;  /* 0x0000040004057824 */ /* 0x001fe200078e00ff */
[----:B------:R-:W-:-:S04]  /*0eb0*/  SHF.R.U32.HI R4, RZ, 0x4, R4 ;  /* 0x00000004ff047819 */ /* 0x000fc80000011604 */
[----:B------:R-:W-:Y:S02]  /*0ec0*/  LOP3.LUT R60, R5, 0x7c00, RZ, 0xc0, !PT ;  /* 0x00007c00053c7812 */ /* 0x000fe400078ec0ff */
[----:B------:R-:W-:-:S04]  /*0ed0*/  LOP3.LUT R4, R4, 0xffffffe, RZ, 0xc0, !PT ;  /* 0x0ffffffe04047812 */ /* 0x000fc800078ec0ff */
[----:B------:R-:W-:Y:S02]  /*0ee0*/  IADD3 R60, PT, PT, R4, R49, R60 ;  /* 0x00000031043c7210 */ /* 0x000fe40007ffe03c */
[----:B------:R-:W-:-:S04]  /*0ef0*/  SHF.R.U32.HI R4, RZ, UR6, R14 ;  /* 0x00000006ff047c19 */ /* 0x000fc8000801160e */
[----:B------:R-:W-:-:S05]  /*0f00*/  LOP3.LUT R4, R4, UR4, RZ, 0xc0, !PT ;  /* 0x0000000404047c12 */ /* 0x000fca000f8ec0ff */
[----:B------:R-:W-:Y:S01]  /*0f10*/  IMAD.SHL.U32 R6, R4, 0x400, RZ ;  /* 0x0000040004067824 */ /* 0x000fe200078e00ff */
[----:B------:R-:W-:-:S04]  /*0f20*/  SHF.R.U32.HI R4, RZ, 0x4, R4 ;  /* 0x00000004ff047819 */ /* 0x000fc80000011604 */
[----:B------:R-:W-:Y:S02]  /*0f30*/  LOP3.LUT R6, R6, 0x7c00, RZ, 0xc0, !PT ;  /* 0x00007c0006067812 */ /* 0x000fe400078ec0ff */
[----:B------:R-:W-:-:S04]  /*0f40*/  LOP3.LUT R4, R4, 0xffffffe, RZ, 0xc0, !PT ;  /* 0x0ffffffe04047812 */ /* 0x000fc800078ec0ff */
[----:B------:R-:W-:Y:S01]  /*0f50*/  IADD3 R62, PT, PT, R4, R49, R6 ;  /* 0x00000031043e7210 */ /* 0x000fe20007ffe006 */
[----:B-1----:R-:W-:Y:S01]  /*0f60*/  VIADD R7, R57, 0x1 ;  /* 0x0000000139077836 */ /* 0x002fe20000000000 */
[----:B------:R-:W-:-:S04]  /*0f70*/  SHF.R.U32.HI R4, RZ, UR6, R15 ;  /* 0x00000006ff047c19 */ /* 0x000fc8000801160f */
[----:B------:R-:W-:Y:S01]  /*0f80*/  STS.U16 [R56], R7 ;  /* 0x0000000738007388 */ /* 0x000fe20000000400 */
[----:B------:R-:W-:-:S03]  /*0f90*/  LOP3.LUT R4, R4, UR4, RZ, 0xc0, !PT ;  /* 0x0000000404047c12 */ /* 0x000fc6000f8ec0ff */
        /* <DEDUP_REMOVED lines=129> */
[----:B------:R-:W-:Y:S01]  /*17b0*/  SHF.R.U32.HI R4, RZ, UR6, R28 ;  /* 0x00000006ff047c19 */ /* 0x000fe2000801161c */
[----:B------:R-:W0:Y:S03]  /*17c0*/  S2UR UR6, SR_CgaCtaId ;  /* 0x00000000000679c3 */ /* 0x000e260000008800 */
[----:B------:R-:W-:Y:S01]  /*17d0*/  LOP3.LUT R4, R4, UR4, RZ, 0xc0, !PT ;  /* 0x0000000404047c12 */ /* 0x000fe2000f8ec0ff */
[----:B------:R-:W-:-:S04]  /*17e0*/  UMOV UR4, 0x400 ;  /* 0x0000040000047882 */ /* 0x000fc80000000000 */
[----:B------:R-:W-:Y:S01]  /*17f0*/  IMAD.SHL.U32 R6, R4, 0x400, RZ ;  /* 0x0000040004067824 */ /* 0x000fe200078e00ff */
[----:B------:R-:W-:-:S04]  /*1800*/  SHF.R.U32.HI R4, RZ, 0x4, R4 ;  /* 0x00000004ff047819 */ /* 0x000fc80000011604 */
[----:B------:R-:W-:Y:S02]  /*1810*/  LOP3.LUT R6, R6, 0x7c00, RZ, 0xc0, !PT ;  /* 0x00007c0006067812 */ /* 0x000fe400078ec0ff */
[----:B------:R-:W-:-:S04]  /*1820*/  LOP3.LUT R4, R4, 0xffffffe, RZ, 0xc0, !PT ;  /* 0x0ffffffe04047812 */ /* 0x000fc800078ec0ff */
[----:B------:R-:W-:Y:S01]  /*1830*/  IADD3 R90, PT, PT, R4, R49, R6 ;  /* 0x00000031045a7210 */ /* 0x000fe20007ffe006 */
[----:B-1----:R-:W-:Y:S01]  /*1840*/  VIADD R7, R85, 0x1 ;  /* 0x0000000155077836 */ /* 0x002fe20000000000 */
[----:B0-----:R-:W-:-:S04]  /*1850*/  ULEA UR4, UR6, UR4, 0x18 ;  /* 0x0000000406047291 */ /* 0x001fc8000f8ec0ff */
[----:B------:R-:W-:Y:S04]  /*1860*/  STS.U16 [R84], R7 ;  /* 0x0000000754007388 */ /* 0x000fe80000000400 */
[----:B------:R-:W0:Y:S02]  /*1870*/  LDS.U16 R87, [R86] ;  /* 0x0000000056577984 */ /* 0x000e240000000400 */
[----:B0-----:R-:W-:-:S05]  /*1880*/  VIADD R5, R87, 0x1 ;  /* 0x0000000157057836 */ /* 0x001fca0000000000 */
[----:B------:R-:W-:Y:S04]  /*1890*/  STS.U16 [R86], R5 ;  /* 0x0000000556007388 */ /* 0x000fe80000000400 */
[----:B------:R-:W0:Y:S02]  /*18a0*/  LDS.U16 R89, [R88] ;  /* 0x0000000058597984 */ /* 0x000e240000000400 */
[----:B0-----:R-:W-:-:S05]  /*18b0*/  VIADD R7, R89, 0x1 ;  /* 0x0000000159077836 */ /* 0x001fca0000000000 */
[----:B------:R-:W-:Y:S04]  /*18c0*/  STS.U16 [R88], R7 ;  /* 0x0000000758007388 */ /* 0x000fe80000000400 */
[----:B------:R-:W0:Y:S02]  /*18d0*/  LDS.U16 R91, [R90] ;  /* 0x000000005a5b7984 */ /* 0x000e240000000400 */
[----:B0-----:R-:W-:-:S05]  /*18e0*/  VIADD R5, R91, 0x1 ;  /* 0x000000015b057836 */ /* 0x001fca0000000000 */
[----:B------:R-:W-:Y:S01]  /*18f0*/  STS.U16 [R90], R5 ;  /* 0x000000055a007388 */ /* 0x000fe20000000400 */
[----:B------:R-:W-:Y:S06]  /*1900*/  BAR.SYNC.DEFER_BLOCKING 0x0 ;  /* 0x0000000000007b1d */ /* 0x000fec0000010000 */
[----:B------:R-:W-:Y:S04]  /*1910*/  LDS R92, [R51] ;  /* 0x00000000335c7984 */ /* 0x000fe80000000800 */
[----:B------:R-:W0:Y:S04]  /*1920*/  LDS R93, [R51+0x4] ;  /* 0x00000400335d7984 */ /* 0x000e280000000800 */
[----:B------:R-:W1:Y:S04]  /*1930*/  LDS R94, [R51+0x8] ;  /* 0x00000800335e7984 */ /* 0x000e680000000800 */
[----:B------:R-:W2:Y:S04]  /*1940*/  LDS R95, [R51+0xc] ;  /* 0x00000c00335f7984 */ /* 0x000ea80000000800 */
[----:B------:R-:W3:Y:S04]  /*1950*/  LDS R96, [R51+0x10] ;  /* 0x0000100033607984 */ /* 0x000ee80000000800 */
[----:B------:R-:W4:Y:S04]  /*1960*/  LDS R97, [R51+0x14] ;  /* 0x0000140033617984 */ /* 0x000f280000000800 */
[----:B------:R-:W4:Y:S04]  /*1970*/  LDS R98, [R51+0x18] ;  /* 0x0000180033627984 */ /* 0x000f280000000800 */
[----:B------:R-:W4:Y:S04]  /*1980*/  LDS R99, [R51+0x1c] ;  /* 0x00001c0033637984 */ /* 0x000f280000000800 */
[----:B------:R-:W4:Y:S04]  /*1990*/  LDS R100, [R51+0x20] ;  /* 0x0000200033647984 */ /* 0x000f280000000800 */
[----:B------:R-:W4:Y:S04]  /*19a0*/  LDS R101, [R51+0x24] ;  /* 0x0000240033657984 */ /* 0x000f280000000800 */
[----:B------:R-:W4:Y:S04]  /*19b0*/  LDS R102, [R51+0x28] ;  /* 0x0000280033667984 */ /* 0x000f280000000800 */
[----:B------:R-:W4:Y:S01]  /*19c0*/  LDS R103, [R51+0x2c] ;  /* 0x00002c0033677984 */ /* 0x000f220000000800 */
[----:B0-----:R-:W-:-:S03]  /*19d0*/  IMAD.IADD R93, R92, 0x1, R93 ;  /* 0x000000015c5d7824 */ /* 0x001fc600078e025d */
[----:B------:R-:W0:Y:S01]  /*19e0*/  LDS R104, [R51+0x30] ;  /* 0x0000300033687984 */ /* 0x000e220000000800 */
[----:B-1----:R-:W-:-:S03]  /*19f0*/  IMAD.IADD R94, R94, 0x1, R93 ;  /* 0x000000015e5e7824 */ /* 0x002fc600078e025d */
[----:B------:R-:W1:Y:S01]  /*1a00*/  LDS R105, [R51+0x34] ;  /* 0x0000340033697984 */ /* 0x000e620000000800 */
[----:B--2---:R-:W-:-:S03]  /*1a10*/  IMAD.IADD R95, R95, 0x1, R94 ;  /* 0x000000015f5f7824 */ /* 0x004fc600078e025e */
[----:B------:R-:W2:Y:S01]  /*1a20*/  LDS R106, [R51+0x38] ;  /* 0x00003800336a7984 */ /* 0x000ea20000000800 */
[----:B---3--:R-:W-:-:S03]  /*1a30*/  IMAD.IADD R96, R96, 0x1, R95 ;  /* 0x0000000160607824 */ /* 0x008fc600078e025f */
[----:B------:R-:W3:Y:S01]  /*1a40*/  LDS R107, [R51+0x3c] ;  /* 0x00003c00336b7984 */ /* 0x000ee20000000800 */
[----:B----4-:R-:W-:-:S03]  /*1a50*/  IMAD.IADD R97, R97, 0x1, R96 ;  /* 0x0000000161617824 */ /* 0x010fc600078e0260 */
[----:B------:R-:W4:Y:S01]  /*1a60*/  LDS R108, [R51+0x40] ;  /* 0x00004000336c7984 */ /* 0x000f220000000800 */
[----:B------:R-:W-:-:S03]  /*1a70*/  IMAD.IADD R98, R98, 0x1, R97 ;  /* 0x0000000162627824 */ /* 0x000fc600078e0261 */
        /* <DEDUP_REMOVED lines=31> */
[----:B------:R-:W-:-:S04]  /*1c70*/  IMAD.IADD R114, R114, 0x1, R113 ;  /* 0x0000000172727824 */ /* 0x000fc800078e0271 */
[----:B0-----:R-:W-:-:S04]  /*1c80*/  IMAD.IADD R115, R115, 0x1, R114 ;  /* 0x0000000173737824 */ /* 0x001fc800078e0272 */
[----:B-1----:R-:W-:-:S04]  /*1c90*/  IMAD.IADD R116, R116, 0x1, R115 ;  /* 0x0000000174747824 */ /* 0x002fc800078e0273 */
[----:B--2---:R-:W-:-:S04]  /*1ca0*/  IMAD.IADD R117, R117, 0x1, R116 ;  /* 0x0000000175757824 */ /* 0x004fc800078e0274 */
[----:B---3--:R-:W-:-:S04]  /*1cb0*/  IMAD.IADD R118, R118, 0x1, R117 ;  /* 0x0000000176767824 */ /* 0x008fc800078e0275 */
[----:B----4-:R-:W-:-:S04]  /*1cc0*/  IMAD.IADD R119, R119, 0x1, R118 ;  /* 0x0000000177777824 */ /* 0x010fc800078e0276 */
[----:B------:R-:W-:-:S04]  /*1cd0*/  IMAD.IADD R120, R120, 0x1, R119 ;  /* 0x0000000178787824 */ /* 0x000fc800078e0277 */
[----:B------:R-:W-:-:S04]  /*1ce0*/  IMAD.IADD R121, R121, 0x1, R120 ;  /* 0x0000000179797824 */ /* 0x000fc800078e0278 */
[----:B------:R-:W-:-:S04]  /*1cf0*/  IMAD.IADD R122, R122, 0x1, R121 ;  /* 0x000000017a7a7824 */ /* 0x000fc800078e0279 */
[----:B------:R-:W-:-:S04]  /*1d00*/  IMAD.IADD R123, R123, 0x1, R122 ;  /* 0x000000017b7b7824 */ /* 0x000fc800078e027a */
[----:B------:R-:W-:-:S05]  /*1d10*/  IMAD.IADD R125, R4, 0x1, R123 ;  /* 0x00000001047d7824 */ /* 0x000fca00078e027b */
        /* <DEDUP_REMOVED lines=8> */
[----:B------:R-:W0:Y:S02]  /*1da0*/  SHFL.UP P0, R126, R127, 0x10, RZ ;  /* 0x060000007f7e7989 */ /* 0x000e2400000000ff */
[----:B0-----:R-:W-:Y:S01]  /*1db0*/  @P0 IMAD.IADD R126, R127, 0x1, R126 ;  /* 0x000000017f7e0824 */ /* 0x001fe200078e027e */
[----:B------:R-:W-:-:S03]  /*1dc0*/  ISETP.NE.AND P0, PT, R124, 0x1, PT ;  /* 0x000000017c00780c */ /* 0x000fc60003f05270 */
[----:B------:R-:W-:Y:S01]  /*1dd0*/  IMAD.IADD R125, R126, 0x1, -R125 ;  /* 0x000000017e7d7824 */ /* 0x000fe200078e0a7d */
[----:B------:R-:W-:Y:S01]  /*1de0*/  @!P1 STS [R50+0x8400], R126 ;  /* 0x0084007e32009388 */ /* 0x000fe20000000800 */
[----:B------:R-:W-:Y:S01]  /*1df0*/  BAR.SYNC.DEFER_BLOCKING 0x0 ;  /* 0x0000000000007b1d */ /* 0x000fe20000010000 */
[----:B------:R-:W-:-:S05]  /*1e00*/  ISETP.NE.AND P1, PT, R124, 0x4, PT ;  /* 0x000000047c00780c */ /* 0x000fca0003f25270 */
[----:B------:R-:W0:Y:S04]  /*1e10*/  LDS.128 R4, [UR4+0x8400] ;  /* 0x00840004ff047984 */ /* 0x000e280008000c00 */
[----:B------:R-:W1:Y:S01]  /*1e20*/  LDS.128 R8, [UR4+0x8410] ;  /* 0x00841004ff087984 */ /* 0x000e620008000c00 */
[C---:B0-----:R-:W-:Y:S01]  /*1e30*/  SEL R55, R4.reuse, R55, !P0 ;  /* 0x0000003704377207 */ /* 0x041fe20004000000 */
[----:B------:R-:W-:Y:S01]  /*1e40*/  IMAD.IADD R5, R4, 0x1, R5 ;  /* 0x0000000104057824 */ /* 0x000fe200078e0205 */
[----:B------:R-:W-:-:S03]  /*1e50*/  ISETP.NE.AND P0, PT, R124, 0x2, PT ;  /* 0x000000027c00780c */ /* 0x000fc60003f05270 */
[----:B------:R-:W-:Y:S01]  /*1e60*/  IMAD.IADD R6, R6, 0x1, R5 ;  /* 0x0000000106067824 */ /* 0x000fe200078e0205 */
[----:B------:R-:W-:Y:S02]  /*1e70*/  SEL R55, R5, R55, !P0 ;  /* 0x0000003705377207 */ /* 0x000fe40004000000 */
[----:B------:R-:W-:Y:S01]  /*1e80*/  ISETP.NE.AND P0, PT, R124, 0x3, PT ;  /* 0x000000037c00780c */ /* 0x000fe20003f05270 */
[----:B------:R-:W-:-:S03]  /*1e90*/  IMAD.IADD R7, R7, 0x1, R6 ;  /* 0x0000000107077824 */ /* 0x000fc600078e0206 */
[----:B------:R-:W-:Y:S01]  /*1ea0*/  SEL R55, R6, R55, !P0 ;  /* 0x0000003706377207 */ /* 0x000fe20004000000 */
[C---:B-1----:R-:W-:Y:S01]  /*1eb0*/  IMAD.IADD R8, R7.reuse, 0x1, R8 ;  /* 0x0000000107087824 */ /* 0x042fe200078e0208 */
[----:B------:R-:W-:Y:S02]  /*1ec0*/  ISETP.NE.AND P0, PT, R124, 0x5, PT ;  /* 0x000000057c00780c */ /* 0x000fe40003f05270 */
[----:B------:R-:W-:Y:S01]  /*1ed0*/  SEL R55, R7, R55, !P1 ;  /* 0x0000003707377207 */ /* 0x000fe20004800000 */
[----:B------:R-:W-:Y:S01]  /*1ee0*/  IMAD.IADD R9, R9, 0x1, R8 ;  /* 0x0000000109097824 */ /* 0x000fe200078e0208 */
[----:B------:R-:W-:Y:S02]  /*1ef0*/  ISETP.NE.AND P1, PT, R48, RZ, PT ;  /* 0x000000ff3000720c */ /* 0x000fe40003f25270 */
[----:B------:R-:W-:Y:S01]  /*1f00*/  SEL R55, R8, R55, !P0 ;  /* 0x0000003708377207 */ /* 0x000fe20004000000 */
[----:B------:R-:W-:Y:S01]  /*1f10*/  IMAD.IADD R10, R10, 0x1, R9 ;  /* 0x000000010a0a7824 */ /* 0x000fe200078e0209 */
[----:B------:R-:W-:-:S02]  /*1f20*/  ISETP.GT.U32.AND P0, PT, R0, 0x1f, PT ;  /* 0x0000001f0000780c */ /* 0x000fc40003f04070 */
[----:B------:R-:W-:Y:S01]  /*1f30*/  SEL R55, R9, R55, !P2 ;  /* 0x0000003709377207 */ /* 0x000fe20005000000 */
[----:B------:R-:W-:Y:S01]  /*1f40*/  IMAD.IADD R11, R11, 0x1, R10 ;  /* 0x000000010b0b7824 */ /* 0x000fe200078e020a */
[----:B------:R-:W-:Y:S02]  /*1f50*/  ISETP.GT.U32.OR P2, PT, R0, 0x1f, P1 ;  /* 0x0000001f0000780c */ /* 0x000fe40000f44470 */
[----:B------:R-:W-:Y:S02]  /*1f60*/  SEL R4, R125, RZ, P1 ;  /* 0x000000ff7d047207 */ /* 0x000fe40000800000 */
[----:B------:R-:W-:-:S05]  /*1f70*/  SEL R55, R10, R55, !P3 ;  /* 0x000000370a377207 */ /* 0x000fca0005800000 */
[----:B------:R-:W-:Y:S01]  /*1f80*/  @P0 IMAD.IADD R125, R55, 0x1, R4 ;  /* 0x00000001377d0824 */ /* 0x000fe200078e0204 */
[----:B------:R-:W-:-:S03]  /*1f90*/  ISETP.NE.AND P0, PT, R0, RZ, PT ;  /* 0x000000ff0000720c */ /* 0x000fc60003f05270 */
[----:B------:R-:W-:-:S05]  /*1fa0*/  @!P2 IMAD.U32 R125, R11, 0x10000, RZ ;  /* 0x000100000b7da824 */ /* 0x000fca00078e00ff */
[----:B------:R-:W-:Y:S01]  /*1fb0*/  @!P2 STS [UR4+0x8428], R125 ;  /* 0x0084287dff00a988 */ /* 0x000fe20008000804 */
[----:B------:R-:W-:Y:S06]  /*1fc0*/  BAR.SYNC.DEFER_BLOCKING 0x0 ;  /* 0x0000000000007b1d */ /* 0x000fec0000010000 */
[----:B------:R-:W0:Y:S02]  /*1fd0*/  LDS R4, [UR4+0x8428] ;  /* 0x00842804ff047984 */ /* 0x000e240008000800 */
[----:B0-----:R-:W-:-:S05]  /*1fe0*/  SEL R4, R4, RZ, P0 ;  /* 0x000000ff04047207 */ /* 0x001fca0000000000 */
[----:B------:R-:W-:-:S04]  /*1ff0*/  IMAD.IADD R4, R4, 0x1, R125 ;  /* 0x0000000104047824 */ /* 0x000fc800078e027d */
[--C-:B------:R-:W-:Y:S01]  /*2000*/  IMAD.IADD R92, R92, 0x1, R4.reuse ;  /* 0x000000015c5c7824 */ /* 0x100fe200078e0204 */
[----:B------:R-:W-:Y:S01]  /*2010*/  STS [R51], R4 ;  /* 0x0000000433007388 */ /* 0x000fe20000000800 */
[--C-:B------:R-:W-:Y:S02]  /*2020*/  IMAD.IADD R6, R93, 0x1, R4.reuse ;  /* 0x000000015d067824 */ /* 0x100fe400078e0204 */
[--C-:B------:R-:W-:Y:S01]  /*2030*/  IMAD.IADD R94, R94, 0x1, R4.reuse ;  /* 0x000000015e5e7824 */ /* 0x100fe200078e0204 */
[----:B------:R-:W-:Y:S01]  /*2040*/  STS [R51+0x4], R92 ;  /* 0x0000045c33007388 */ /* 0x000fe20000000800 */
[--C-:B------:R-:W-:Y:S02]  /*2050*/  IMAD.IADD R8, R95, 0x1, R4.reuse ;  /* 0x000000015f087824 */ /* 0x100fe400078e0204 */
[--C-:B------:R-:W-:Y:S01]  /*2060*/  IMAD.IADD R96, R96, 0x1, R4.reuse ;  /* 0x0000000160607824 */ /* 0x100fe200078e0204 */
[----:B------:R-:W-:Y:S01]  /*2070*/  STS [R51+0x8], R6 ;  /* 0x0000080633007388 */ /* 0x000fe20000000800 */
[----:B------:R-:W-:-:S02]  /*2080*/  IMAD.IADD R10, R97, 0x1, R4 ;  /* 0x00000001610a7824 */ /* 0x000fc400078e0204 */
[--C-:B------:R-:W-:Y:S01]  /*2090*/  IMAD.IADD R98, R98, 0x1, R4.reuse ;  /* 0x0000000162627824 */ /* 0x100fe200078e0204 */
[----:B------:R-:W-:Y:S01]  /*20a0*/  STS [R51+0xc], R94 ;  /* 0x00000c5e33007388 */ /* 0x000fe20000000800 */
        /* <DEDUP_REMOVED lines=36> */
[----:B------:R-:W-:-:S03]  /*22f0*/  IMAD.IADD R150, R123, 0x1, R4 ;  /* 0x000000017b967824 */ /* 0x000fc600078e0204 */
[----:B------:R-:W-:Y:S04]  /*2300*/  STS [R51+0x40], R134 ;  /* 0x0000408633007388 */ /* 0x000fe80000000800 */
        /* <DEDUP_REMOVED lines=15> */
[----:B------:R-:W-:Y:S01]  /*2400*/  STS [R51+0x80], R150 ;  /* 0x0000809633007388 */ /* 0x000fe20000000800 */
[----:B------:R-:W-:Y:S06]  /*2410*/  BAR.SYNC.DEFER_BLOCKING 0x0 ;  /* 0x0000000000007b1d */ /* 0x000fec0000010000 */
[----:B------:R-:W0:Y:S04]  /*2420*/  LDS.U16 R5, [R54] ;  /* 0x0000000036057984 */ /* 0x000e280000000400 */
[----:B------:R-:W1:Y:S04]  /*2430*/  LDS.U16 R56, [R56] ;  /* 0x0000000038387984 */ /* 0x000e680000000400 */
[----:B------:R-:W2:Y:S04]  /*2440*/  LDS.U16 R58, [R58] ;  /* 0x000000003a3a7984 */ /* 0x000ea80000000400 */
[----:B------:R-:W3:Y:S04]  /*2450*/  LDS.U16 R60, [R60] ;  /* 0x000000003c3c7984 */ /* 0x000ee80000000400 */
[----:B------:R-:W4:Y:S04]  /*2460*/  LDS.U16 R62, [R62] ;  /* 0x000000003e3e7984 */ /* 0x000f280000000400 */
[----:B------:R-:W4:Y:S04]  /*2470*/  LDS.U16 R64, [R64] ;  /* 0x0000000040407984 */ /* 0x000f280000000400 */
[----:B------:R-:W4:Y:S04]  /*2480*/  LDS.U16 R66, [R66] ;  /* 0x0000000042427984 */ /* 0x000f280000000400 */
[----:B------:R-:W4:Y:S04]  /*2490*/  LDS.U16 R68, [R68] ;  /* 0x0000000044447984 */ /* 0x000f280000000400 */
[----:B------:R-:W4:Y:S04]  /*24a0*/  LDS.U16 R70, [R70] ;  /* 0x0000000046467984 */ /* 0x000f280000000400 */
[----:B------:R-:W4:Y:S04]  /*24b0*/  LDS.U16 R72, [R72] ;  /* 0x0000000048487984 */ /* 0x000f280000000400 */
[----:B------:R-:W4:Y:S01]  /*24c0*/  LDS.U16 R74, [R74] ;  /* 0x000000004a4a7984 */ /* 0x000f220000000400 */
[----:B0-----:R-:W-:-:S03]  /*24d0*/  IMAD.IADD R5, R52, 0x1, R5 ;  /* 0x0000000134057824 */ /* 0x001fc600078e0205 */
[----:B------:R-:W0:Y:S01]  /*24e0*/  LDS.U16 R76, [R76] ;  /* 0x000000004c4c7984 */ /* 0x000e220000000400 */
[----:B-1----:R-:W-:-:S03]  /*24f0*/  IMAD.IADD R56, R57, 0x1, R56 ;  /* 0x0000000139387824 */ /* 0x002fc600078e0238 */
[----:B------:R-:W1:Y:S01]  /*2500*/  LDS.U16 R78, [R78] ;  /* 0x000000004e4e7984 */ /* 0x000e620000000400 */
[----:B--2---:R-:W-:-:S03]  /*2510*/  IMAD.IADD R58, R59, 0x1, R58 ;  /* 0x000000013b3a7824 */ /* 0x004fc600078e023a */
[----:B------:R-:W2:Y:S01]  /*2520*/  LDS.U16 R80, [R80] ;  /* 0x0000000050507984 */ /* 0x000ea20000000400 */
[----:B---3--:R-:W-:-:S03]  /*2530*/  IMAD.IADD R60, R61, 0x1, R60 ;  /* 0x000000013d3c7824 */ /* 0x008fc600078e023c */
[----:B------:R-:W3:Y:S01]  /*2540*/  LDS.U16 R82, [R82] ;  /* 0x0000000052527984 */ /* 0x000ee20000000400 */
[----:B----4-:R-:W-:-:S03]  /*2550*/  IMAD.IADD R62, R63, 0x1, R62 ;  /* 0x000000013f3e7824 */ /* 0x010fc600078e023e */
[----:B------:R-:W4:Y:S01]  /*2560*/  LDS.U16 R84, [R84] ;  /* 0x0000000054547984 */ /* 0x000f220000000400 */
[----:B------:R-:W-:-:S03]  /*2570*/  IMAD.IADD R64, R65, 0x1, R64 ;  /* 0x0000000141407824 */ /* 0x000fc600078e0240 */
[----:B------:R-:W4:Y:S01]  /*2580*/  LDS.U16 R86, [R86] ;  /* 0x0000000056567984 */ /* 0x000f220000000400 */
[----:B------:R-:W-:-:S03]  /*2590*/  IMAD.IADD R66, R67, 0x1, R66 ;  /* 0x0000000143427824 */ /* 0x000fc600078e0242 */
[----:B------:R-:W4:Y:S01]  /*25a0*/  LDS.U16 R88, [R88] ;  /* 0x0000000058587984 */ /* 0x000f220000000400 */
[----:B------:R-:W-:-:S03]  /*25b0*/  IMAD.IADD R68, R69, 0x1, R68 ;  /* 0x0000000145447824 */ /* 0x000fc600078e0244 */
[----:B------:R-:W4:Y:S01]  /*25c0*/  LDS.U16 R90, [R90] ;  /* 0x000000005a5a7984 */ /* 0x000f220000000400 */
[----:B------:R-:W-:Y:S02]  /*25d0*/  IMAD.IADD R70, R71, 0x1, R70 ;  /* 0x0000000147467824 */ /* 0x000fe400078e0246 */
[----:B------:R-:W-:Y:S02]  /*25e0*/  IMAD.IADD R72, R73, 0x1, R72 ;  /* 0x0000000149487824 */ /* 0x000fe400078e0248 */
[----:B------:R-:W-:Y:S02]  /*25f0*/  IMAD.IADD R74, R75, 0x1, R74 ;  /* 0x000000014b4a7824 */ /* 0x000fe400078e024a */
[----:B0-----:R-:W-:Y:S02]  /*2600*/  IMAD.IADD R76, R77, 0x1, R76 ;  /* 0x000000014d4c7824 */ /* 0x001fe400078e024c */
[----:B-1----:R-:W-:Y:S02]  /*2610*/  IMAD.IADD R78, R79, 0x1, R78 ;  /* 0x000000014f4e7824 */ /* 0x002fe400078e024e */
[----:B--2---:R-:W-:-:S02]  /*2620*/  IMAD.IADD R80, R81, 0x1, R80 ;  /* 0x0000000151507824 */ /* 0x004fc400078e0250 */
[----:B---3--:R-:W-:Y:S02]  /*2630*/  IMAD.IADD R82, R83, 0x1, R82 ;  /* 0x0000000153527824 */ /* 0x008fe400078e0252 */
[----:B----4-:R-:W-:Y:S02]  /*2640*/  IMAD.IADD R84, R85, 0x1, R84 ;  /* 0x0000000155547824 */ /* 0x010fe400078e0254 */
[----:B------:R-:W-:Y:S02]  /*2650*/  IMAD.IADD R86, R87, 0x1, R86 ;  /* 0x0000000157567824 */ /* 0x000fe400078e0256 */
[----:B------:R-:W-:Y:S02]  /*2660*/  IMAD.IADD R88, R89, 0x1, R88 ;  /* 0x0000000159587824 */ /* 0x000fe400078e0258 */
[----:B------:R-:W-:Y:S01]  /*2670*/  IMAD.IADD R90, R91, 0x1, R90 ;  /* 0x000000015b5a7824 */ /* 0x000fe200078e025a */
[----:B------:R-:W-:Y:S06]  /*2680*/  BAR.SYNC.DEFER_BLOCKING 0x0 ;  /* 0x0000000000007b1d */ /* 0x000fec0000010000 */
[----:B------:R-:W-:Y:S05]  /*2690*/  BRA.U UP0, `(.L_x_239) ;  /* 0x0000000500987547 */ /* 0x000fea000b800000 */
[----:B------:R-:W-:Y:S01]  /*26a0*/  LEA R4, R5, UR4, 0x2 ;  /* 0x0000000405047c11 */ /* 0x000fe2000f8e10ff */
[----:B------:R-:W-:Y:S01]  /*26b0*/  UIADD3 UR8, UPT, UPT, UR8, 0x6, URZ ;  /* 0x0000000608087890 */ /* 0x000fe2000fffe0ff */
[----:B------:R-:W-:Y:S01]  /*26c0*/  LEA R5, R56, UR4, 0x2 ;  /* 0x0000000438057c11 */ /* 0x000fe2000f8e10ff */
[----:B------:R-:W-:Y:S01]  /*26d0*/  UIADD3 UR5, UPT, UPT, UR5, -0x6, URZ ;  /* 0xfffffffa05057890 */ /* 0x000fe2000fffe0ff */
[----:B------:R-:W-:Y:S01]  /*26e0*/  LEA R6, R58, UR4, 0x2 ;  /* 0x000000043a067c11 */ /* 0x000fe2000f8e10ff */
[----:B------:R0:W-:Y:S01]  /*26f0*/  STS [R4], R2 ;  /* 0x0000000204007388 */ /* 0x0001e20000000800 */
[----:B------:R-:W-:Y:S02]  /*2700*/  LEA R7, R60, UR4, 0x2 ;  /* 0x000000043c077c11 */ /* 0x000fe4000f8e10ff */
[----:B------:R-:W-:Y:S01]  /*2710*/  LEA R8, R62, UR4, 0x2 ;  /* 0x000000043e087c11 */ /* 0x000fe2000f8e10ff */
[----:B------:R0:W-:Y:S01]  /*2720*/  STS [R5], R3 ;  /* 0x0000000305007388 */ /* 0x0001e20000000800 */
[----:B------:R-:W-:-:S02]  /*2730*/  LEA R9, R64, UR4, 0x2 ;  /* 0x0000000440097c11 */ /* 0x000fc4000f8e10ff */
[----:B------:R-:W-:Y:S01]  /*2740*/  LEA R10, R66, UR4, 0x2 ;  /* 0x00000004420a7c11 */ /* 0x000fe2000f8e10ff */
[----:B------:R0:W-:Y:S01]  /*2750*/  STS [R6], R12 ;  /* 0x0000000c06007388 */ /* 0x0001e20000000800 */
[----:B------:R-:W-:Y:S02]  /*2760*/  LEA R11, R68, UR4, 0x2 ;  /* 0x00000004440b7c11 */ /* 0x000fe4000f8e10ff */
        /* <DEDUP_REMOVED lines=16> */
[----:B------:R0:W-:Y:S04]  /*2870*/  STS [R52], R18 ;  /* 0x0000001234007388 */ /* 0x0001e80000000800 */
        /* <DEDUP_REMOVED lines=9> */
[----:B------:R0:W-:Y:S01]  /*2910*/  STS [R64], R28 ;  /* 0x0000001c40007388 */ /* 0x0001e20000000800 */
[----:B------:R-:W-:Y:S06]  /*2920*/  BAR.SYNC.DEFER_BLOCKING 0x0 ;  /* 0x0000000000007b1d */ /* 0x000fec0000010000 */
[----:B------:R0:W1:Y:S04]  /*2930*/  LDS R2, [R53] ;  /* 0x0000000035027984 */ /* 0x0000680000000800 */
[----:B------:R0:W3:Y:S04]  /*2940*/  LDS R3, [R53+0x4] ;  /* 0x0000040035037984 */ /* 0x0000e80000000800 */
[----:B------:R0:W4:Y:S04]  /*2950*/  LDS R12, [R53+0x8] ;  /* 0x00000800350c7984 */ /* 0x0001280000000800 */
[----:B------:R0:W2:Y:S04]  /*2960*/  LDS R13, [R53+0xc] ;  /* 0x00000c00350d7984 */ /* 0x0000a80000000800 */
[----:B------:R0:W0:Y:S04]  /*2970*/  LDS R14, [R53+0x10] ;  /* 0x00001000350e7984 */ /* 0x0000280000000800 */
        /* <DEDUP_REMOVED lines=13> */
[----:B------:R0:W0:Y:S01]  /*2a50*/  LDS R28, [R53+0x48] ;  /* 0x00004800351c7984 */ /* 0x0000220000000800 */
[----:B------:R-:W-:Y:S06]  /*2a60*/  BAR.SYNC.DEFER_BLOCKING 0x0 ;  /* 0x0000000000007b1d */ /* 0x000fec0000010000 */
        /* <DEDUP_REMOVED lines=20> */
[----:B------:R0:W0:Y:S04]  /*2bb0*/  LDS R29, [R53] ;  /* 0x00000000351d7984 */ /* 0x0000280000000800 */
        /* <DEDUP_REMOVED lines=19> */
[----:B-1234-:R-:W-:Y:S05]  /*2cf0*/  BRA `(.L_x_240) ;  /* 0xffffffdc00587947 */ /* 0x01efea000383ffff */
.L_x_239:
[----:B------:R-:W-:Y:S01]  /*2d00*/  LEA R5, R5, UR4, 0x2 ;  /* 0x0000000405057c11 */ /* 0x000fe2000f8e10ff */
[----:B------:R-:W-:Y:S01]  /*2d10*/  IMAD R53, R0, -0x48, R53 ;  /* 0xffffffb800357824 */ /* 0x000fe200078e0235 */
[----:B------:R-:W-:Y:S01]  /*2d20*/  LEA R56, R56, UR4, 0x2 ;  /* 0x0000000438387c11 */ /* 0x000fe2000f8e10ff */
[----:B------:R-:W0:Y:S01]  /*2d30*/  LDCU UR5, c[0x0][0x3a0] ;  /* 0x00007400ff0577ac */ /* 0x000e220008000800 */
[----:B------:R-:W-:Y:S01]  /*2d40*/  LEA R58, R58, UR4, 0x2 ;  /* 0x000000043a3a7c11 */ /* 0x000fe2000f8e10ff */
[----:B------:R-:W-:Y:S01]  /*2d50*/  STS [R5], R2 ;  /* 0x0000000205007388 */ /* 0x000fe20000000800 */
[----:B------:R-:W-:Y:S01]  /*2d60*/  LEA R60, R60, UR4, 0x2 ;  /* 0x000000043c3c7c11 */ /* 0x000fe2000f8e10ff */
[----:B------:R-:W-:Y:S01]  /*2d70*/  VIADD R6, R0, 0x100 ;  /* 0x0000010000067836 */ /* 0x000fe20000000000 */
[----:B------:R-:W-:Y:S01]  /*2d80*/  LEA R62, R62, UR4, 0x2 ;  /* 0x000000043e3e7c11 */ /* 0x000fe2000f8e10ff */
[----:B------:R1:W-:Y:S01]  /*2d90*/  STS [R56], R3 ;  /* 0x0000000338007388 */ /* 0x0003e20000000800 */
[----:B------:R-:W-:Y:S01]  /*2da0*/  LEA R64, R64, UR4, 0x2 ;  /* 0x0000000440407c11 */ /* 0x000fe2000f8e10ff */
[----:B------:R-:W-:Y:S01]  /*2db0*/  VIADD R8, R0, 0x200 ;  /* 0x0000020000087836 */ /* 0x000fe20000000000 */
[----:B------:R-:W-:Y:S01]  /*2dc0*/  LEA R66, R66, UR4, 0x2 ;  /* 0x0000000442427c11 */ /* 0x000fe2000f8e10ff */
[----:B------:R-:W-:Y:S01]  /*2dd0*/  STS [R58], R12 ;  /* 0x0000000c3a007388 */ /* 0x000fe20000000800 */
[----:B------:R-:W-:-:S02]  /*2de0*/  LEA R68, R68, UR4, 0x2 ;  /* 0x0000000444447c11 */ /* 0x000fc4000f8e10ff */
[----:B------:R-:W-:Y:S01]  /*2df0*/  LEA R70, R70, UR4, 0x2 ;  /* 0x0000000446467c11 */ /* 0x000fe2000f8e10ff */
[----:B------:R-:W-:Y:S01]  /*2e00*/  STS [R60], R13 ;  /* 0x0000000d3c007388 */ /* 0x000fe20000000800 */
[----:B------:R-:W-:Y:S01]  /*2e10*/  LEA R72, R72, UR4, 0x2 ;  /* 0x0000000448487c11 */ /* 0x000fe2000f8e10ff */
[----:B-1----:R-:W1:Y:S01]  /*2e20*/  LDC.64 R2, c[0x0][0x388] ;  /* 0x0000e200ff027b82 */ /* 0x002e620000000a00 */
[----:B------:R-:W-:Y:S01]  /*2e30*/  LEA R74, R74, UR4, 0x2 ;  /* 0x000000044a4a7c11 */ /* 0x000fe2000f8e10ff */
[----:B------:R-:W-:Y:S01]  /*2e40*/  STS [R62], R14 ;  /* 0x0000000e3e007388 */ /* 0x000fe20000000800 */
[----:B------:R-:W-:Y:S02]  /*2e50*/  LEA R76, R76, UR4, 0x2 ;  /* 0x000000044c4c7c11 */ /* 0x000fe4000f8e10ff */
[----:B------:R-:W-:Y:S01]  /*2e60*/  LEA R78, R78, UR4, 0x2 ;  /* 0x000000044e4e7c11 */ /* 0x000fe2000f8e10ff */
[----:B------:R-:W-:Y:S01]  /*2e70*/  STS [R64], R15 ;  /* 0x0000000f40007388 */ /* 0x000fe20000000800 */
[----:B------:R-:W-:-:S02]  /*2e80*/  LEA R80, R80, UR4, 0x2 ;  /* 0x0000000450507c11 */ /* 0x000fc4000f8e10ff */
[----:B------:R-:W-:Y:S01]  /*2e90*/  LEA R82, R82, UR4, 0x2 ;  /* 0x0000000452527c11 */ /* 0x000fe2000f8e10ff */
[----:B------:R-:W-:Y:S01]  /*2ea0*/  STS [R66], R16 ;  /* 0x0000001042007388 */ /* 0x000fe20000000800 */
[----:B------:R-:W-:Y:S02]  /*2eb0*/  LEA R84, R84, UR4, 0x2 ;  /* 0x0000000454547c11 */ /* 0x000fe4000f8e10ff */
[----:B------:R-:W-:Y:S01]  /*2ec0*/  LEA R86, R86, UR4, 0x2 ;  /* 0x0000000456567c11 */ /* 0x000fe2000f8e10ff */
[----:B------:R-:W-:Y:S01]  /*2ed0*/  STS [R68], R17 ;  /* 0x0000001144007388 */ /* 0x000fe20000000800 */
[----:B------:R-:W-:Y:S02]  /*2ee0*/  LEA R88, R88, UR4, 0x2 ;  /* 0x0000000458587c11 */ /* 0x000fe4000f8e10ff */
[----:B------:R-:W-:Y:S01]  /*2ef0*/  LEA R90, R90, UR4, 0x2 ;  /* 0x000000045a5a7c11 */ /* 0x000fe2000f8e10ff */
[----:B------:R-:W-:Y:S01]  /*2f00*/  STS [R70], R18 ;  /* 0x0000001246007388 */ /* 0x000fe20000000800 */
[----:B0-----:R-:W-:-:S02]  /*2f10*/  ISETP.GE.U32.AND P1, PT, R0, UR5, PT ;  /* 0x0000000500007c0c */ /* 0x001fc4000bf26070 */
[----:B------:R-:W-:Y:S01]  /*2f20*/  ISETP.GE.U32.AND P2, PT, R6, UR5, PT ;  /* 0x0000000506007c0c */ /* 0x000fe2000bf46070 */
[----:B------:R-:W-:Y:S01]  /*2f30*/  STS [R72], R19 ;  /* 0x0000001348007388 */ /* 0x000fe20000000800 */
[----:B------:R-:W-:Y:S01]  /*2f40*/  VIADD R6, R0, 0x300 ;  /* 0x0000030000067836 */ /* 0x000fe20000000000 */
[----:B------:R-:W-:Y:S01]  /*2f50*/  ISETP.GE.U32.AND P3, PT, R8, UR5, PT ;  /* 0x0000000508007c0c */ /* 0x000fe2000bf66070 */
[C---:B-1----:R-:W-:Y:S01]  /*2f60*/  IMAD.WIDE.U32 R2, R0.reuse, 0x4, R2 ;  /* 0x0000000400027825 */ /* 0x042fe200078e0002 */
[----:B------:R-:W-:Y:S01]  /*2f70*/  STS [R74], R20 ;  /* 0x000000144a007388 */ /* 0x000fe20000000800 */
[----:B------:R-:W-:Y:S02]  /*2f80*/  LOP3.LUT R10, R0, 0x400, RZ, 0xfc, !PT ;  /* 0x00000400000a7812 */ /* 0x000fe400078efcff */
[----:B------:R-:W-:Y:S01]  /*2f90*/  ISETP.GE.U32.AND P4, PT, R6, UR5, PT ;  /* 0x0000000506007c0c */ /* 0x000fe2000bf86070 */
[----:B------:R-:W-:Y:S01]  /*2fa0*/  STS [R76], R21 ;  /* 0x000000154c007388 */ /* 0x000fe20000000800 */
[----:B------:R-:W-:Y:S01]  /*2fb0*/  VIADD R6, R0, 0x600 ;  /* 0x0000060000067836 */ /* 0x000fe20000000000 */
[----:B------:R-:W-:Y:S01]  /*2fc0*/  ISETP.GE.U32.AND P5, PT, R10, UR5, PT ;  /* 0x000000050a007c0c */ /* 0x000fe2000bfa6070 */
[----:B------:R-:W-:Y:S01]  /*2fd0*/  VIADD R8, R0, 0x500 ;  /* 0x0000050000087836 */ /* 0x000fe20000000000 */
[----:B------:R-:W-:Y:S02]  /*2fe0*/  STS [R78], R22 ;  /* 0x000000164e007388 */ /* 0x000fe40000000800 */
[----:B------:R-:W-:Y:S01]  /*2ff0*/  ISETP.GE.U32.AND P0, PT, R6, UR5, PT ;  /* 0x0000000506007c0c */ /* 0x000fe2000bf06070 */
[----:B------:R-:W-:Y:S01]  /*3000*/  VIADD R6, R0, 0x700 ;  /* 0x0000070000067836 */ /* 0x000fe20000000000 */
[----:B------:R-:W-:Y:S01]  /*3010*/  STS [R80], R23 ;  /* 0x0000001750007388 */ /* 0x000fe20000000800 */
[----:B------:R-:W-:-:S02]  /*3020*/  ISETP.GE.U32.AND P6, PT, R8, UR5, PT ;  /* 0x0000000508007c0c */ /* 0x000fc4000bfc6070 */
[C---:B------:R-:W-:Y:S01]  /*3030*/  LOP3.LUT R8, R0.reuse, 0xc00, RZ, 0xfc, !PT ;  /* 0x00000c0000087812 */ /* 0x040fe200078efcff */
[----:B------:R-:W-:Y:S04]  /*3040*/  STS [R82], R24 ;  /* 0x0000001852007388 */ /* 0x000fe80000000800 */
[----:B------:R-:W-:Y:S04]  /*3050*/  STS [R84], R25 ;  /* 0x0000001954007388 */ /* 0x000fe80000000800 */
[----:B------:R-:W-:Y:S04]  /*3060*/  STS [R86], R26 ;  /* 0x0000001a56007388 */ /* 0x000fe80000000800 */
[----:B------:R-:W-:Y:S04]  /*3070*/  STS [R88], R27 ;  /* 0x0000001b58007388 */ /* 0x000fe80000000800 */
[----:B------:R-:W-:Y:S01]  /*3080*/  STS [R90], R28 ;  /* 0x0000001c5a007388 */ /* 0x000fe20000000800 */
[----:B------:R-:W-:Y:S06]  /*3090*/  BAR.SYNC.DEFER_BLOCKING 0x0 ;  /* 0x0000000000007b1d */ /* 0x000fec0000010000 */
[----:B------:R-:W0:Y:S04]  /*30a0*/  LDS R7, [R53] ;  /* 0x0000000035077984 */ /* 0x000e280000000800 */
[----:B------:R-:W-:Y:S04]  /*30b0*/  LDS R9, [R53+0x400] ;  /* 0x0004000035097984 */ /* 0x000fe80000000800 */
        /* <DEDUP_REMOVED lines=16> */
[----:B------:R-:W-:Y:S01]  /*31c0*/  LDS R65, [R53+0x4800] ;  /* 0x0048000035417984 */ /* 0x000fe20000000800 */
[----:B------:R-:W-:Y:S06]  /*31d0*/  BAR.SYNC.DEFER_BLOCKING 0x0 ;  /* 0x0000000000007b1d */ /* 0x000fec0000010000 */
[----:B------:R1:W-:Y:S04]  /*31e0*/  STS [R5], R29 ;  /* 0x0000001d05007388 */ /* 0x0003e80000000800 */
[----:B------:R-:W-:Y:S04]  /*31f0*/  STS [R56], R30 ;  /* 0x0000001e38007388 */ /* 0x000fe80000000800 */
[----:B------:R-:W-:Y:S01]  /*3200*/  STS [R58], R31 ;  /* 0x0000001f3a007388 */ /* 0x000fe20000000800 */
[----:B-1----:R-:W1:Y:S03]  /*3210*/  LDC.64 R4, c[0x0][0x398] ;  /* 0x0000e600ff047b82 */ /* 0x002e660000000a00 */
[----:B------:R-:W-:Y:S04]  /*3220*/  STS [R60], R32 ;  /* 0x000000203c007388 */ /* 0x000fe80000000800 */
[----:B------:R-:W-:Y:S04]  /*3230*/  STS [R62], R33 ;  /* 0x000000213e007388 */ /* 0x000fe80000000800 */
[----:B------:R-:W-:Y:S04]  /*3240*/  STS [R64], R34 ;  /* 0x0000002240007388 */ /* 0x000fe80000000800 */
[----:B------:R-:W-:Y:S04]  /*3250*/  STS [R66], R35 ;  /* 0x0000002342007388 */ /* 0x000fe80000000800 */
[----:B------:R-:W-:Y:S04]  /*3260*/  STS [R68], R36 ;  /* 0x0000002444007388 */ /* 0x000fe80000000800 */
[----:B------:R-:W-:Y:S01]  /*3270*/  STS [R70], R37 ;  /* 0x0000002546007388 */ /* 0x000fe20000000800 */
[----:B-1----:R-:W-:-:S03]  /*3280*/  IMAD.WIDE.U32 R4, R0, 0x4, R4 ;  /* 0x0000000400047825 */ /* 0x002fc600078e0004 */
[----:B------:R-:W-:Y:S04]  /*3290*/  STS [R72], R38 ;  /* 0x0000002648007388 */ /* 0x000fe80000000800 */
        /* <DEDUP_REMOVED lines=8> */
[----:B------:R-:W-:Y:S01]  /*3320*/  STS [R90], R47 ;  /* 0x0000002f5a007388 */ /* 0x000fe20000000800 */
[----:B------:R-:W-:Y:S06]  /*3330*/  BAR.SYNC.DEFER_BLOCKING 0x0 ;  /* 0x0000000000007b1d */ /* 0x000fec0000010000 */
[----:B------:R-:W1:Y:S04]  /*3340*/  @!P1 LDS R67, [R53] ;  /* 0x0000000035439984 */ /* 0x000e680000000800 */
[----:B------:R-:W2:Y:S04]  /*3350*/  LDS R29, [R53+0x400] ;  /* 0x00040000351d7984 */ /* 0x000ea80000000800 */
[----:B------:R-:W3:Y:S04]  /*3360*/  LDS R31, [R53+0x800] ;  /* 0x00080000351f7984 */ /* 0x000ee80000000800 */
[----:B------:R-:W4:Y:S04]  /*3370*/  LDS R33, [R53+0xc00] ;  /* 0x000c000035217984 */ /* 0x000f280000000800 */
[----:B------:R-:W5:Y:S04]  /*3380*/  LDS R35, [R53+0x1000] ;  /* 0x0010000035237984 */ /* 0x000f680000000800 */
[----:B------:R-:W5:Y:S04]  /*3390*/  LDS R37, [R53+0x1400] ;  /* 0x0014000035257984 */ /* 0x000f680000000800 */
[----:B------:R-:W5:Y:S04]  /*33a0*/  LDS R39, [R53+0x1800] ;  /* 0x0018000035277984 */ /* 0x000f680000000800 */
[----:B------:R-:W5:Y:S04]  /*33b0*/  LDS R41, [R53+0x1c00] ;  /* 0x001c000035297984 */ /* 0x000f680000000800 */
[----:B------:R-:W5:Y:S04]  /*33c0*/  LDS R43, [R53+0x2000] ;  /* 0x00200000352b7984 */ /* 0x000f680000000800 */
[----:B0-----:R-:W-:Y:S04]  /*33d0*/  @!P1 STG.E desc[UR10][R2.64], R7 ;  /* 0x0000000702009986 */ /* 0x001fe8000c10190a */
[----:B------:R-:W0:Y:S04]  /*33e0*/  LDS R45, [R53+0x2400] ;  /* 0x00240000352d7984 */ /* 0x000e280000000800 */
[----:B-1----:R-:W-:Y:S01]  /*33f0*/  @!P1 STG.E desc[UR10][R4.64], R67 ;  /* 0x0000004304009986 */ /* 0x002fe2000c10190a */
[----:B------:R-:W-:-:S02]  /*3400*/  ISETP.GE.U32.AND P1, PT, R6, UR5, PT ;  /* 0x0000000506007c0c */ /* 0x000fc4000bf26070 */
[----:B------:R-:W-:Y:S01]  /*3410*/  LOP3.LUT R6, R0, 0x800, RZ, 0xfc, !PT ;  /* 0x0000080000067812 */ /* 0x000fe200078efcff */
[----:B------:R-:W1:Y:S04]  /*3420*/  LDS R7, [R53+0x2800] ;  /* 0x0028000035077984 */ /* 0x000e680000000800 */
[----:B------:R-:W1:Y:S04]  /*3430*/  LDS R47, [R53+0x2c00] ;  /* 0x002c0000352f7984 */ /* 0x000e680000000800 */
[----:B------:R-:W-:Y:S04]  /*3440*/  @!P2 STG.E desc[UR10][R2.64+0x400], R9 ;  /* 0x000400090200a986 */ /* 0x000fe8000c10190a */
[----:B--2---:R-:W-:Y:S01]  /*3450*/  @!P2 STG.E desc[UR10][R4.64+0x400], R29 ;  /* 0x0004001d0400a986 */ /* 0x004fe2000c10190a */
[----:B------:R-:W-:Y:S01]  /*3460*/  ISETP.GE.U32.AND P2, PT, R6, UR5, PT ;  /* 0x0000000506007c0c */ /* 0x000fe2000bf46070 */
[----:B------:R-:W-:-:S02]  /*3470*/  VIADD R6, R0, 0x900 ;  /* 0x0000090000067836 */ /* 0x000fc40000000000 */
[----:B------:R-:W2:Y:S04]  /*3480*/  LDS R9, [R53+0x3000] ;  /* 0x0030000035097984 */ /* 0x000ea80000000800 */
[----:B------:R-:W2:Y:S04]  /*3490*/  LDS R29, [R53+0x3400] ;  /* 0x00340000351d7984 */ /* 0x000ea80000000800 */
[----:B------:R-:W-:Y:S04]  /*34a0*/  @!P3 STG.E desc[UR10][R2.64+0x800], R11 ;  /* 0x0008000b0200b986 */ /* 0x000fe8000c10190a */
[----:B------:R-:W2:Y:S04]  /*34b0*/  LDS R11, [R53+0x3800] ;  /* 0x00380000350b7984 */ /* 0x000ea80000000800 */
[----:B---3--:R-:W-:Y:S01]  /*34c0*/  @!P3 STG.E desc[UR10][R4.64+0x800], R31 ;  /* 0x0008001f0400b986 */ /* 0x008fe2000c10190a */
[----:B------:R-:W-:Y:S01]  /*34d0*/  ISETP.GE.U32.AND P3, PT, R6, UR5, PT ;  /* 0x0000000506007c0c */ /* 0x000fe2000bf66070 */
[----:B------:R-:W-:-:S02]  /*34e0*/  VIADD R6, R0, 0xa00 ;  /* 0x00000a0000067836 */ /* 0x000fc40000000000 */
[----:B------:R-:W3:Y:S04]  /*34f0*/  LDS R31, [R53+0x3c00] ;  /* 0x003c0000351f7984 */ /* 0x000ee80000000800 */
[----:B------:R-:W3:Y:S04]  /*3500*/  LDS R67, [R53+0x4000] ;  /* 0x0040000035437984 */ /* 0x000ee80000000800 */
[----:B------:R-:W-:Y:S04]  /*3510*/  @!P4 STG.E desc[UR10][R2.64+0xc00], R13 ;  /* 0x000c000d0200c986 */ /* 0x000fe8000c10190a */
[----:B------:R-:W3:Y:S04]  /*3520*/  LDS R13, [R53+0x4400] ;  /* 0x00440000350d7984 */ /* 0x000ee80000000800 */
[----:B----4-:R4:W-:Y:S01]  /*3530*/  @!P4 STG.E desc[UR10][R4.64+0xc00], R33 ;  /* 0x000c00210400c986 */ /* 0x0109e2000c10190a */
[----:B------:R-:W-:Y:S01]  /*3540*/  ISETP.GE.U32.AND P4, PT, R6, UR5, PT ;  /* 0x0000000506007c0c */ /* 0x000fe2000bf86070 */
[----:B------:R-:W-:-:S02]  /*3550*/  VIADD R6, R0, 0xb00 ;  /* 0x00000b0000067836 */ /* 0x000fc40000000000 */
[----:B------:R4:W-:Y:S04]  /*3560*/  @!P5 STG.E desc[UR10][R2.64+0x1000], R15 ;  /* 0x0010000f0200d986 */ /* 0x0009e8000c10190a */
[----:B-----5:R4:W-:Y:S01]  /*3570*/  @!P5 STG.E desc[UR10][R4.64+0x1000], R35 ;  /* 0x001000230400d986 */ /* 0x0209e2000c10190a */
[----:B------:R-:W-:Y:S01]  /*3580*/  ISETP.GE.U32.AND P5, PT, R6, UR5, PT ;  /* 0x0000000506007c0c */ /* 0x000fe2000bfa6070 */
[----:B------:R-:W-:Y:S02]  /*3590*/  VIADD R6, R0, 0xd00 ;  /* 0x00000d0000067836 */ /* 0x000fe40000000000 */
[----:B------:R4:W-:Y:S04]  /*35a0*/  @!P6 STG.E desc[UR10][R2.64+0x1400], R17 ;  /* 0x001400110200e986 */ /* 0x0009e8000c10190a */
[----:B------:R4:W-:Y:S01]  /*35b0*/  @!P6 STG.E desc[UR10][R4.64+0x1400], R37 ;  /* 0x001400250400e986 */ /* 0x0009e2000c10190a */
[----:B------:R-:W-:Y:S01]  /*35c0*/  ISETP.GE.U32.AND P6, PT, R8, UR5, PT ;  /* 0x0000000508007c0c */ /* 0x000fe2000bfc6070 */
[----:B------:R-:W-:-:S02]  /*35d0*/  VIADD R8, R0, 0xe00 ;  /* 0x00000e0000087836 */ /* 0x000fc40000000000 */
[----:B------:R4:W-:Y:S04]  /*35e0*/  @!P0 STG.E desc[UR10][R2.64+0x1800], R19 ;  /* 0x0018001302008986 */ /* 0x0009e8000c10190a */
[----:B------:R4:W-:Y:S01]  /*35f0*/  @!P0 STG.E desc[UR10][R4.64+0x1800], R39 ;  /* 0x0018002704008986 */ /* 0x0009e2000c10190a */
[----:B------:R-:W-:Y:S01]  /*3600*/  ISETP.GE.U32.AND P0, PT, R6, UR5, PT ;  /* 0x0000000506007c0c */ /* 0x000fe2000bf06070 */
[----:B------:R-:W-:Y:S02]  /*3610*/  VIADD R6, R0, 0xf00 ;  /* 0x00000f0000067836 */ /* 0x000fe40000000000 */
[----:B------:R4:W-:Y:S04]  /*3620*/  @!P1 STG.E desc[UR10][R2.64+0x1c00], R21 ;  /* 0x001c001502009986 */ /* 0x0009e8000c10190a */
[----:B------:R4:W-:Y:S01]  /*3630*/  @!P1 STG.E desc[UR10][R4.64+0x1c00], R41 ;  /* 0x001c002904009986 */ /* 0x0009e2000c10190a */
[----:B------:R-:W-:-:S02]  /*3640*/  ISETP.GE.U32.AND P1, PT, R8, UR5, PT ;  /* 0x0000000508007c0c */ /* 0x000fc4000bf26070 */
[----:B------:R-:W-:Y:S01]  /*3650*/  LOP3.LUT R8, R0, 0x1000, RZ, 0xfc, !PT ;  /* 0x0000100000087812 */ /* 0x000fe200078efcff */
[----:B------:R4:W-:Y:S04]  /*3660*/  @!P2 STG.E desc[UR10][R2.64+0x2000], R23 ;  /* 0x002000170200a986 */ /* 0x0009e8000c10190a */
[----:B------:R4:W-:Y:S01]  /*3670*/  @!P2 STG.E desc[UR10][R4.64+0x2000], R43 ;  /* 0x0020002b0400a986 */ /* 0x0009e2000c10190a */
[----:B------:R-:W-:Y:S01]  /*3680*/  ISETP.GE.U32.AND P2, PT, R6, UR5, PT ;  /* 0x0000000506007c0c */ /* 0x000fe2000bf46070 */
[C---:B------:R-:W-:Y:S02]  /*3690*/  VIADD R6, R0.reuse, 0x1100 ;  /* 0x0000110000067836 */ /* 0x040fe40000000000 */
[----:B------:R4:W-:Y:S01]  /*36a0*/  @!P3 STG.E desc[UR10][R2.64+0x2400], R25 ;  /* 0x002400190200b986 */ /* 0x0009e2000c10190a */
[----:B------:R-:W-:-:S03]  /*36b0*/  VIADD R0, R0, 0x1200 ;  /* 0x0000120000007836 */ /* 0x000fc60000000000 */
[----:B0-----:R4:W-:Y:S01]  /*36c0*/  @!P3 STG.E desc[UR10][R4.64+0x2400], R45 ;  /* 0x0024002d0400b986 */ /* 0x0019e2000c10190a */
[----:B------:R-:W-:-:S03]  /*36d0*/  ISETP.GE.U32.AND P3, PT, R8, UR5, PT ;  /* 0x0000000508007c0c */ /* 0x000fc6000bf66070 */
[----:B------:R4:W-:Y:S04]  /*36e0*/  @!P4 STG.E desc[UR10][R2.64+0x2800], R27 ;  /* 0x0028001b0200c986 */ /* 0x0009e8000c10190a */
[----:B-1----:R4:W-:Y:S01]  /*36f0*/  @!P4 STG.E desc[UR10][R4.64+0x2800], R7 ;  /* 0x002800070400c986 */ /* 0x0029e2000c10190a */
[----:B------:R-:W-:-:S03]  /*3700*/  ISETP.GE.U32.AND P4, PT, R6, UR5, PT ;  /* 0x0000000506007c0c */ /* 0x000fc6000bf86070 */
[----:B------:R4:W-:Y:S04]  /*3710*/  @!P5 STG.E desc[UR10][R2.64+0x2c00], R49 ;  /* 0x002c00310200d986 */ /* 0x0009e8000c10190a */
[----:B------:R4:W-:Y:S01]  /*3720*/  @!P5 STG.E desc[UR10][R4.64+0x2c00], R47 ;  /* 0x002c002f0400d986 */ /* 0x0009e2000c10190a */
[----:B------:R-:W-:-:S03]  /*3730*/  ISETP.GE.U32.AND P5, PT, R0, UR5, PT ;  /* 0x0000000500007c0c */ /* 0x000fc6000bfa6070 */
[----:B------:R4:W-:Y:S04]  /*3740*/  @!P6 STG.E desc[UR10][R2.64+0x3000], R51 ;  /* 0x003000330200e986 */ /* 0x0009e8000c10190a */
[----:B--2---:R4:W-:Y:S04]  /*3750*/  @!P6 STG.E desc[UR10][R4.64+0x3000], R9 ;  /* 0x003000090400e986 */ /* 0x0049e8000c10190a */
[----:B------:R4:W-:Y:S04]  /*3760*/  @!P0 STG.E desc[UR10][R2.64+0x3400], R55 ;  /* 0x0034003702008986 */ /* 0x0009e8000c10190a */
[----:B------:R4:W-:Y:S04]  /*3770*/  @!P0 STG.E desc[UR10][R4.64+0x3400], R29 ;  /* 0x0034001d04008986 */ /* 0x0009e8000c10190a */
[----:B------:R4:W-:Y:S04]  /*3780*/  @!P1 STG.E desc[UR10][R2.64+0x3800], R57 ;  /* 0x0038003902009986 */ /* 0x0009e8000c10190a */
[----:B------:R4:W-:Y:S04]  /*3790*/  @!P1 STG.E desc[UR10][R4.64+0x3800], R11 ;  /* 0x0038000b04009986 */ /* 0x0009e8000c10190a */
[----:B------:R4:W-:Y:S04]  /*37a0*/  @!P2 STG.E desc[UR10][R2.64+0x3c00], R59 ;  /* 0x003c003b0200a986 */ /* 0x0009e8000c10190a */
[----:B---3--:R4:W-:Y:S04]  /*37b0*/  @!P2 STG.E desc[UR10][R4.64+0x3c00], R31 ;  /* 0x003c001f0400a986 */ /* 0x0089e8000c10190a */
[----:B------:R4:W-:Y:S04]  /*37c0*/  @!P3 STG.E desc[UR10][R2.64+0x4000], R61 ;  /* 0x0040003d0200b986 */ /* 0x0009e8000c10190a */
[----:B------:R4:W-:Y:S04]  /*37d0*/  @!P3 STG.E desc[UR10][R4.64+0x4000], R67 ;  /* 0x004000430400b986 */ /* 0x0009e8000c10190a */
[----:B------:R4:W-:Y:S04]  /*37e0*/  @!P4 STG.E desc[UR10][R2.64+0x4400], R63 ;  /* 0x0044003f0200c986 */ /* 0x0009e8000c10190a */
[----:B------:R4:W-:Y:S01]  /*37f0*/  @!P4 STG.E desc[UR10][R4.64+0x4400], R13 ;  /* 0x0044000d0400c986 */ /* 0x0009e2000c10190a */
[----:B------:R-:W-:Y:S05]  /*3800*/  @P5 EXIT ;  /* 0x000000000000594d */ /* 0x000fea0003800000 */
[----:B------:R-:W0:Y:S04]  /*3810*/  LDS R53, [R53+0x4800] ;  /* 0x0048000035357984 */ /* 0x000e280000000800 */
[----:B------:R-:W-:Y:S04]  /*3820*/  STG.E desc[UR10][R2.64+0x4800], R65 ;  /* 0x0048004102007986 */ /* 0x000fe8000c10190a */
[----:B0-----:R-:W-:Y:S01]  /*3830*/  STG.E desc[UR10][R4.64+0x4800], R53 ;  /* 0x0048003504007986 */ /* 0x001fe2000c10190a */
[----:B------:R-:W-:Y:S05]  /*3840*/  EXIT ;  /* 0x000000000000794d */ /* 0x000fea0003800000 */
.L_x_241:
        /* <DEDUP_REMOVED lines=11> */
.L_x_536:


//--------------------- .text._ZN3cub18CUB_300001_SM_10006detail6select23DeviceSelectSweepKernelINS2_10policy_hubIjbiLb0ELNS0_10SelectImplE1EE10Policy1000EPjPbS8_S8_NS0_13ScanTileStateIiLb1EEENS0_8NullTypeESC_iNS2_19streaming_context_tIlLb1EEELS5_1EEEvT0_T1_T2_T3_T4_T5_T6_T7_iT8_NS1_7vsmem_tE --------------------------
	.section	.text._ZN3cub18CUB_300001_SM_10006detail6select23DeviceSelectSweepKernelINS2_10policy_hubIjbiLb0ELNS0_10SelectImplE1EE10Policy1000EPjPbS8_S8_NS0_13ScanTileStateIiLb1EEENS0_8NullTypeESC_iNS2_19streaming_context_tIlLb1EEELS5_1EEEvT0_T1_T2_T3_T4_T5_T6_T7_iT8_NS1_7vsmem_tE,"ax",@progbits
	.align	128
        .global         _ZN3cub18CUB_300001_SM_10006detail6select23DeviceSelectSweepKernelINS2_10policy_hubIjbiLb0ELNS0_10SelectImplE1EE10Policy1000EPjPbS8_S8_NS0_13ScanTileStateIiLb1EEENS0_8NullTypeESC_iNS2_19streaming_context_tIlLb1EEELS5_1EEEvT0_T1_T2_T3_T4_T5_T6_T7_iT8_NS1_7vsmem_tE
        .type           _ZN3cub18CUB_300001_SM_10006detail6select23DeviceSelectSweepKernelINS2_10policy_hubIjbiLb0ELNS0_10SelectImplE1EE10Policy1000EPjPbS8_S8_NS0_13ScanTileStateIiLb1EEENS0_8NullTypeESC_iNS2_19streaming_context_tIlLb1EEELS5_1EEEvT0_T1_T2_T3_T4_T5_T6_T7_iT8_NS1_7vsmem_tE,@function
        .size           _ZN3cub18CUB_300001_SM_10006detail6select23DeviceSelectSweepKernelINS2_10policy_hubIjbiLb0ELNS0_10SelectImplE1EE10Policy1000EPjPbS8_S8_NS0_13ScanTileStateIiLb1EEENS0_8NullTypeESC_iNS2_19streaming_context_tIlLb1EEELS5_1EEEvT0_T1_T2_T3_T4_T5_T6_T7_iT8_NS1_7vsmem_tE,(.L_x_537 - _ZN3cub18CUB_300001_SM_10006detail6select23DeviceSelectSweepKernelINS2_10policy_hubIjbiLb0ELNS0_10SelectImplE1EE10Policy1000EPjPbS8_S8_NS0_13ScanTileStateIiLb1EEENS0_8NullTypeESC_iNS2_19streaming_context_tIlLb1EEELS5_1EEEvT0_T1_T2_T3_T4_T5_T6_T7_iT8_NS1_7vsmem_tE)
        .other          _ZN3cub18CUB_300001_SM_10006detail6select23DeviceSelectSweepKernelINS2_10policy_hubIjbiLb0ELNS0_10SelectImplE1EE10Policy1000EPjPbS8_S8_NS0_13ScanTileStateIiLb1EEENS0_8NullTypeESC_iNS2_19streaming_context_tIlLb1EEELS5_1EEEvT0_T1_T2_T3_T4_T5_T6_T7_iT8_NS1_7vsmem_tE,@"STO_CUDA_ENTRY STV_DEFAULT"
_ZN3cub18CUB_300001_SM_10006detail6select23DeviceSelectSweepKernelINS2_10policy_hubIjbiLb0ELNS0_10SelectImplE1EE10Policy1000EPjPbS8_S8_NS0_13ScanTileStateIiLb1EEENS0_8NullTypeESC_iNS2_19streaming_context_tIlLb1EEELS5_1EEEvT0_T1_T2_T3_T4_T5_T6_T7_iT8_NS1_7vsmem_tE:
.text._ZN3cub18CUB_300001_SM_10006detail6select23DeviceSelectSweepKernelINS2_10policy_hubIjbiLb0ELNS0_10SelectImplE1EE10Policy1000EPjPbS8_S8_NS0_13ScanTileStateIiLb1EEENS0_8NullTypeESC_iNS2_19streaming_context_tIlLb1EEELS5_1EEEvT0_T1_T2_T3_T4_T5_T6_T7_iT8_NS1_7vsmem_tE:
[----:B------:R-:W0:Y:S01]  /*0000*/  LDC R1, c[0x0][0x37c] ;  /* 0x0000df00ff017b82 */ /* 0x000e220000000800 */
[----:B------:R-:W1:Y:S07]  /*0010*/  S2R R0, SR_CTAID.Y ;  /* 0x0000000000007919 */ /* 0x000e6e0000002600 */
[----:B------:R-:W1:Y:S01]  /*0020*/  S2UR UR5, SR_CTAID.X ;  /* 0x00000000000579c3 */ /* 0x000e620000002500 */
[----:B------:R-:W2:Y:S01]  /*0030*/  LDCU UR4, c[0x0][0x3b0] ;  /* 0x00007600ff0477ac */ /* 0x000ea20008000800 */
[----:B0-----:R-:W-:Y:S01]  /*0040*/  VIADD R1, R1, 0xfffffff0 ;  /* 0xfffffff001017836 */ /* 0x001fe20000000000 */
[----:B------:R-:W0:Y:S05]  /*0050*/  LDCU.64 UR8, c[0x0][0x358] ;  /* 0x00006b00ff0877ac */ /* 0x000e2a0008000a00 */
[----:B------:R-:W1:Y:S01]  /*0060*/  LDC R41, c[0x0][0x374] ;  /* 0x0000dd00ff297b82 */ /* 0x000e620000000800 */
[----:B--2---:R-:W-:Y:S01]  /*0070*/  UIADD3 UR4, UPT, UPT, UR4, -0x1, URZ ;  /* 0xffffffff04047890 */ /* 0x004fe2000fffe0ff */
[----:B-1----:R-:W-:-:S04]  /*0080*/  IMAD R41, R41, UR5, R0 ;  /* 0x0000000529297c24 */ /* 0x002fc8000f8e0200 */
[C---:B------:R-:W-:Y:S01]  /*0090*/  IMAD R3, R41.reuse, 0x1500, RZ ;  /* 0x0000150029037824 */ /* 0x040fe200078e02ff */
[----:B------:R-:W-:-:S13]  /*00a0*/  ISETP.GE.AND P0, PT, R41, UR4, PT ;  /* 0x0000000429007c0c */ /* 0x000fda000bf06270 */
[----:B0-----:R-:W-:Y:S05]  /*00b0*/  @P0 BRA `(.L_x_242) ;  /* 0x0000005400a80947 */ /* 0x001fea0003800000 */
[----:B------:R-:W-:-:S13]  /*00c0*/  ISETP.NE.AND P0, PT, R41, RZ, PT ;  /* 0x000000ff2900720c */ /* 0x000fda0003f05270 */
[----:B------:R-:W-:Y:S05]  /*00d0*/  @P0 BRA `(.L_x_243) ;  /* 0x0000002400d40947 */ /* 0x000fea0003800000 */
[----:B------:R-:W0:Y:S01]  /*00e0*/  S2R R53, SR_TID.X ;  /* 0x0000000000357919 */ /* 0x000e220000002100 */
[----:B------:R-:W1:Y:S01]  /*00f0*/  LDCU.U8 UR6, c[0x0][0x3b8] ;  /* 0x00007700ff0677ac */ /* 0x000e620008000000 */
[----:B------:R-:W2:Y:S01]  /*0100*/  LDCU.64 UR4, c[0x0][0x3c8] ;  /* 0x00007900ff0477ac */ /* 0x000ea20008000a00 */
[----:B------:R-:W3:Y:S01]  /*0110*/  LDCU.64 UR10, c[0x0][0x380] ;  /* 0x00007000ff0a77ac */ /* 0x000ee20008000a00 */
[----:B-1----:R-:W-:-:S04]  /*0120*/  UISETP.NE.AND UP0, UPT, UR6, URZ, UPT ;  /* 0x000000ff0600728c */ /* 0x002fc8000bf05270 */
[----:B--2---:R-:W-:Y:S02]  /*0130*/  USEL UR4, UR4, URZ, !UP0 ;  /* 0x000000ff04047287 */ /* 0x004fe4000c000000 */
[----:B------:R-:W-:Y:S01]  /*0140*/  USEL UR5, UR5, URZ, !UP0 ;  /* 0x000000ff05057287 */ /* 0x000fe2000c000000 */
[C---:B0-----:R-:W-:Y:S02]  /*0150*/  LOP3.LUT R0, R53.reuse, 0x1f, RZ, 0xc0, !PT ;  /* 0x0000001f35007812 */ /* 0x041fe400078ec0ff */
[----:B------:R-:W-:-:S05]  /*0160*/  LOP3.LUT R5, R53, 0x3e0, RZ, 0xc0, !PT ;  /* 0x000003e035057812 */ /* 0x000fca00078ec0ff */
[----:B------:R-:W-:-:S05]  /*0170*/  IMAD R0, R5, 0xe, R0 ;  /* 0x0000000e05007824 */ /* 0x000fca00078e0200 */
[----:B------:R-:W-:-:S04]  /*0180*/  IADD3 R21, P0, P1, R0, UR4, R3 ;  /* 0x0000000400157c10 */ /* 0x000fc8000f91e003 */
[----:B------:R-:W-:Y:S02]  /*0190*/  IADD3.X R22, PT, PT, RZ, UR5, RZ, P0, P1 ;  /* 0x00000005ff167c10 */ /* 0x000fe400087e24ff */
[----:B---3--:R-:W-:-:S04]  /*01a0*/  LEA R4, P0, R21, UR10, 0x2 ;  /* 0x0000000a15047c11 */ /* 0x008fc8000f8010ff */
[----:B------:R-:W-:Y:S01]  /*01b0*/  LEA.HI.X R5, R21, UR11, R22, 0x2, P0 ;  /* 0x0000000b15057c11 */ /* 0x000fe200080f1416 */
[----:B------:R-:W0:Y:S01]  /*01c0*/  S2R R3, SR_LANEID ;  /* 0x0000000000037919 */ /* 0x000e220000000000 */
[----:B------:R-:W1:Y:S01]  /*01d0*/  S2UR UR5, SR_CgaCtaId ;  /* 0x00000000000579c3 */ /* 0x000e620000008800 */
[----:B------:R-:W-:Y:S01]  /*01e0*/  SHF.R.U32.HI R0, RZ, 0x5, R53 ;  /* 0x00000005ff007819 */ /* 0x000fe20000011635 */
[----:B------:R-:W-:Y:S01]  /*01f0*/  UMOV UR4, 0x400 ;  /* 0x0000040000047882 */ /* 0x000fe20000000000 */
[----:B------:R-:W2:Y:S01]  /*0200*/  LDG.E R7, desc[UR8][R4.64+0x100] ;  /* 0x0001000804077981 */ /* 0x000ea2000c1e1900 */
[----:B------:R-:W3:Y:S03]  /*0210*/  LDCU.64 UR10, c[0x0][0x388] ;  /* 0x00007100ff0a77ac */ /* 0x000ee60008000a00 */
[----:B------:R-:W4:Y:S04]  /*0220*/  LDG.E R2, desc[UR8][R4.64] ;  /* 0x0000000804027981 */ /* 0x000f28000c1e1900 */
[----:B------:R-:W5:Y:S04]  /*0230*/  LDG.E R6, desc[UR8][R4.64+0x80] ;  /* 0x0000800804067981 */ /* 0x000f68000c1e1900 */
        /* <DEDUP_REMOVED lines=10> */
[----:B------:R3:W5:Y:S01]  /*02e0*/  LDG.E R18, desc[UR8][R4.64+0x680] ;  /* 0x0006800804127981 */ /* 0x000762000c1e1900 */
[----:B-1----:R-:W-:Y:S01]  /*02f0*/  ULEA UR4, UR5, UR4, 0x18 ;  /* 0x0000000405047291 */ /* 0x002fe2000f8ec0ff */
[----:B0-----:R-:W-:-:S05]  /*0300*/  IMAD R20, R0, 0x1c0, R3 ;  /* 0x000001c000147824 */ /* 0x001fca00078e0203 */
[----:B------:R-:W-:Y:S02]  /*0310*/  LEA R19, R20, UR4, 0x2 ;  /* 0x0000000414137c11 */ /* 0x000fe4000f8e10ff */
[----:B---3--:R-:W-:-:S04]  /*0320*/  IADD3 R4, P0, PT, R21, UR10, RZ ;  /* 0x0000000a15047c10 */ /* 0x008fc8000ff1e0ff */
[----:B------:R-:W-:Y:S01]  /*0330*/  IADD3.X R5, PT, PT, R22, UR11, RZ, P0, !PT ;  /* 0x0000000b16057c10 */ /* 0x000fe200087fe4ff */
[----:B--2---:R0:W-:Y:S04]  /*0340*/  STS [R19+0x100], R7 ;  /* 0x0001000713007388 */ /* 0x0041e80000000800 */
[----:B----4-:R-:W-:Y:S01]  /*0350*/  STS [R19], R2 ;  /* 0x0000000213007388 */ /* 0x010fe20000000800 */
[----:B0-----:R-:W-:-:S03]  /*0360*/  IMAD R7, R3, 0x34, R19 ;  /* 0x0000003403077824 */ /* 0x001fc600078e0213 */
[----:B-----5:R0:W-:Y:S04]  /*0370*/  STS [R19+0x80], R6 ;  /* 0x0000800613007388 */ /* 0x0201e80000000800 */
[----:B------:R1:W-:Y:S04]  /*0380*/  STS [R19+0x180], R8 ;  /* 0x0001800813007388 */ /* 0x0003e80000000800 */
        /* <DEDUP_REMOVED lines=9> */
[----:B------:R5:W-:Y:S01]  /*0420*/  STS [R19+0x680], R18 ;  /* 0x0006801213007388 */ /* 0x000be20000000800 */
[----:B------:R-:W-:-:S03]  /*0430*/  NOP ;  /* 0x0000000000007918 */ /* 0x000fc60000000000 */
[----:B------:R-:W-:Y:S04]  /*0440*/  LDS.64 R38, [R7] ;  /* 0x0000000007267984 */ /* 0x000fe80000000a00 */
[----:B------:R-:W-:Y:S04]  /*0450*/  LDS.64 R36, [R7+0x8] ;  /* 0x0000080007247984 */ /* 0x000fe80000000a00 */
[----:B------:R-:W-:Y:S04]  /*0460*/  LDS.64 R34, [R7+0x10] ;  /* 0x0000100007227984 */ /* 0x000fe80000000a00 */
[----:B------:R-:W-:Y:S04]  /*0470*/  LDS.64 R32, [R7+0x18] ;  /* 0x0000180007207984 */ /* 0x000fe80000000a00 */
[----:B------:R-:W-:Y:S04]  /*0480*/  LDS.64 R30, [R7+0x20] ;  /* 0x00002000071e7984 */ /* 0x000fe80000000a00 */
[----:B------:R-:W-:Y:S04]  /*0490*/  LDS.64 R28, [R7+0x28] ;  /* 0x00002800071c7984 */ /* 0x000fe80000000a00 */
[----:B------:R-:W-:Y:S01]  /*04a0*/  LDS.64 R26, [R7+0x30] ;  /* 0x00003000071a7984 */ /* 0x000fe20000000a00 */
[----:B------:R-:W-:Y:S06]  /*04b0*/  BAR.SYNC.DEFER_BLOCKING 0x0 ;  /* 0x0000000000007b1d */ /* 0x000fec0000010000 */
[----:B0-----:R-:W5:Y:S04]  /*04c0*/  LDG.E.U8 R6, desc[UR8][R4.64] ;  /* 0x0000000804067981 */ /* 0x001f68000c1e1100 */
[----:B-1----:R-:W5:Y:S04]  /*04d0*/  LDG.E.U8 R8, desc[UR8][R4.64+0x20] ;  /* 0x0000200804087981 */ /* 0x002f68000c1e1100 */
[----:B--2---:R-:W2:Y:S04]  /*04e0*/  LDG.E.U8 R9, desc[UR8][R4.64+0x40] ;  /* 0x0000400804097981 */ /* 0x004ea8000c1e1100 */
[----:B---3--:R-:W3:Y:S04]  /*04f0*/  LDG.E.U8 R10, desc[UR8][R4.64+0x60] ;  /* 0x00006008040a7981 */ /* 0x008ee8000c1e1100 */
[----:B----4-:R-:W4:Y:S04]  /*0500*/  LDG.E.U8 R11, desc[UR8][R4.64+0x80] ;  /* 0x00008008040b7981 */ /* 0x010f28000c1e1100 */
[----:B-----5:R-:W5:Y:S04]  /*0510*/  LDG.E.U8 R12, desc[UR8][R4.64+0xa0] ;  /* 0x0000a008040c7981 */ /* 0x020f68000c1e1100 */
[----:B------:R-:W5:Y:S04]  /*0520*/  LDG.E.U8 R13, desc[UR8][R4.64+0xc0] ;  /* 0x0000c008040d7981 */ /* 0x000f68000c1e1100 */
[----:B------:R-:W5:Y:S04]  /*0530*/  LDG.E.U8 R14, desc[UR8][R4.64+0xe0] ;  /* 0x0000e008040e7981 */ /* 0x000f68000c1e1100 */
[----:B------:R-:W5:Y:S04]  /*0540*/  LDG.E.U8 R15, desc[UR8][R4.64+0x100] ;  /* 0x00010008040f7981 */ /* 0x000f68000c1e1100 */
[----:B------:R-:W5:Y:S04]  /*0550*/  LDG.E.U8 R16, desc[UR8][R4.64+0x120] ;  /* 0x0001200804107981 */ /* 0x000f68000c1e1100 */
[----:B------:R-:W5:Y:S04]  /*0560*/  LDG.E.U8 R17, desc[UR8][R4.64+0x140] ;  /* 0x0001400804117981 */ /* 0x000f68000c1e1100 */
[----:B------:R-:W5:Y:S04]  /*0570*/  LDG.E.U8 R18, desc[UR8][R4.64+0x160] ;  /* 0x0001600804127981 */ /* 0x000f68000c1e1100 */
[----:B------:R-:W5:Y:S04]  /*0580*/  LDG.E.U8 R21, desc[UR8][R4.64+0x180] ;  /* 0x0001800804157981 */ /* 0x000f68000c1e1100 */
[----:B------:R0:W5:Y:S01]  /*0590*/  LDG.E.U8 R22, desc[UR8][R4.64+0x1a0] ;  /* 0x0001a00804167981 */ /* 0x000162000c1e1100 */
[----:B------:R-:W-:-:S02]  /*05a0*/  IMAD R2, R3, 0xd, R20 ;  /* 0x0000000d03027824 */ /* 0x000fc400078e0214 */
[----:B------:R-:W-:Y:S02]  /*05b0*/  IMAD R19, R20, -0x3, R19 ;  /* 0xfffffffd14137824 */ /* 0x000fe400078e0213 */
[----:B------:R-:W-:Y:S02]  /*05c0*/  IMAD R2, R2, -0x3, R7 ;  /* 0xfffffffd02027824 */ /* 0x000fe400078e0207 */
[----:B0-----:R-:W-:Y:S01]  /*05d0*/  IMAD.MOV.U32 R4, RZ, RZ, 0x2 ;  /* 0x00000002ff047424 */ /* 0x001fe200078e00ff */
[----:B------:R-:W-:Y:S04]  /*05e0*/  STS.U8 [R19], R6 ;  /* 0x0000000613007388 */ /* 0x000fe80000000000 */
[----:B------:R-:W-:Y:S04]  /*05f0*/  STS.U8 [R19+0x20], R8 ;  /* 0x0000200813007388 */ /* 0x000fe80000000000 */
[----:B--2---:R-:W-:Y:S04]  /*0600*/  STS.U8 [R19+0x40], R9 ;  /* 0x0000400913007388 */ /* 0x004fe80000000000 */
[----:B---3--:R-:W-:Y:S04]  /*0610*/  STS.U8 [R19+0x60], R10 ;  /* 0x0000600a13007388 */ /* 0x008fe80000000000 */
[----:B----4-:R-:W-:Y:S04]  /*0620*/  STS.U8 [R19+0x80], R11 ;  /* 0x0000800b13007388 */ /* 0x010fe80000000000 */
[----:B-----5:R-:W-:Y:S04]  /*0630*/  STS.U8 [R19+0xa0], R12 ;  /* 0x0000a00c13007388 */ /* 0x020fe80000000000 */
[----:B------:R-:W-:Y:S04]  /*0640*/  STS.U8 [R19+0xc0], R13 ;  /* 0x0000c00d13007388 */ /* 0x000fe80000000000 */
[----:B------:R-:W-:Y:S04]  /*0650*/  STS.U8 [R19+0xe0], R14 ;  /* 0x0000e00e13007388 */ /* 0x000fe80000000000 */
[----:B------:R-:W-:Y:S04]  /*0660*/  STS.U8 [R19+0x100], R15 ;  /* 0x0001000f13007388 */ /* 0x000fe80000000000 */
[----:B------:R-:W-:Y:S04]  /*0670*/  STS.U8 [R19+0x120], R16 ;  /* 0x0001201013007388 */ /* 0x000fe80000000000 */
[----:B------:R-:W-:Y:S04]  /*0680*/  STS.U8 [R19+0x140], R17 ;  /* 0x0001401113007388 */ /* 0x000fe80000000000 */
[----:B------:R-:W-:Y:S04]  /*0690*/  STS.U8 [R19+0x160], R18 ;  /* 0x0001601213007388 */ /* 0x000fe80000000000 */
[----:B------:R-:W-:Y:S04]  /*06a0*/  STS.U8 [R19+0x180], R21 ;  /* 0x0001801513007388 */ /* 0x000fe80000000000 */
[----:B------:R-:W-:Y:S01]  /*06b0*/  STS.U8 [R19+0x1a0], R22 ;  /* 0x0001a01613007388 */ /* 0x000fe20000000000 */
[----:B------:R-:W-:-:S03]  /*06c0*/  NOP ;  /* 0x0000000000007918 */ /* 0x000fc60000000000 */
[----:B------:R-:W0:Y:S04]  /*06d0*/  LDS.U16 R49, [R2] ;  /* 0x0000000002317984 */ /* 0x000e280000000400 */
[----:B------:R-:W1:Y:S04]  /*06e0*/  LDS.U16 R44, [R2+0x2] ;  /* 0x00000200022c7984 */ /* 0x000e680000000400 */
[----:B------:R-:W2:Y:S04]  /*06f0*/  LDS.U16 R42, [R2+0x4] ;  /* 0x00000400022a7984 */ /* 0x000ea80000000400 */
[----:B------:R-:W3:Y:S04]  /*0700*/  LDS.U16 R40, [R2+0x6] ;  /* 0x0000060002287984 */ /* 0x000ee80000000400 */
[----:B------:R-:W4:Y:S04]  /*0710*/  LDS.U16 R52, [R2+0x8] ;  /* 0x0000080002347984 */ /* 0x000f280000000400 */
[----:B------:R-:W5:Y:S04]  /*0720*/  LDS.U16 R48, [R2+0xa] ;  /* 0x00000a0002307984 */ /* 0x000f680000000400 */
[----:B------:R-:W5:Y:S01]  /*0730*/  LDS.U16 R24, [R2+0xc] ;  /* 0x00000c0002187984 */ /* 0x000f620000000400 */
[----:B0-----:R-:W-:-:S02]  /*0740*/  PRMT R23, R49, 0x7770, RZ ;  /* 0x0000777031177816 */ /* 0x001fc400000000ff */
[----:B------:R-:W-:Y:S02]  /*0750*/  PRMT R49, R49, 0x7771, RZ ;  /* 0x0000777131317816 */ /* 0x000fe400000000ff */
[----:B------:R-:W-:Y:S02]  /*0760*/  ISETP.NE.AND P0, PT, R23, RZ, PT ;  /* 0x000000ff1700720c */ /* 0x000fe40003f05270 */
[----:B------:R-:W-:Y:S02]  /*0770*/  ISETP.NE.AND P2, PT, R49, RZ, PT ;  /* 0x000000ff3100720c */ /* 0x000fe40003f45270 */
[----:B-1----:R-:W-:Y:S02]  /*0780*/  PRMT R45, R44, 0x7770, RZ ;  /* 0x000077702c2d7816 */ /* 0x002fe400000000ff */
[----:B------:R-:W-:Y:S02]  /*0790*/  SEL R47, RZ, 0x1, !P0 ;  /* 0x00000001ff2f7807 */ /* 0x000fe40004000000 */
[----:B------:R-:W-:-:S02]  /*07a0*/  ISETP.NE.AND P3, PT, R45, RZ, PT ;  /* 0x000000ff2d00720c */ /* 0x000fc40003f65270 */
[----:B------:R-:W-:-:S03]  /*07b0*/  PRMT R44, R44, 0x7771, RZ ;  /* 0x000077712c2c7816 */ /* 0x000fc600000000ff */
[----:B------:R-:W-:Y:S02]  /*07c0*/  @!P0 IMAD.MOV R4, RZ, RZ, 0x1 ;  /* 0x00000001ff048424 */ /* 0x000fe400078e02ff */
[----:B------:R-:W-:Y:S01]  /*07d0*/  @!P2 IMAD.MOV R4, RZ, RZ, R47 ;  /* 0x000000ffff04a224 */ /* 0x000fe200078e022f */
[----:B------:R-:W-:Y:S02]  /*07e0*/  ISETP.NE.AND P2, PT, R44, RZ, PT ;  /* 0x000000ff2c00720c */ /* 0x000fe40003f45270 */
[----:B--2---:R-:W-:Y:S01]  /*07f0*/  PRMT R43, R42, 0x7770, RZ ;  /* 0x000077702a2b7816 */ /* 0x004fe200000000ff */
[----:B------:R-:W-:-:S03]  /*0800*/  VIADD R5, R4, 0x1 ;  /* 0x0000000104057836 */ /* 0x000fc60000000000 */
[----:B------:R-:W-:Y:S01]  /*0810*/  ISETP.NE.AND P1, PT, R43, RZ, PT ;  /* 0x000000ff2b00720c */ /* 0x000fe20003f25270 */
[----:B------:R-:W-:Y:S01]  /*0820*/  @!P3 IMAD.MOV R5, RZ, RZ, R4 ;  /* 0x000000ffff05b224 */ /* 0x000fe200078e0204 */
[----:B------:R-:W-:-:S03]  /*0830*/  PRMT R42, R42, 0x7771, RZ ;  /* 0x000077712a2a7816 */ /* 0x000fc600000000ff */
[----:B------:R-:W-:Y:S02]  /*0840*/  VIADD R6, R5, 0x1 ;  /* 0x0000000105067836 */ /* 0x000fe40000000000 */
[----:B------:R-:W-:Y:S01]  /*0850*/  @!P2 IMAD.MOV R6, RZ, RZ, R5 ;  /* 0x000000ffff06a224 */ /* 0x000fe200078e0205 */
[----:B------:R-:W-:Y:S02]  /*0860*/  ISETP.NE.AND P2, PT, R42, RZ, PT ;  /* 0x000000ff2a00720c */ /* 0x000fe40003f45270 */
[----:B---3--:R-:W-:Y:S01]  /*0870*/  PRMT R41, R40, 0x7770, RZ ;  /* 0x0000777028297816 */ /* 0x008fe200000000ff */
[----:B------:R-:W-:Y:S02]  /*0880*/  VIADD R4, R6, 0x1 ;  /* 0x0000000106047836 */ /* 0x000fe40000000000 */
[----:B------:R-:W-:Y:S01]  /*0890*/  @!P1 IMAD.MOV R4, RZ, RZ, R6 ;  /* 0x000000ffff049224 */ /* 0x000fe200078e0206 */
[----:B------:R-:W-:-:S03]  /*08a0*/  ISETP.NE.AND P1, PT, R41, RZ, PT ;  /* 0x000000ff2900720c */ /* 0x000fc60003f25270 */
[----:B------:R-:W-:Y:S01]  /*08b0*/  VIADD R5, R4, 0x1 ;  /* 0x0000000104057836 */ /* 0x000fe20000000000 */
[----:B------:R-:W-:-:S03]  /*08c0*/  PRMT R40, R40, 0x7771, RZ ;  /* 0x0000777128287816 */ /* 0x000fc600000000ff */
[----:B------:R-:W-:-:S04]  /*08d0*/  @!P2 IMAD.MOV R5, RZ, RZ, R4 ;  /* 0x000000ffff05a224 */ /* 0x000fc800078e0204 */
[----:B------:R-:W-:Y:S02]  /*08e0*/  VIADD R4, R5, 0x1 ;  /* 0x0000000105047836 */ /* 0x000fe40000000000 */
[----:B------:R-:W-:Y:S01]  /*08f0*/  @!P1 IMAD.MOV R4, RZ, RZ, R5 ;  /* 0x000000ffff049224 */ /* 0x000fe200078e0205 */
[----:B------:R-:W-:Y:S01]  /*0900*/  BAR.SYNC.DEFER_BLOCKING 0x0 ;  /* 0x0000000000007b1d */ /* 0x000fe20000010000 */
[----:B------:R-:W-:Y:S02]  /*0910*/  ISETP.NE.AND P1, PT, R40, RZ, PT ;  /* 0x000000ff2800720c */ /* 0x000fe40003f25270 */
[----:B----4-:R-:W-:Y:S01]  /*0920*/  PRMT R7, R52, 0x7770, RZ ;  /* 0x0000777034077816 */ /* 0x010fe200000000ff */
[----:B------:R-:W-:Y:S01]  /*0930*/  VIADD R5, R4, 0x1 ;  /* 0x0000000104057836 */ /* 0x000fe20000000000 */
[----:B------:R-:W-:Y:S02]  /*0940*/  PRMT R52, R52, 0x7771, RZ ;  /* 0x0000777134347816 */ /* 0x000fe400000000ff */
[----:B-----5:R-:W-:-:S07]  /*0950*/  PRMT R50, R48, 0x7770, RZ ;  /* 0x0000777030327816 */ /* 0x020fce00000000ff */
[----:B------:R-:W-:Y:S01]  /*0960*/  @!P1 IMAD.MOV R5, RZ, RZ, R4 ;  /* 0x000000ffff059224 */ /* 0x000fe200078e0204 */
[----:B------:R-:W-:Y:S02]  /*0970*/  ISETP.NE.AND P1, PT, R7, RZ, PT ;  /* 0x000000ff0700720c */ /* 0x000fe40003f25270 */
[----:B------:R-:W-:Y:S02]  /*0980*/  ISETP.NE.AND P2, PT, R52, RZ, PT ;  /* 0x000000ff3400720c */ /* 0x000fe40003f45270 */
[----:B------:R-:W-:Y:S01]  /*0990*/  ISETP.NE.AND P3, PT, R50, RZ, PT ;  /* 0x000000ff3200720c */ /* 0x000fe20003f65270 */
[----:B------:R-:W-:Y:S01]  /*09a0*/  VIADD R4, R5, 0x1 ;  /* 0x0000000105047836 */ /* 0x000fe20000000000 */
[----:B------:R-:W-:Y:S02]  /*09b0*/  PRMT R48, R48, 0x7771, RZ ;  /* 0x0000777130307816 */ /* 0x000fe400000000ff */
[----:B------:R-:W-:Y:S02]  /*09c0*/  PRMT R25, R24, 0x7770, RZ ;  /* 0x0000777018197816 */ /* 0x000fe400000000ff */
[----:B------:R-:W-:-:S03]  /*09d0*/  ISETP.NE.AND P4, PT, R48, RZ, PT ;  /* 0x000000ff3000720c */ /* 0x000fc60003f85270 */
[----:B------:R-:W-:Y:S01]  /*09e0*/  @!P1 IMAD.MOV R4, RZ, RZ, R5 ;  /* 0x000000ffff049224 */ /* 0x000fe200078e0205 */
[----:B------:R-:W-:-:S03]  /*09f0*/  ISETP.NE.AND P5, PT, R25, RZ, PT ;  /* 0x000000ff1900720c */ /* 0x000fc60003fa5270 */
[----:B------:R-:W-:Y:S02]  /*0a00*/  VIADD R5, R4, 0x1 ;  /* 0x0000000104057836 */ /* 0x000fe40000000000 */
[----:B------:R-:W-:-:S04]  /*0a10*/  @!P2 IMAD.MOV R5, RZ, RZ, R4 ;  /* 0x000000ffff05a224 */ /* 0x000fc800078e0204 */
[----:B------:R-:W-:Y:S02]  /*0a20*/  VIADD R4, R5, 0x1 ;  /* 0x0000000105047836 */ /* 0x000fe40000000000 */
[----:B------:R-:W-:Y:S01]  /*0a30*/  @!P3 IMAD.MOV R4, RZ, RZ, R5 ;  /* 0x000000ffff04b224 */ /* 0x000fe200078e0205 */
[----:B------:R-:W-:-:S03]  /*0a40*/  PRMT R24, R24, 0x7771, RZ ;  /* 0x0000777118187816 */ /* 0x000fc600000000ff */
[----:B------:R-:W-:Y:S02]  /*0a50*/  VIADD R5, R4, 0x1 ;  /* 0x0000000104057836 */ /* 0x000fe40000000000 */
[----:B------:R-:W-:-:S04]  /*0a60*/  @!P4 IMAD.MOV R5, RZ, RZ, R4 ;  /* 0x000000ffff05c224 */ /* 0x000fc800078e0204 */
[----:B------:R-:W-:Y:S02]  /*0a70*/  VIADD R46, R5, 0x1 ;  /* 0x00000001052e7836 */ /* 0x000fe40000000000 */
[----:B------:R-:W-:Y:S01]  /*0a80*/  @!P5 IMAD.MOV R46, RZ, RZ, R5 ;  /* 0x000000ffff2ed224 */ /* 0x000fe200078e0205 */
[----:B------:R-:W-:-:S03]  /*0a90*/  ISETP.NE.AND P5, PT, R24, RZ, PT ;  /* 0x000000ff1800720c */ /* 0x000fc60003fa5270 */
[----:B------:R-:W-:-:S10]  /*0aa0*/  VIADD R2, R46, 0x1 ;  /* 0x000000012e027836 */ /* 0x000fd40000000000 */
[----:B------:R-:W-:-:S05]  /*0ab0*/  @!P5 IMAD.MOV R2, RZ, RZ, R46 ;  /* 0x000000ffff02d224 */ /* 0x000fca00078e022e */
[----:B------:R-:W0:Y:S02]  /*0ac0*/  SHFL.UP P6, R5, R2, 0x1, RZ ;  /* 0x0420000002057989 */ /* 0x000e2400000c00ff */
[----:B0-----:R-:W-:-:S05]  /*0ad0*/  @P6 IMAD.IADD R5, R5, 0x1, R2 ;  /* 0x0000000105056824 */ /* 0x001fca00078e0202 */
[----:B------:R-:W0:Y:S04]  /*0ae0*/  SHFL.UP P6, R4, R5, 0x2, RZ ;  /* 0x0440000005047989 */ /* 0x000e2800000c00ff */
[----:B------:R-:W-:Y:S04]  /*0af0*/  STL [R1+0x4], R23 ;  /* 0x0000041701007387 */ /* 0x000fe80000100800 */
[----:B------:R-:W-:Y:S01]  /*0b00*/  STL [R1], R7 ;  /* 0x0000000701007387 */ /* 0x000fe20000100800 */
[----:B0-----:R-:W-:-:S05]  /*0b10*/  @P6 IMAD.IADD R4, R5, 0x1, R4 ;  /* 0x0000000105046824 */ /* 0x001fca00078e0204 */
[----:B------:R-:W0:Y:S02]  /*0b20*/  SHFL.UP P6, R7, R4, 0x4, RZ ;  /* 0x0480000004077989 */ /* 0x000e2400000c00ff */
[----:B0-----:R-:W-:-:S05]  /*0b30*/  @P6 IMAD.IADD R7, R4, 0x1, R7 ;  /* 0x0000000104076824 */ /* 0x001fca00078e0207 */
[----:B------:R-:W0:Y:S01]  /*0b40*/  SHFL.UP P6, R6, R7, 0x8, RZ ;  /* 0x0500000007067989 */ /* 0x000e2200000c00ff */
[----:B------:R-:W-:Y:S02]  /*0b50*/  VIADD R8, R46, 0x1 ;  /* 0x000000012e087836 */ /* 0x000fe40000000000 */
[----:B------:R-:W-:Y:S02]  /*0b60*/  @!P5 IMAD.MOV R8, RZ, RZ, R46 ;  /* 0x000000ffff08d224 */ /* 0x000fe400078e022e */
[----:B0-----:R-:W-:-:S05]  /*0b70*/  @P6 IMAD.IADD R6, R7, 0x1, R6 ;  /* 0x0000000107066824 */ /* 0x001fca00078e0206 */
[----:B------:R-:W0:Y:S02]  /*0b80*/  SHFL.UP P5, R9, R6, 0x10, RZ ;  /* 0x0600000006097989 */ /* 0x000e2400000a00ff */
[----:B0-----:R-:W-:Y:S01]  /*0b90*/  @P5 IMAD.IADD R9, R6, 0x1, R9 ;  /* 0x0000000106095824 */ /* 0x001fe200078e0209 */
[----:B------:R-:W-:-:S13]  /*0ba0*/  ISETP.NE.AND P5, PT, R3, 0x1f, PT ;  /* 0x0000001f0300780c */ /* 0x000fda0003fa5270 */
[----:B------:R-:W-:-:S05]  /*0bb0*/  @!P5 LEA R2, R0, UR4, 0x2 ;  /* 0x000000040002dc11 */ /* 0x000fca000f8e10ff */
[----:B------:R-:W-:Y:S01]  /*0bc0*/  @!P5 STS [R2], R9 ;  /* 0x000000090200d388 */ /* 0x000fe20000000800 */
[----:B------:R-:W-:Y:S06]  /*0bd0*/  BAR.SYNC.DEFER_BLOCKING 0x0 ;  /* 0x0000000000007b1d */ /* 0x000fec0000010000 */
[----:B------:R-:W0:Y:S04]  /*0be0*/  LDS.128 R20, [UR4] ;  /* 0x00000004ff147984 */ /* 0x000e280008000c00 */
[----:B------:R-:W1:Y:S01]  /*0bf0*/  LDS.128 R16, [UR4+0x10] ;  /* 0x00001004ff107984 */ /* 0x000e620008000c00 */
[----:B------:R-:W-:Y:S01]  /*0c00*/  IMAD.IADD R8, R9, 0x1, -R8 ;  /* 0x0000000109087824 */ /* 0x000fe200078e0a08 */
[----:B------:R-:W-:-:S02]  /*0c10*/  ISETP.NE.AND P5, PT, R3, RZ, PT ;  /* 0x000000ff0300720c */ /* 0x000fc40003fa5270 */
[----:B------:R-:W2:Y:S02]  /*0c20*/  LDS.128 R12, [UR4+0x20] ;  /* 0x00002004ff0c7984 */ /* 0x000ea40008000c00 */
[----:B------:R-:W-:Y:S02]  /*0c30*/  SEL R51, R8, RZ, P5 ;  /* 0x000000ff08337207 */ /* 0x000fe40002800000 */
[----:B------:R-:W-:Y:S01]  /*0c40*/  ISETP.NE.AND P5, PT, R0, 0x2, PT ;  /* 0x000000020000780c */ /* 0x000fe20003fa5270 */
[----:B0-----:R-:W-:-:S05]  /*0c50*/  IMAD.IADD R3, R20, 0x1, R21 ;  /* 0x0000000114037824 */ /* 0x001fca00078e0215 */
[----:B------:R-:W-:Y:S01]  /*0c60*/  SEL R4, R3, R20, !P5 ;  /* 0x0000001403047207 */ /* 0x000fe20006800000 */
[----:B------:R-:W-:Y:S01]  /*0c70*/  IMAD.IADD R3, R22, 0x1, R3 ;  /* 0x0000000116037824 */ /* 0x000fe200078e0203 */
[----:B------:R-:W-:-:S04]  /*0c80*/  ISETP.NE.AND P5, PT, R0, 0x3, PT ;  /* 0x000000030000780c */ /* 0x000fc80003fa5270 */
[----:B------:R-:W-:Y:S01]  /*0c90*/  SEL R4, R3, R4, !P5 ;  /* 0x0000000403047207 */ /* 0x000fe20006800000 */
[----:B------:R-:W-:Y:S01]  /*0ca0*/  IMAD.IADD R3, R23, 0x1, R3 ;  /* 0x0000000117037824 */ /* 0x000fe200078e0203 */
[----:B------:R-:W-:-:S04]  /*0cb0*/  ISETP.NE.AND P5, PT, R0, 0x4, PT ;  /* 0x000000040000780c */ /* 0x000fc80003fa5270 */
[C---:B------:R-:W-:Y:S01]  /*0cc0*/  SEL R4, R3.reuse, R4, !P5 ;  /* 0x0000000403047207 */ /* 0x040fe20006800000 */
[----:B-1----:R-:W-:Y:S01]  /*0cd0*/  IMAD.IADD R3, R3, 0x1, R16 ;  /* 0x0000000103037824 */ /* 0x002fe200078e0210 */
[----:B------:R-:W-:-:S04]  /*0ce0*/  ISETP.NE.AND P5, PT, R0, 0x5, PT ;  /* 0x000000050000780c */ /* 0x000fc80003fa5270 */
[----:B------:R-:W-:Y:S01]  /*0cf0*/  SEL R4, R3, R4, !P5 ;  /* 0x0000000403047207 */ /* 0x000fe20006800000 */
[----:B------:R-:W-:Y:S01]  /*0d00*/  IMAD.IADD R3, R17, 0x1, R3 ;  /* 0x0000000111037824 */ /* 0x000fe200078e0203 */
[----:B------:R-:W-:-:S04]  /*0d10*/  ISETP.NE.AND P5, PT, R0, 0x6, PT ;  /* 0x000000060000780c */ /* 0x000fc80003fa5270 */
[----:B------:R-:W-:Y:S01]  /*0d20*/  SEL R4, R3, R4, !P5 ;  /* 0x0000000403047207 */ /* 0x000fe20006800000 */
[----:B------:R-:W-:Y:S01]  /*0d30*/  IMAD.IADD R3, R18, 0x1, R3 ;  /* 0x0000000112037824 */ /* 0x000fe200078e0203 */
[----:B------:R-:W-:-:S04]  /*0d40*/  ISETP.NE.AND P5, PT, R0, 0x7, PT ;  /* 0x000000070000780c */ /* 0x000fc80003fa5270 */
[----:B------:R-:W-:Y:S01]  /*0d50*/  SEL R4, R3, R4, !P5 ;  /* 0x0000000403047207 */ /* 0x000fe20006800000 */
[----:B------:R-:W-:Y:S01]  /*0d60*/  IMAD.IADD R3, R19, 0x1, R3 ;  /* 0x0000000113037824 */ /* 0x000fe200078e0203 */
[----:B------:R-:W-:-:S04]  /*0d70*/  ISETP.NE.AND P5, PT, R0, 0x8, PT ;  /* 0x000000080000780c */ /* 0x000fc80003fa5270 */
[C---:B------:R-:W-:Y:S01]  /*0d80*/  SEL R4, R3.reuse, R4, !P5 ;  /* 0x0000000403047207 */ /* 0x040fe20006800000 */
[----:B--2---:R-:W-:Y:S01]  /*0d90*/  IMAD.IADD R3, R3, 0x1, R12 ;  /* 0x0000000103037824 */ /* 0x004fe200078e020c */
[----:B------:R-:W-:-:S04]  /*0da0*/  ISETP.NE.AND P5, PT, R0, 0x9, PT ;  /* 0x000000090000780c */ /* 0x000fc80003fa5270 */
[----:B------:R-:W-:Y:S01]  /*0db0*/  SEL R4, R3, R4, !P5 ;  /* 0x0000000403047207 */ /* 0x000fe20006800000 */
[----:B------:R-:W-:Y:S01]  /*0dc0*/  IMAD.IADD R3, R13, 0x1, R3 ;  /* 0x000000010d037824 */ /* 0x000fe200078e0203 */
[----:B------:R-:W-:-:S04]  /*0dd0*/  ISETP.NE.AND P5, PT, R0, 0xa, PT ;  /* 0x0000000a0000780c */ /* 0x000fc80003fa5270 */
[----:B------:R-:W-:Y:S02]  /*0de0*/  SEL R4, R3, R4, !P5 ;  /* 0x0000000403047207 */ /* 0x000fe40006800000 */
[----:B------:R-:W-:Y:S02]  /*0df0*/  ISETP.NE.AND P5, PT, R0, 0xb, PT ;  /* 0x0000000b0000780c */ /* 0x000fe40003fa5270 */
[----:B------:R-:W-:Y:S01]  /*0e00*/  ISETP.NE.AND P6, PT, R49, RZ, PT ;  /* 0x000000ff3100720c */ /* 0x000fe20003fc5270 */
[----:B------:R-:W-:-:S10]  /*0e10*/  VIADD R0, R47, 0x1 ;  /* 0x000000012f007836 */ /* 0x000fd40000000000 */
[----:B------:R-:W-:Y:S01]  /*0e20*/  @!P5 IMAD.IADD R4, R14, 0x1, R3 ;  /* 0x000000010e04d824 */ /* 0x000fe200078e0203 */
[----:B------:R-:W-:Y:S01]  /*0e30*/  ISETP.GE.U32.AND P5, PT, R53, 0x20, PT ;  /* 0x000000203500780c */ /* 0x000fe20003fa6070 */
[----:B------:R-:W-:Y:S01]  /*0e40*/  @!P6 IMAD.MOV R0, RZ, RZ, R47 ;  /* 0x000000ffff00e224 */ /* 0x000fe200078e022f */
[----:B------:R-:W-:Y:S02]  /*0e50*/  ISETP.NE.AND P6, PT, R45, RZ, PT ;  /* 0x000000ff2d00720c */ /* 0x000fe40003fc5270 */
[----:B------:R-:W-:-:S05]  /*0e60*/  SEL R4, R4, RZ, P5 ;  /* 0x000000ff04047207 */ /* 0x000fca0002800000 */
[----:B------:R-:W-:Y:S01]  /*0e70*/  IMAD.IADD R51, R4, 0x1, R51 ;  /* 0x0000000104337824 */ /* 0x000fe200078e0233 */
[----:B------:R-:W-:-:S03]  /*0e80*/  ISETP.NE.AND P5, PT, R44, RZ, PT ;  /* 0x000000ff2c00720c */ /* 0x000fc60003fa5270 */
[----:B------:R-:W-:-:S04]  /*0e90*/  IMAD.IADD R11, R51, 0x1, R0 ;  /* 0x00000001330b7824 */ /* 0x000fc800078e0200 */
[----:B------:R-:W-:Y:S02]  /*0ea0*/  VIADD R10, R11, 0x1 ;  /* 0x000000010b0a7836 */ /* 0x000fe40000000000 */
[----:B------:R-:W-:Y:S01]  /*0eb0*/  @!P6 IMAD.MOV R10, RZ, RZ, R11 ;  /* 0x000000ffff0ae224 */ /* 0x000fe200078e020b */
[----:B------:R-:W-:-:S03]  /*0ec0*/  ISETP.NE.AND P6, PT, R43, RZ, PT ;  /* 0x000000ff2b00720c */ /* 0x000fc60003fc5270 */
[----:B------:R-:W-:Y:S02]  /*0ed0*/  VIADD R9, R10, 0x1 ;  /* 0x000000010a097836 */ /* 0x000fe40000000000 */
[----:B------:R-:W-:Y:S01]  /*0ee0*/  @!P5 IMAD.MOV R9, RZ, RZ, R10 ;  /* 0x000000ffff09d224 */ /* 0x000fe200078e020a */
[----:B------:R-:W-:-:S03]  /*0ef0*/  ISETP.NE.AND P5, PT, R42, RZ, PT ;  /* 0x000000ff2a00720c */ /* 0x000fc60003fa5270 */
[----:B------:R-:W-:-:S04]  /*0f00*/  VIADD R8, R9, 0x1 ;  /* 0x0000000109087836 */ /* 0x000fc80000000000 */
[----:B------:R-:W-:Y:S01]  /*0f10*/  @!P6 IMAD.MOV R8, RZ, RZ, R9 ;  /* 0x000000ffff08e224 */ /* 0x000fe200078e0209 */
[----:B------:R-:W-:-:S03]  /*0f20*/  ISETP.NE.AND P6, PT, R41, RZ, PT ;  /* 0x000000ff2900720c */ /* 0x000fc60003fc5270 */
[----:B------:R-:W-:Y:S02]  /*0f30*/  VIADD R7, R8, 0x1 ;  /* 0x0000000108077836 */ /* 0x000fe40000000000 */
[----:B------:R-:W-:Y:S01]  /*0f40*/  @!P5 IMAD.MOV R7, RZ, RZ, R8 ;  /* 0x000000ffff07d224 */ /* 0x000fe200078e0208 */
[----:B------:R-:W-:-:S03]  /*0f50*/  ISETP.NE.AND P5, PT, R53, RZ, PT ;  /* 0x000000ff3500720c */ /* 0x000fc60003fa5270 */
[----:B------:R-:W-:-:S04]  /*0f60*/  VIADD R6, R7, 0x1 ;  /* 0x0000000107067836 */ /* 0x000fc80000000000 */
[----:B------:R-:W-:Y:S01]  /*0f70*/  @!P6 IMAD.MOV R6, RZ, RZ, R7 ;  /* 0x000000ffff06e224 */ /* 0x000fe200078e0207 */
[----:B------:R-:W-:Y:S01]  /*0f80*/  ISETP.NE.AND P6, PT, R40, RZ, PT ;  /* 0x000000ff2800720c */ /* 0x000fe20003fc5270 */
[----:B------:R-:W-:Y:S01]  /*0f90*/  BSSY.RECONVERGENT B0, `(.L_x_244) ;  /* 0x0000010000007945 */ /* 0x000fe20003800200 */
[----:B------:R-:W-:Y:S01]  /*0fa0*/  IADD3 R0, PT, PT, R22, R21, R20 ;  /* 0x0000001516007210 */ /* 0x000fe20007ffe014 */
[----:B------:R-:W-:-:S10]  /*0fb0*/  VIADD R5, R6, 0x1 ;  /* 0x0000000106057836 */ /* 0x000fd40000000000 */
[----:B------:R-:W-:Y:S01]  /*0fc0*/  @!P6 IMAD.MOV R5, RZ, RZ, R6 ;  /* 0x000000ffff05e224 */ /* 0x000fe200078e0206 */
[----:B------:R-:W-:Y:S06]  /*0fd0*/  @P5 BRA `(.L_x_245) ;  /* 0x00000000002c5947 */ /* 0x000fec0003800000 */
[----:B------:R-:W-:Y:S01]  /*0fe0*/  IADD3 R2, PT, PT, R22, R21, R20 ;  /* 0x0000001516027210 */ /* 0x000fe20007ffe014 */
[----:B------:R0:W-:Y:S03]  /*0ff0*/  STL [R1+0xc], R5 ;  /* 0x00000c0501007387 */ /* 0x0001e60000100800 */
[----:B------:R-:W-:-:S04]  /*1000*/  IADD3 R2, PT, PT, R16, R2, R23 ;  /* 0x0000000210027210 */ /* 0x000fc80007ffe017 */
[----:B------:R-:W-:Y:S01]  /*1010*/  IADD3 R2, PT, PT, R18, R2, R17 ;  /* 0x0000000212027210 */ /* 0x000fe20007ffe011 */
[----:B0-----:R-:W0:Y:S03]  /*1020*/  LDC.64 R4, c[0x0][0x3a0] ;  /* 0x0000e800ff047b82 */ /* 0x001e260000000a00 */
[----:B------:R-:W-:-:S04]  /*1030*/  IADD3 R2, PT, PT, R12, R2, R19 ;  /* 0x000000020c027210 */ /* 0x000fc80007ffe013 */
[----:B------:R-:W-:-:S05]  /*1040*/  IADD3 R2, PT, PT, R14, R2, R13 ;  /* 0x000000020e027210 */ /* 0x000fca0007ffe00d */
[----:B------:R-:W-:Y:S02]  /*1050*/  IMAD.IADD R3, R15, 0x1, R2 ;  /* 0x000000010f037824 */ /* 0x000fe400078e0202 */
[----:B------:R-:W-:-:S05]  /*1060*/  IMAD.MOV.U32 R2, RZ, RZ, 0x65 ;  /* 0x00000065ff027424 */ /* 0x000fca00078e00ff */
[----:B0-----:R0:W-:Y:S04]  /*1070*/  ST.E.64.STRONG.GPU desc[UR8][R4.64+0x100], R2 ;  /* 0x0001000204007985 */ /* 0x0011e8000c10fb08 */
[----:B0-----:R0:W5:Y:S02]  /*1080*/  LDL.LU R5, [R1+0xc] ;  /* 0x00000c0001057983 */ /* 0x0011640000300800 */
.L_x_245:
[----:B------:R-:W-:Y:S05]  /*1090*/  BSYNC.RECONVERGENT B0 ;  /* 0x0000000000007941 */ /* 0x000fea0003800200 */
.L_x_244:
[----:B------:R-:W-:Y:S01]  /*10a0*/  IADD3 R0, PT, PT, R16, R0, R23 ;  /* 0x0000000010007210 */ /* 0x000fe20007ffe017 */
[----:B-----5:R-:W-:Y:S02]  /*10b0*/  VIADD R4, R5, 0x1 ;  /* 0x0000000105047836 */ /* 0x020fe40000000000 */
[----:B------:R-:W-:Y:S01]  /*10c0*/  @!P1 IMAD.MOV R4, RZ, RZ, R5 ;  /* 0x000000ffff049224 */ /* 0x000fe200078e0205 */
[----:B------:R-:W-:Y:S01]  /*10d0*/  IADD3 R0, PT, PT, R18, R0, R17 ;  /* 0x0000000012007210 */ /* 0x000fe20007ffe011 */
[----:B------:R-:W-:Y:S02]  /*10e0*/  IMAD.IADD R47, R47, 0x1, R51 ;  /* 0x000000012f2f7824 */ /* 0x000fe400078e0233 */
[----:B------:R-:W-:Y:S01]  /*10f0*/  VIADD R3, R4, 0x1 ;  /* 0x0000000104037836 */ /* 0x000fe20000000000 */
[----:B------:R-:W-:Y:S01]  /*1100*/  IADD3 R0, PT, PT, R12, R0, R19 ;  /* 0x000000000c007210 */ /* 0x000fe20007ffe013 */
[----:B------:R-:W-:Y:S02]  /*1110*/  @!P2 IMAD.MOV R3, RZ, RZ, R4 ;  /* 0x000000ffff03a224 */ /* 0x000fe400078e0204 */
[----:B------:R-:W-:Y:S01]  /*1120*/  IMAD.IADD R46, R46, 0x1, R51 ;  /* 0x000000012e2e7824 */ /* 0x000fe200078e0233 */
[----:B------:R-:W-:Y:S01]  /*1130*/  IADD3 R53, PT, PT, R14, R0, R13 ;  /* 0x000000000e357210 */ /* 0x000fe20007ffe00d */
[----:B------:R-:W-:-:S02]  /*1140*/  VIADD R2, R3, 0x1 ;  /* 0x0000000103027836 */ /* 0x000fc40000000000 */
[----:B------:R-:W-:Y:S02]  /*1150*/  @!P3 IMAD.MOV R2, RZ, RZ, R3 ;  /* 0x000000ffff02b224 */ /* 0x000fe400078e0203 */
[----:B------:R-:W-:Y:S02]  /*1160*/  IMAD.IADD R53, R15, 0x1, R53 ;  /* 0x000000010f357824 */ /* 0x000fe400078e0235 */
[----:B------:R-:W-:Y:S02]  /*1170*/  VIADD R0, R2, 0x1 ;  /* 0x0000000102007836 */ /* 0x000fe40000000000 */
[----:B------:R-:W-:Y:S01]  /*1180*/  @!P4 IMAD.MOV R0, RZ, RZ, R2 ;  /* 0x000000ffff00c224 */ /* 0x000fe200078e0202 */
[----:B------:R-:W-:-:S13]  /*1190*/  ISETP.GT.AND P1, PT, R53, 0x180, PT ;  /* 0x000001803500780c */ /* 0x000fda0003f24270 */
[----:B------:R-:W-:Y:S05]  /*11a0*/  @P1 BRA `(.L_x_246) ;  /* 0x0000000c00441947 */ /* 0x000fea0003800000 */
[----:B------:R-:W-:Y:S04]  /*11b0*/  BSSY.RECONVERGENT B0, `(.L_x_247) ;  /* 0x000000d000007945 */ /* 0x000fe80003800200 */
[----:B------:R-:W-:Y:S05]  /*11c0*/  @!P0 BRA `(.L_x_248) ;  /* 0x00000000002c8947 */ /* 0x000fea0003800000 */
[----:B------:R-:W-:Y:S01]  /*11d0*/  UISETP.NE.AND UP0, UPT, UR6, URZ, UPT ;  /* 0x000000ff0600728c */ /* 0x000fe2000bf05270 */
[----:B------:R-:W-:Y:S01]  /*11e0*/  CS2R R12, SRZ ;  /* 0x00000000000c7805 */ /* 0x000fe2000001ff00 */
[----:B------:R-:W1:Y:S07]  /*11f0*/  LDCU.64 UR4, c[0x0][0x390] ;  /* 0x00007200ff0477ac */ /* 0x000e6e0008000a00 */
[----:B------:R-:W-:Y:S05]  /*1200*/  BRA.U UP0, `(.L_x_249) ;  /* 0x0000000100087547 */ /* 0x000fea000b800000 */
[----:B------:R-:W2:Y:S02]  /*1210*/  LDC.64 R12, c[0x0][0x3d0] ;  /* 0x0000f400ff0c7b82 */ /* 0x000ea40000000a00 */
[----:B--2---:R-:W5:Y:S02]  /*1220*/  LDG.E.64 R12, desc[UR8][R12.64] ;  /* 0x000000080c0c7981 */ /* 0x004f64000c1e1b00 */
.L_x_249:
[----:B-----5:R-:W-:-:S04]  /*1230*/  IADD3 R14, P0, PT, R51, R12, RZ ;  /* 0x0000000c330e7210 */ /* 0x020fc80007f1e0ff */
[----:B------:R-:W-:Y:S02]  /*1240*/  LEA.HI.X.SX32 R13, R51, R13, 0x1, P0 ;  /* 0x0000000d330d7211 */ /* 0x000fe400000f0eff */
[----:B-1----:R-:W-:-:S04]  /*1250*/  LEA R12, P0, R14, UR4, 0x2 ;  /* 0x000000040e0c7c11 */ /* 0x002fc8000f8010ff */
[----:B------:R-:W-:-:S05]  /*1260*/  LEA.HI.X R13, R14, UR5, R13, 0x2, P0 ;  /* 0x000000050e0d7c11 */ /* 0x000fca00080f140d */
[----:B------:R1:W-:Y:S04]  /*1270*/  STG.E desc[UR8][R12.64], R38 ;  /* 0x000000260c007986 */ /* 0x0003e8000c101908 */
.L_x_248:
[----:B------:R-:W-:Y:S05]  /*1280*/  BSYNC.RECONVERGENT B0 ;  /* 0x0000000000007941 */ /* 0x000fea0003800200 */
.L_x_247:
[----:B------:R-:W-:Y:S01]  /*1290*/  ISETP.NE.AND P0, PT, R49, RZ, PT ;  /* 0x000000ff3100720c */ /* 0x000fe20003f05270 */
[----:B------:R-:W-:-:S12]  /*12a0*/  BSSY.RECONVERGENT B0, `(.L_x_250) ;  /* 0x000000d000007945 */ /* 0x000fd80003800200 */
[----:B------:R-:W-:Y:S05]  /*12b0*/  @!P0 BRA `(.L_x_251) ;  /* 0x00000000002c8947 */ /* 0x000fea0003800000 */
[----:B------:R-:W-:Y:S01]  /*12c0*/  UISETP.NE.AND UP0, UPT, UR6, URZ, UPT ;  /* 0x000000ff0600728c */ /* 0x000fe2000bf05270 */
[----:B-1----:R-:W-:Y:S01]  /*12d0*/  CS2R R12, SRZ ;  /* 0x00000000000c7805 */ /* 0x002fe2000001ff00 */
[----:B------:R-:W1:Y:S07]  /*12e0*/  LDCU.64 UR4, c[0x0][0x390] ;  /* 0x00007200ff0477ac */ /* 0x000e6e0008000a00 */
[----:B------:R-:W-:Y:S05]  /*12f0*/  BRA.U UP0, `(.L_x_252) ;  /* 0x0000000100087547 */ /* 0x000fea000b800000 */
[----:B------:R-:W2:Y:S02]  /*1300*/  LDC.64 R12, c[0x0][0x3d0] ;  /* 0x0000f400ff0c7b82 */ /* 0x000ea40000000a00 */
[----:B--2---:R-:W5:Y:S02]  /*1310*/  LDG.E.64 R12, desc[UR8][R12.64] ;  /* 0x000000080c0c7981 */ /* 0x004f64000c1e1b00 */
.L_x_252:
[----:B-----5:R-:W-:-:S04]  /*1320*/  IADD3 R14, P0, PT, R47, R12, RZ ;  /* 0x0000000c2f0e7210 */ /* 0x020fc80007f1e0ff */
[----:B------:R-:W-:Y:S02]  /*1330*/  LEA.HI.X.SX32 R13, R47, R13, 0x1, P0 ;  /* 0x0000000d2f0d7211 */ /* 0x000fe400000f0eff */
[----:B-1----:R-:W-:-:S04]  /*1340*/  LEA R12, P0, R14, UR4, 0x2 ;  /* 0x000000040e0c7c11 */ /* 0x002fc8000f8010ff */
[----:B------:R-:W-:-:S05]  /*1350*/  LEA.HI.X R13, R14, UR5, R13, 0x2, P0 ;  /* 0x000000050e0d7c11 */ /* 0x000fca00080f140d */
[----:B------:R2:W-:Y:S04]  /*1360*/  STG.E desc[UR8][R12.64], R39 ;  /* 0x000000270c007986 */ /* 0x0005e8000c101908 */
.L_x_251:
[----:B------:R-:W-:Y:S05]  /*1370*/  BSYNC.RECONVERGENT B0 ;  /* 0x0000000000007941 */ /* 0x000fea0003800200 */
.L_x_250:
[----:B------:R-:W-:Y:S01]  /*1380*/  ISETP.NE.AND P0, PT, R45, RZ, PT ;  /* 0x000000ff2d00720c */ /* 0x000fe20003f05270 */
[----:B------:R-:W-:-:S12]  /*1390*/  BSSY.RECONVERGENT B0, `(.L_x_253) ;  /* 0x000000d000007945 */ /* 0x000fd80003800200 */
[----:B------:R-:W-:Y:S05]  /*13a0*/  @!P0 BRA `(.L_x_254) ;  /* 0x00000000002c8947 */ /* 0x000fea0003800000 */
[----:B------:R-:W-:Y:S01]  /*13b0*/  UISETP.NE.AND UP0, UPT, UR6, URZ, UPT ;  /* 0x000000ff0600728c */ /* 0x000fe2000bf05270 */
[----:B-12---:R-:W-:Y:S01]  /*13c0*/  CS2R R12, SRZ ;  /* 0x00000000000c7805 */ /* 0x006fe2000001ff00 */
[----:B------:R-:W1:Y:S07]  /*13d0*/  LDCU.64 UR4, c[0x0][0x390] ;  /* 0x00007200ff0477ac */ /* 0x000e6e0008000a00 */
[----:B------:R-:W-:Y:S05]  /*13e0*/  BRA.U UP0, `(.L_x_255) ;  /* 0x0000000100087547 */ /* 0x000fea000b800000 */
[----:B------:R-:W2:Y:S02]  /*13f0*/  LDC.64 R12, c[0x0][0x3d0] ;  /* 0x0000f400ff0c7b82 */ /* 0x000ea40000000a00 */
[----:B--2---:R-:W5:Y:S02]  /*1400*/  LDG.E.64 R12, desc[UR8][R12.64] ;  /* 0x000000080c0c7981 */ /* 0x004f64000c1e1b00 */
.L_x_255:
[----:B-----5:R-:W-:-:S04]  /*1410*/  IADD3 R14, P0, PT, R11, R12, RZ ;  /* 0x0000000c0b0e7210 */ /* 0x020fc80007f1e0ff */
[----:B------:R-:W-:Y:S02]  /*1420*/  LEA.HI.X.SX32 R11, R11, R13, 0x1, P0 ;  /* 0x0000000d0b0b7211 */ /* 0x000fe400000f0eff */
[----:B-1----:R-:W-:-:S04]  /*1430*/  LEA R12, P0, R14, UR4, 0x2 ;  /* 0x000000040e0c7c11 */ /* 0x002fc8000f8010ff */
[----:B------:R-:W-:-:S05]  /*1440*/  LEA.HI.X R13, R14, UR5, R11, 0x2, P0 ;  /* 0x000000050e0d7c11 */ /* 0x000fca00080f140b */
[----:B------:R3:W-:Y:S04]  /*1450*/  STG.E desc[UR8][R12.64], R36 ;  /* 0x000000240c007986 */ /* 0x0007e8000c101908 */
.L_x_254:
[----:B------:R-:W-:Y:S05]  /*1460*/  BSYNC.RECONVERGENT B0 ;  /* 0x0000000000007941 */ /* 0x000fea0003800200 */
.L_x_253:
[----:B------:R-:W-:Y:S01]  /*1470*/  ISETP.NE.AND P0, PT, R44, RZ, PT ;  /* 0x000000ff2c00720c */ /* 0x000fe20003f05270 */
[----:B------:R-:W-:-:S12]  /*1480*/  BSSY.RECONVERGENT B0, `(.L_x_256) ;  /* 0x000000d000007945 */ /* 0x000fd80003800200 */
[----:B------:R-:W-:Y:S05]  /*1490*/  @!P0 BRA `(.L_x_257) ;  /* 0x00000000002c8947 */ /* 0x000fea0003800000 */
[----:B------:R-:W-:Y:S01]  /*14a0*/  UISETP.NE.AND UP0, UPT, UR6, URZ, UPT ;  /* 0x000000ff0600728c */ /* 0x000fe2000bf05270 */
[----:B-123--:R-:W-:Y:S01]  /*14b0*/  CS2R R12, SRZ ;  /* 0x00000000000c7805 */ /* 0x00efe2000001ff00 */
[----:B------:R-:W1:Y:S07]  /*14c0*/  LDCU.64 UR4, c[0x0][0x390] ;  /* 0x00007200ff0477ac */ /* 0x000e6e0008000a00 */
[----:B------:R-:W-:Y:S05]  /*14d0*/  BRA.U UP0, `(.L_x_258) ;  /* 0x0000000100087547 */ /* 0x000fea000b800000 */
[----:B------:R-:W2:Y:S02]  /*14e0*/  LDC.64 R12, c[0x0][0x3d0] ;  /* 0x0000f400ff0c7b82 */ /* 0x000ea40000000a00 */
[----:B--2---:R-:W5:Y:S02]  /*14f0*/  LDG.E.64 R12, desc[UR8][R12.64] ;  /* 0x000000080c0c7981 */ /* 0x004f64000c1e1b00 */
.L_x_258:
[----:B-----5:R-:W-:-:S04]  /*1500*/  IADD3 R11, P0, PT, R10, R12, RZ ;  /* 0x0000000c0a0b7210 */ /* 0x020fc80007f1e0ff */
[----:B------:R-:W-:Y:S02]  /*1510*/  LEA.HI.X.SX32 R12, R10, R13, 0x1, P0 ;  /* 0x0000000d0a0c7211 */ /* 0x000fe400000f0eff */
[----:B-1----:R-:W-:-:S04]  /*1520*/  LEA R10, P0, R11, UR4, 0x2 ;  /* 0x000000040b0a7c11 */ /* 0x002fc8000f8010ff */
[----:B------:R-:W-:-:S05]  /*1530*/  LEA.HI.X R11, R11, UR5, R12, 0x2, P0 ;  /* 0x000000050b0b7c11 */ /* 0x000fca00080f140c */
[----:B------:R4:W-:Y:S04]  /*1540*/  STG.E desc[UR8][R10.64], R37 ;  /* 0x000000250a007986 */ /* 0x0009e8000c101908 */
.L_x_257:
[----:B------:R-:W-:Y:S05]  /*1550*/  BSYNC.RECONVERGENT B0 ;  /* 0x0000000000007941 */ /* 0x000fea0003800200 */
.L_x_256:
[----:B------:R-:W-:Y:S01]  /*1560*/  ISETP.NE.AND P0, PT, R43, RZ, PT ;  /* 0x000000ff2b00720c */ /* 0x000fe20003f05270 */
[----:B------:R-:W-:-:S12]  /*1570*/  BSSY.RECONVERGENT B0, `(.L_x_259) ;  /* 0x000000d000007945 */ /* 0x000fd80003800200 */
[----:B------:R-:W-:Y:S05]  /*1580*/  @!P0 BRA `(.L_x_260) ;  /* 0x00000000002c8947 */ /* 0x000fea0003800000 */
[----:B------:R-:W-:Y:S01]  /*1590*/  UISETP.NE.AND UP0, UPT, UR6, URZ, UPT ;  /* 0x000000ff0600728c */ /* 0x000fe2000bf05270 */
[----:B----4-:R-:W-:Y:S01]  /*15a0*/  CS2R R10, SRZ ;  /* 0x00000000000a7805 */ /* 0x010fe2000001ff00 */
[----:B------:R-:W4:Y:S07]  /*15b0*/  LDCU.64 UR4, c[0x0][0x390] ;  /* 0x00007200ff0477ac */ /* 0x000f2e0008000a00 */
[----:B------:R-:W-:Y:S05]  /*15c0*/  BRA.U UP0, `(.L_x_261) ;  /* 0x0000000100087547 */ /* 0x000fea000b800000 */
[----:B------:R-:W0:Y:S02]  /*15d0*/  LDC.64 R10, c[0x0][0x3d0] ;  /* 0x0000f400ff0a7b82 */ /* 0x000e240000000a00 */
[----:B0-----:R-:W5:Y:S02]  /*15e0*/  LDG.E.64 R10, desc[UR8][R10.64] ;  /* 0x000000080a0a7981 */ /* 0x001f64000c1e1b00 */
.L_x_261:
[----:B-123-5:R-:W-:-:S04]  /*15f0*/  IADD3 R12, P0, PT, R9, R10, RZ ;  /* 0x0000000a090c7210 */ /* 0x02efc80007f1e0ff */
[----:B------:R-:W-:Y:S02]  /*1600*/  LEA.HI.X.SX32 R9, R9, R11, 0x1, P0 ;  /* 0x0000000b09097211 */ /* 0x000fe400000f0eff */
[----:B----4-:R-:W-:-:S04]  /*1610*/  LEA R10, P0, R12, UR4, 0x2 ;  /* 0x000000040c0a7c11 */ /* 0x010fc8000f8010ff */
[----:B------:R-:W-:-:S05]  /*1620*/  LEA.HI.X R11, R12, UR5, R9, 0x2, P0 ;  /* 0x000000050c0b7c11 */ /* 0x000fca00080f1409 */
[----:B------:R1:W-:Y:S04]  /*1630*/  STG.E desc[UR8][R10.64], R34 ;  /* 0x000000220a007986 */ /* 0x0003e8000c101908 */
.L_x_260:
[----:B------:R-:W-:Y:S05]  /*1640*/  BSYNC.RECONVERGENT B0 ;  /* 0x0000000000007941 */ /* 0x000fea0003800200 */
.L_x_259:
[----:B------:R-:W-:Y:S01]  /*1650*/  ISETP.NE.AND P0, PT, R42, RZ, PT ;  /* 0x000000ff2a00720c */ /* 0x000fe20003f05270 */
[----:B------:R-:W-:-:S12]  /*1660*/  BSSY.RECONVERGENT B0, `(.L_x_262) ;  /* 0x000000d000007945 */ /* 0x000fd80003800200 */
[----:B------:R-:W-:Y:S05]  /*1670*/  @!P0 BRA `(.L_x_263) ;  /* 0x00000000002c8947 */ /* 0x000fea0003800000 */
[----:B------:R-:W-:Y:S01]  /*1680*/  UISETP.NE.AND UP0, UPT, UR6, URZ, UPT ;  /* 0x000000ff0600728c */ /* 0x000fe2000bf05270 */
[----:B-1--4-:R-:W-:Y:S01]  /*1690*/  CS2R R10, SRZ ;  /* 0x00000000000a7805 */ /* 0x012fe2000001ff00 */
[----:B------:R-:W1:Y:S07]  /*16a0*/  LDCU.64 UR4, c[0x0][0x390] ;  /* 0x00007200ff0477ac */ /* 0x000e6e0008000a00 */
[----:B------:R-:W-:Y:S05]  /*16b0*/  BRA.U UP0, `(.L_x_264) ;  /* 0x0000000100087547 */ /* 0x000fea000b800000 */
[----:B------:R-:W4:Y:S02]  /*16c0*/  LDC.64 R10, c[0x0][0x3d0] ;  /* 0x0000f400ff0a7b82 */ /* 0x000f240000000a00 */
[----:B----4-:R-:W5:Y:S02]  /*16d0*/  LDG.E.64 R10, desc[UR8][R10.64] ;  /* 0x000000080a0a7981 */ /* 0x010f64000c1e1b00 */
.L_x_264:
[----:B-----5:R-:W-:-:S04]  /*16e0*/  IADD3 R9, P0, PT, R8, R10, RZ ;  /* 0x0000000a08097210 */ /* 0x020fc80007f1e0ff */
[----:B------:R-:W-:Y:S02]  /*16f0*/  LEA.HI.X.SX32 R10, R8, R11, 0x1, P0 ;  /* 0x0000000b080a7211 */ /* 0x000fe400000f0eff */
[----:B-1----:R-:W-:-:S04]  /*1700*/  LEA R8, P0, R9, UR4, 0x2 ;  /* 0x0000000409087c11 */ /* 0x002fc8000f8010ff */
[----:B------:R-:W-:-:S05]  /*1710*/  LEA.HI.X R9, R9, UR5, R10, 0x2, P0 ;  /* 0x0000000509097c11 */ /* 0x000fca00080f140a */
[----:B------:R1:W-:Y:S04]  /*1720*/  STG.E desc[UR8][R8.64], R35 ;  /* 0x0000002308007986 */ /* 0x0003e8000c101908 */
.L_x_263:
[----:B------:R-:W-:Y:S05]  /*1730*/  BSYNC.RECONVERGENT B0 ;  /* 0x0000000000007941 */ /* 0x000fea0003800200 */
.L_x_262:
[----:B------:R-:W-:Y:S01]  /*1740*/  ISETP.NE.AND P0, PT, R41, RZ, PT ;  /* 0x000000ff2900720c */ /* 0x000fe20003f05270 */
[----:B------:R-:W-:-:S12]  /*1750*/  BSSY.RECONVERGENT B0, `(.L_x_265) ;  /* 0x000000d000007945 */ /* 0x000fd80003800200 */
[----:B------:R-:W-:Y:S05]  /*1760*/  @!P0 BRA `(.L_x_266) ;  /* 0x00000000002c8947 */ /* 0x000fea0003800000 */
[----:B------:R-:W-:Y:S01]  /*1770*/  UISETP.NE.AND UP0, UPT, UR6, URZ, UPT ;  /* 0x000000ff0600728c */ /* 0x000fe2000bf05270 */
[----:B-1----:R-:W-:Y:S01]  /*1780*/  CS2R R8, SRZ ;  /* 0x0000000000087805 */ /* 0x002fe2000001ff00 */
[----:B------:R-:W1:Y:S07]  /*1790*/  LDCU.64 UR4, c[0x0][0x390] ;  /* 0x00007200ff0477ac */ /* 0x000e6e0008000a00 */
[----:B------:R-:W-:Y:S05]  /*17a0*/  BRA.U UP0, `(.L_x_267) ;  /* 0x0000000100087547 */ /* 0x000fea000b800000 */
[----:B------:R-:W0:Y:S02]  /*17b0*/  LDC.64 R8, c[0x0][0x3d0] ;  /* 0x0000f400ff087b82 */ /* 0x000e240000000a00 */
[----:B0-----:R-:W5:Y:S02]  /*17c0*/  LDG.E.64 R8, desc[UR8][R8.64] ;  /* 0x0000000808087981 */ /* 0x001f64000c1e1b00 */
.L_x_267:
[----:B----45:R-:W-:-:S04]  /*17d0*/  IADD3 R10, P0, PT, R7, R8, RZ ;  /* 0x00000008070a7210 */ /* 0x030fc80007f1e0ff */
[----:B------:R-:W-:Y:S02]  /*17e0*/  LEA.HI.X.SX32 R7, R7, R9, 0x1, P0 ;  /* 0x0000000907077211 */ /* 0x000fe400000f0eff */
[----:B-1----:R-:W-:-:S04]  /*17f0*/  LEA R8, P0, R10, UR4, 0x2 ;  /* 0x000000040a087c11 */ /* 0x002fc8000f8010ff */
[----:B------:R-:W-:-:S05]  /*1800*/  LEA.HI.X R9, R10, UR5, R7, 0x2, P0 ;  /* 0x000000050a097c11 */ /* 0x000fca00080f1407 */
[----:B------:R1:W-:Y:S04]  /*1810*/  STG.E desc[UR8][R8.64], R32 ;  /* 0x0000002008007986 */ /* 0x0003e8000c101908 */
.L_x_266:
[----:B------:R-:W-:Y:S05]  /*1820*/  BSYNC.RECONVERGENT B0 ;  /* 0x0000000000007941 */ /* 0x000fea0003800200 */
.L_x_265:
        /* <DEDUP_REMOVED lines=9> */
.L_x_270:
[----:B-----5:R-:W-:-:S04]  /*18c0*/  IADD3 R7, P0, PT, R6, R8, RZ ;  /* 0x0000000806077210 */ /* 0x020fc80007f1e0ff */
[----:B------:R-:W-:Y:S02]  /*18d0*/  LEA.HI.X.SX32 R8, R6, R9, 0x1, P0 ;  /* 0x0000000906087211 */ /* 0x000fe400000f0eff */
[----:B-1----:R-:W-:-:S04]  /*18e0*/  LEA R6, P0, R7, UR4, 0x2 ;  /* 0x0000000407067c11 */ /* 0x002fc8000f8010ff */
[----:B------:R-:W-:-:S05]  /*18f0*/  LEA.HI.X R7, R7, UR5, R8, 0x2, P0 ;  /* 0x0000000507077c11 */ /* 0x000fca00080f1408 */
[----:B------:R1:W-:Y:S04]  /*1900*/  STG.E desc[UR8][R6.64], R33 ;  /* 0x0000002106007986 */ /* 0x0003e8000c101908 */
.L_x_269:
[----:B------:R-:W-:Y:S05]  /*1910*/  BSYNC.RECONVERGENT B0 ;  /* 0x0000000000007941 */ /* 0x000fea0003800200 */
.L_x_268:
[----:B-1----:R-:W5:Y:S01]  /*1920*/  LDL.LU R6, [R1] ;  /* 0x0000000001067983 */ /* 0x002f620000300800 */
[----:B------:R-:W-:Y:S01]  /*1930*/  BSSY.RECONVERGENT B0, `(.L_x_271) ;  /* 0x000000e000007945 */ /* 0x000fe20003800200 */
[----:B-----5:R-:W-:-:S13]  /*1940*/  ISETP.NE.AND P0, PT, R6, RZ, PT ;  /* 0x000000ff0600720c */ /* 0x020fda0003f05270 */
[----:B------:R-:W-:Y:S05]  /*1950*/  @!P0 BRA `(.L_x_272) ;  /* 0x00000000002c8947 */ /* 0x000fea0003800000 */
[----:B------:R-:W-:Y:S01]  /*1960*/  UISETP.NE.AND UP0, UPT, UR6, URZ, UPT ;  /* 0x000000ff0600728c */ /* 0x000fe2000bf05270 */
[----:B------:R-:W-:Y:S01]  /*1970*/  CS2R R6, SRZ ;  /* 0x0000000000067805 */ /* 0x000fe2000001ff00 */
[----:B------:R-:W1:Y:S07]  /*1980*/  LDCU.64 UR4, c[0x0][0x390] ;  /* 0x00007200ff0477ac */ /* 0x000e6e0008000a00 */
[----:B------:R-:W-:Y:S05]  /*1990*/  BRA.U UP0, `(.L_x_273) ;  /* 0x0000000100087547 */ /* 0x000fea000b800000 */
[----:B------:R-:W0:Y:S02]  /*19a0*/  LDC.64 R6, c[0x0][0x3d0] ;  /* 0x0000f400ff067b82 */ /* 0x000e240000000a00 */
[----:B0-----:R-:W5:Y:S02]  /*19b0*/  LDG.E.64 R6, desc[UR8][R6.64] ;  /* 0x0000000806067981 */ /* 0x001f64000c1e1b00 */
.L_x_273:
[----:B-----5:R-:W-:-:S04]  /*19c0*/  IADD3 R8, P0, PT, R5, R6, RZ ;  /* 0x0000000605087210 */ /* 0x020fc80007f1e0ff */
[----:B------:R-:W-:Y:S02]  /*19d0*/  LEA.HI.X.SX32 R5, R5, R7, 0x1, P0 ;  /* 0x0000000705057211 */ /* 0x000fe400000f0eff */
[----:B-1----:R-:W-:-:S04]  /*19e0*/  LEA R6, P0, R8, UR4, 0x2 ;  /* 0x0000000408067c11 */ /* 0x002fc8000f8010ff */
[----:B------:R-:W-:-:S05]  /*19f0*/  LEA.HI.X R7, R8, UR5, R5, 0x2, P0 ;  /* 0x0000000508077c11 */ /* 0x000fca00080f1405 */
[----:B------:R1:W-:Y:S04]  /*1a00*/  STG.E desc[UR8][R6.64], R30 ;  /* 0x0000001e06007986 */ /* 0x0003e8000c101908 */
.L_x_272:
[----:B------:R-:W-:Y:S05]  /*1a10*/  BSYNC.RECONVERGENT B0 ;  /* 0x0000000000007941 */ /* 0x000fea0003800200 */
.L_x_271:
        /* <DEDUP_REMOVED lines=9> */
.L_x_276:
[----:B-----5:R-:W-:-:S04]  /*1ab0*/  IADD3 R5, P0, PT, R4, R6, RZ ;  /* 0x0000000604057210 */ /* 0x020fc80007f1e0ff */
[----:B------:R-:W-:Y:S02]  /*1ac0*/  LEA.HI.X.SX32 R6, R4, R7, 0x1, P0 ;  /* 0x0000000704067211 */ /* 0x000fe400000f0eff */
[----:B-1----:R-:W-:-:S04]  /*1ad0*/  LEA R4, P0, R5, UR4, 0x2 ;  /* 0x0000000405047c11 */ /* 0x002fc8000f8010ff */
[----:B------:R-:W-:-:S05]  /*1ae0*/  LEA.HI.X R5, R5, UR5, R6, 0x2, P0 ;  /* 0x0000000505057c11 */ /* 0x000fca00080f1406 */
[----:B------:R1:W-:Y:S04]  /*1af0*/  STG.E desc[UR8][R4.64], R31 ;  /* 0x0000001f04007986 */ /* 0x0003e8000c101908 */
.L_x_275:
[----:B------:R-:W-:Y:S05]  /*1b00*/  BSYNC.RECONVERGENT B0 ;  /* 0x0000000000007941 */ /* 0x000fea0003800200 */
.L_x_274:
        /* <DEDUP_REMOVED lines=9> */
.L_x_279:
[----:B-----5:R-:W-:-:S04]  /*1ba0*/  IADD3 R6, P0, PT, R3, R4, RZ ;  /* 0x0000000403067210 */ /* 0x020fc80007f1e0ff */
[----:B------:R-:W-:Y:S02]  /*1bb0*/  LEA.HI.X.SX32 R3, R3, R5, 0x1, P0 ;  /* 0x0000000503037211 */ /* 0x000fe400000f0eff */
[----:B-1----:R-:W-:-:S04]  /*1bc0*/  LEA R4, P0, R6, UR4, 0x2 ;  /* 0x0000000406047c11 */ /* 0x002fc8000f8010ff */
[----:B------:R-:W-:-:S05]  /*1bd0*/  LEA.HI.X R5, R6, UR5, R3, 0x2, P0 ;  /* 0x0000000506057c11 */ /* 0x000fca00080f1403 */
[----:B------:R1:W-:Y:S04]  /*1be0*/  STG.E desc[UR8][R4.64], R28 ;  /* 0x0000001c04007986 */ /* 0x0003e8000c101908 */
.L_x_278:
[----:B------:R-:W-:Y:S05]  /*1bf0*/  BSYNC.RECONVERGENT B0 ;  /* 0x0000000000007941 */ /* 0x000fea0003800200 */
.L_x_277:
        /* <DEDUP_REMOVED lines=9> */
.L_x_282:
[----:B-----5:R-:W-:-:S04]  /*1c90*/  IADD3 R3, P0, PT, R2, R4, RZ ;  /* 0x0000000402037210 */ /* 0x020fc80007f1e0ff */
[----:B------:R-:W-:Y:S02]  /*1ca0*/  LEA.HI.X.SX32 R4, R2, R5, 0x1, P0 ;  /* 0x0000000502047211 */ /* 0x000fe400000f0eff */
[----:B-1----:R-:W-:-:S04]  /*1cb0*/  LEA R2, P0, R3, UR4, 0x2 ;  /* 0x0000000403027c11 */ /* 0x002fc8000f8010ff */
[----:B------:R-:W-:-:S05]  /*1cc0*/  LEA.HI.X R3, R3, UR5, R4, 0x2, P0 ;  /* 0x0000000503037c11 */ /* 0x000fca00080f1404 */
[----:B------:R1:W-:Y:S04]  /*1cd0*/  STG.E desc[UR8][R2.64], R29 ;  /* 0x0000001d02007986 */ /* 0x0003e8000c101908 */
.L_x_281:
[----:B------:R-:W-:Y:S05]  /*1ce0*/  BSYNC.RECONVERGENT B0 ;  /* 0x0000000000007941 */ /* 0x000fea0003800200 */
.L_x_280:
        /* <DEDUP_REMOVED lines=9> */
.L_x_285:
[----:B-----5:R-:W-:-:S04]  /*1d80*/  IADD3 R4, P0, PT, R0, R2, RZ ;  /* 0x0000000200047210 */ /* 0x020fc80007f1e0ff */
[----:B------:R-:W-:Y:S02]  /*1d90*/  LEA.HI.X.SX32 R3, R0, R3, 0x1, P0 ;  /* 0x0000000300037211 */ /* 0x000fe400000f0eff */
[----:B-1----:R-:W-:-:S04]  /*1da0*/  LEA R2, P0, R4, UR4, 0x2 ;  /* 0x0000000404027c11 */ /* 0x002fc8000f8010ff */
[----:B------:R-:W-:-:S05]  /*1db0*/  LEA.HI.X R3, R4, UR5, R3, 0x2, P0 ;  /* 0x0000000504037c11 */ /* 0x000fca00080f1403 */
[----:B------:R1:W-:Y:S04]  /*1dc0*/  STG.E desc[UR8][R2.64], R26 ;  /* 0x0000001a02007986 */ /* 0x0003e8000c101908 */
.L_x_284:
[----:B------:R-:W-:Y:S05]  /*1dd0*/  BSYNC.RECONVERGENT B0 ;  /* 0x0000000000007941 */ /* 0x000fea0003800200 */
.L_x_283:
[----:B------:R-:W-:-:S13]  /*1de0*/  ISETP.NE.AND P0, PT, R24, RZ, PT ;  /* 0x000000ff1800720c */ /* 0x000fda0003f05270 */
[----:B------:R-:W-:Y:S05]  /*1df0*/  @!P0 EXIT ;  /* 0x000000000000894d */ /* 0x000fea0003800000 */
[----:B------:R-:W-:Y:S01]  /*1e00*/  UISETP.NE.AND UP0, UPT, UR6, URZ, UPT ;  /* 0x000000ff0600728c */ /* 0x000fe2000bf05270 */
[----:B-1----:R-:W-:-:S08]  /*1e10*/  CS2R R2, SRZ ;  /* 0x0000000000027805 */ /* 0x002fd0000001ff00 */
[----:B------:R-:W-:Y:S05]  /*1e20*/  BRA.U UP0, `(.L_x_286) ;  /* 0x0000000100087547 */ /* 0x000fea000b800000 */
[----:B------:R-:W1:Y:S02]  /*1e30*/  LDC.64 R2, c[0x0][0x3d0] ;  /* 0x0000f400ff027b82 */ /* 0x000e640000000a00 */
[----:B-1----:R-:W5:Y:S02]  /*1e40*/  LDG.E.64 R2, desc[UR8][R2.64] ;  /* 0x0000000802027981 */ /* 0x002f64000c1e1b00 */
.L_x_286:
[----:B------:R-:W1:Y:S01]  /*1e50*/  LDCU.64 UR4, c[0x0][0x390] ;  /* 0x00007200ff0477ac */ /* 0x000e620008000a00 */
[----:B-----5:R-:W-:-:S04]  /*1e60*/  IADD3 R0, P0, PT, R46, R2, RZ ;  /* 0x000000022e007210 */ /* 0x020fc80007f1e0ff */
[----:B------:R-:W-:Y:S02]  /*1e70*/  LEA.HI.X.SX32 R3, R46, R3, 0x1, P0 ;  /* 0x000000032e037211 */ /* 0x000fe400000f0eff */
[----:B-1----:R-:W-:-:S04]  /*1e80*/  LEA R2, P0, R0, UR4, 0x2 ;  /* 0x0000000400027c11 */ /* 0x002fc8000f8010ff */
[----:B------:R-:W-:-:S05]  /*1e90*/  LEA.HI.X R3, R0, UR5, R3, 0x2, P0 ;  /* 0x0000000500037c11 */ /* 0x000fca00080f1403 */
[----:B------:R-:W-:Y:S01]  /*1ea0*/  STG.E desc[UR8][R2.64], R27 ;  /* 0x0000001b02007986 */ /* 0x000fe2000c101908 */
[----:B------:R-:W-:Y:S05]  /*1eb0*/  EXIT ;  /* 0x000000000000794d */ /* 0x000fea0003800000 */
.L_x_246:
[----:B------:R1:W-:Y:S04]  /*1ec0*/  STL [R1+0xc], R12 ;  /* 0x00000c0c01007387 */ /* 0x0003e80000100800 */
[----:B-1----:R-:W2:Y:S01]  /*1ed0*/  LDL.LU R12, [R1+0x4] ;  /* 0x00000400010c7983 */ /* 0x002ea20000300800 */
[----:B------:R-:W-:Y:S01]  /*1ee0*/  BAR.SYNC.DEFER_BLOCKING 0x0 ;  /* 0x0000000000007b1d */ /* 0x000fe20000010000 */
[----:B------:R-:W-:Y:S02]  /*1ef0*/  ISETP.NE.AND P4, PT, R49, RZ, PT ;  /* 0x000000ff3100720c */ /* 0x000fe40003f85270 */
[----:B------:R-:W-:Y:S02]  /*1f00*/  ISETP.NE.AND P5, PT, R45, RZ, PT ;  /* 0x000000ff2d00720c */ /* 0x000fe40003fa5270 */
[----:B------:R-:W-:-:S02]  /*1f10*/  ISETP.NE.AND P6, PT, R44, RZ, PT ;  /* 0x000000ff2c00720c */ /* 0x000fc40003fc5270 */
[----:B------:R-:W-:Y:S02]  /*1f20*/  ISETP.NE.AND P0, PT, R43, RZ, PT ;  /* 0x000000ff2b00720c */ /* 0x000fe40003f05270 */
[----:B------:R-:W-:Y:S02]  /*1f30*/  ISETP.NE.AND P1, PT, R42, RZ, PT ;  /* 0x000000ff2a00720c */ /* 0x000fe40003f25270 */
[----:B--2---:R-:W-:Y:S02]  /*1f40*/  ISETP.NE.AND P3, PT, R12, RZ, PT ;  /* 0x000000ff0c00720c */ /* 0x004fe40003f65270 */
[----:B------:R1:W5:Y:S04]  /*1f50*/  LDL.LU R12, [R1+0xc] ;  /* 0x00000c00010c7983 */ /* 0x0003680000300800 */
[----:B------:R-:W2:Y:S01]  /*1f60*/  LDL.LU R49, [R1] ;  /* 0x0000000001317983 */ /* 0x000ea20000300800 */
[----:B------:R-:W-:-:S02]  /*1f70*/  ISETP.NE.AND P2, PT, R41, RZ, PT ;  /* 0x000000ff2900720c */ /* 0x000fc40003f45270 */
[----:B------:R-:W-:Y:S02]  /*1f80*/  @P4 LEA R42, R47, UR4, 0x2 ;  /* 0x000000042f2a4c11 */ /* 0x000fe4000f8e10ff */
[----:B------:R-:W-:Y:S02]  /*1f90*/  @P5 LEA R11, R11, UR4, 0x2 ;  /* 0x000000040b0b5c11 */ /* 0x000fe4000f8e10ff */
[----:B------:R-:W-:Y:S02]  /*1fa0*/  @P3 LEA R51, R51, UR4, 0x2 ;  /* 0x0000000433333c11 */ /* 0x000fe4000f8e10ff */
[----:B------:R-:W-:Y:S02]  /*1fb0*/  @P6 LEA R10, R10, UR4, 0x2 ;  /* 0x000000040a0a6c11 */ /* 0x000fe4000f8e10ff */
[----:B------:R-:W-:Y:S01]  /*1fc0*/  @P0 LEA R9, R9, UR4, 0x2 ;  /* 0x0000000409090c11 */ /* 0x000fe2000f8e10ff */
[----:B------:R-:W-:Y:S01]  /*1fd0*/  @P3 STS [R51], R38 ;  /* 0x0000002633003388 */ /* 0x000fe20000000800 */
[----:B------:R-:W-:-:S02]  /*1fe0*/  @P1 LEA R8, R8, UR4, 0x2 ;  /* 0x0000000408081c11 */ /* 0x000fc4000f8e10ff */
[----:B------:R-:W-:Y:S01]  /*1ff0*/  ISETP.NE.AND P3, PT, R40, RZ, PT ;  /* 0x000000ff2800720c */ /* 0x000fe20003f65270 */
[----:B------:R-:W-:Y:S01]  /*2000*/  @P4 STS [R42], R39 ;  /* 0x000000272a004388 */ /* 0x000fe20000000800 */
[----:B------:R-:W-:-:S03]  /*2010*/  @P2 LEA R7, R7, UR4, 0x2 ;  /* 0x0000000407072c11 */ /* 0x000fc6000f8e10ff */
[----:B------:R-:W-:Y:S01]  /*2020*/  @P5 STS [R11], R36 ;  /* 0x000000240b005388 */ /* 0x000fe20000000800 */
[----:B------:R-:W-:-:S03]  /*2030*/  ISETP.NE.AND P5, PT, R52, RZ, PT ;  /* 0x000000ff3400720c */ /* 0x000fc60003fa5270 */
[----:B------:R-:W-:Y:S01]  /*2040*/  @P6 STS [R10], R37 ;  /* 0x000000250a006388 */ /* 0x000fe20000000800 */
[----:B------:R-:W-:-:S03]  /*2050*/  ISETP.NE.AND P6, PT, R50, RZ, PT ;  /* 0x000000ff3200720c */ /* 0x000fc60003fc5270 */
[----:B------:R3:W-:Y:S01]  /*2060*/  @P0 STS [R9], R34 ;  /* 0x0000002209000388 */ /* 0x0007e20000000800 */
[----:B------:R-:W-:Y:S02]  /*2070*/  ISETP.NE.AND P0, PT, R48, RZ, PT ;  /* 0x000000ff3000720c */ /* 0x000fe40003f05270 */
[----:B------:R-:W-:Y:S01]  /*2080*/  @P3 LEA R6, R6, UR4, 0x2 ;  /* 0x0000000406063c11 */ /* 0x000fe2000f8e10ff */
[----:B------:R1:W-:Y:S01]  /*2090*/  @P1 STS [R8], R35 ;  /* 0x0000002308001388 */ /* 0x0003e20000000800 */
[----:B------:R-:W-:Y:S02]  /*20a0*/  ISETP.NE.AND P1, PT, R25, RZ, PT ;  /* 0x000000ff1900720c */ /* 0x000fe40003f25270 */
[----:B------:R-:W-:Y:S01]  /*20b0*/  @P5 LEA R4, R4, UR4, 0x2 ;  /* 0x0000000404045c11 */ /* 0x000fe2000f8e10ff */
[----:B------:R1:W-:Y:S01]  /*20c0*/  @P2 STS [R7], R32 ;  /* 0x0000002007002388 */ /* 0x0003e20000000800 */
[----:B------:R-:W-:Y:S02]  /*20d0*/  ISETP.NE.AND P2, PT, R24, RZ, PT ;  /* 0x000000ff1800720c */ /* 0x000fe40003f45270 */
[----:B------:R-:W-:Y:S01]  /*20e0*/  @P6 LEA R3, R3, UR4, 0x2 ;  /* 0x0000000403036c11 */ /* 0x000fe2000f8e10ff */
[----:B------:R1:W-:Y:S02]  /*20f0*/  @P3 STS [R6], R33 ;  /* 0x0000002106003388 */ /* 0x0003e40000000800 */
[----:B------:R-:W-:-:S04]  /*2100*/  @P0 LEA R2, R2, UR4, 0x2 ;  /* 0x0000000402020c11 */ /* 0x000fc8000f8e10ff */
[----:B---3--:R-:W-:-:S04]  /*2110*/  @P1 LEA R9, R0, UR4, 0x2 ;  /* 0x0000000400091c11 */ /* 0x008fc8000f8e10ff */
[----:B------:R-:W-:Y:S02]  /*2120*/  @P2 LEA R46, R46, UR4, 0x2 ;  /* 0x000000042e2e2c11 */ /* 0x000fe4000f8e10ff */
[----:B--2---:R-:W-:Y:S02]  /*2130*/  ISETP.NE.AND P4, PT, R49, RZ, PT ;  /* 0x000000ff3100720c */ /* 0x004fe40003f85270 */
[----:B------:R-:W2:Y:S11]  /*2140*/  S2R R49, SR_TID.X ;  /* 0x0000000000317919 */ /* 0x000eb60000002100 */
[----:B------:R-:W-:-:S05]  /*2150*/  @P4 LEA R5, R5, UR4, 0x2 ;  /* 0x0000000405054c11 */ /* 0x000fca000f8e10ff */
[----:B------:R1:W-:Y:S04]  /*2160*/  @P4 STS [R5], R30 ;  /* 0x0000001e05004388 */ /* 0x0003e80000000800 */
[----:B------:R1:W-:Y:S04]  /*2170*/  @P5 STS [R4], R31 ;  /* 0x0000001f04005388 */ /* 0x0003e80000000800 */
[----:B------:R1:W-:Y:S04]  /*2180*/  @P6 STS [R3], R28 ;  /* 0x0000001c03006388 */ /* 0x0003e80000000800 */
[----:B------:R1:W-:Y:S04]  /*2190*/  @P0 STS [R2], R29 ;  /* 0x0000001d02000388 */ /* 0x0003e80000000800 */
[----:B------:R1:W-:Y:S01]  /*21a0*/  @P1 STS [R9], R26 ;  /* 0x0000001a09001388 */ /* 0x0003e20000000800 */
[----:B--2---:R-:W-:-:S03]  /*21b0*/  ISETP.GE.U32.AND P3, PT, R49, R53, PT ;  /* 0x000000353100720c */ /* 0x004fc60003f66070 */
[----:B------:R1:W-:Y:S01]  /*21c0*/  @P2 STS [R46], R27 ;  /* 0x0000001b2e002388 */ /* 0x0003e20000000800 */
[----:B------:R-:W-:Y:S09]  /*21d0*/  BAR.SYNC.DEFER_BLOCKING 0x0 ;  /* 0x0000000000007b1d */ /* 0x000ff20000010000 */
[----:B-1----:R-:W-:Y:S05]  /*21e0*/  @P3 EXIT ;  /* 0x000000000000394d */ /* 0x002fea0003800000 */
[----:B------:R-:W-:Y:S01]  /*21f0*/  IADD3 R21, PT, PT, R23, R21, R22 ;  /* 0x0000001517157210 */ /* 0x000fe20007ffe016 */
[----:B------:R-:W-:Y:S01]  /*2200*/  IMAD.MOV.U32 R0, RZ, RZ, R49 ;  /* 0x000000ffff007224 */ /* 0x000fe200078e0031 */
[----:B------:R-:W1:Y:S01]  /*2210*/  LDCU.64 UR10, c[0x0][0x390] ;  /* 0x00007200ff0a77ac */ /* 0x000e620008000a00 */
[----:B------:R-:W-:Y:S01]  /*2220*/  BSSY.RECONVERGENT B0, `(.L_x_287) ;  /* 0x0000026000007945 */ /* 0x000fe20003800200 */
[----:B------:R-:W-:Y:S02]  /*2230*/  IADD3 R21, PT, PT, R17, R21, R16 ;  /* 0x0000001511157210 */ /* 0x000fe40007ffe010 */
[----:B------:R-:W-:Y:S02]  /*2240*/  LOP3.LUT R2, RZ, R0, RZ, 0x33, !PT ;  /* 0x00000000ff027212 */ /* 0x000fe400078e33ff */
[----:B------:R-:W-:-:S04]  /*2250*/  IADD3 R21, PT, PT, R19, R21, R18 ;  /* 0x0000001513157210 */ /* 0x000fc80007ffe012 */
[----:B-----5:R-:W-:-:S04]  /*2260*/  IADD3 R21, PT, PT, R13, R21, R12 ;  /* 0x000000150d157210 */ /* 0x020fc80007ffe00c */
[----:B------:R-:W-:-:S04]  /*2270*/  IADD3 R21, PT, PT, R15, R21, R14 ;  /* 0x000000150f157210 */ /* 0x000fc80007ffe00e */
[----:B------:R-:W-:-:S05]  /*2280*/  IADD3 R21, PT, PT, R2, R21, R20 ;  /* 0x0000001502157210 */ /* 0x000fca0007ffe014 */
[----:B------:R-:W-:-:S05]  /*2290*/  IMAD.HI.U32 R2, R21, -0x55555555, RZ ;  /* 0xaaaaaaab15027827 */ /* 0x000fca00078e00ff */
[----:B------:R-:W-:-:S04]  /*22a0*/  SHF.R.U32.HI R2, RZ, 0x8, R2 ;  /* 0x00000008ff027819 */ /* 0x000fc80000011602 */
[----:B------:R-:W-:-:S04]  /*22b0*/  LOP3.LUT R3, R2, 0x3, RZ, 0xc0, !PT ;  /* 0x0000000302037812 */ /* 0x000fc800078ec0ff */
[----:B------:R-:W-:-:S13]  /*22c0*/  ISETP.NE.AND P0, PT, R3, 0x3, PT ;  /* 0x000000030300780c */ /* 0x000fda0003f05270 */
[----:B-1----:R-:W-:Y:S05]  /*22d0*/  @!P0 BRA `(.L_x_288) ;  /* 0x0000000000688947 */ /* 0x002fea0003800000 */
[----:B------:R-:W-:Y:S01]  /*22e0*/  VIADD R2, R2, 0x1 ;  /* 0x0000000102027836 */ /* 0x000fe20000000000 */
[----:B------:R-:W-:Y:S01]  /*22f0*/  BSSY.RECONVERGENT B1, `(.L_x_289) ;  /* 0x0000017000017945 */ /* 0x000fe20003800200 */
[----:B------:R-:W-:Y:S01]  /*2300*/  LEA R6, R0, UR4, 0x2 ;  /* 0x0000000400067c11 */ /* 0x000fe2000f8e10ff */
[----:B------:R-:W-:Y:S02]  /*2310*/  IMAD.MOV.U32 R9, RZ, RZ, R0 ;  /* 0x000000ffff097224 */ /* 0x000fe400078e0000 */
[----:B------:R-:W-:Y:S01]  /*2320*/  LOP3.LUT R2, R2, 0x3, RZ, 0xc0, !PT ;  /* 0x0000000302027812 */ /* 0x000fe200078ec0ff */
[----:B------:R-:W-:-:S04]  /*2330*/  IMAD.MOV.U32 R11, RZ, RZ, RZ ;  /* 0x000000ffff0b7224 */ /* 0x000fc800078e00ff */
[----:B------:R-:W-:-:S07]  /*2340*/  IMAD.MOV R0, RZ, RZ, -R2 ;  /* 0x000000ffff007224 */ /* 0x000fce00078e0a02 */
.L_x_290:
[----:B------:R-:W-:Y:S02]  /*2350*/  ISETP.NE.AND P0, PT, RZ, UR6, PT ;  /* 0x00000006ff007c0c */ /* 0x000fe4000bf05270 */
[----:B-1----:R-:W-:Y:S01]  /*2360*/  CS2R R2, SRZ ;  /* 0x0000000000027805 */ /* 0x002fe2000001ff00 */
[----:B------:R1:W2:Y:S10]  /*2370*/  LDS R13, [R6] ;  /* 0x00000000060d7984 */ /* 0x0002b40000000800 */
[----:B------:R-:W3:Y:S02]  /*2380*/  @!P0 LDC.64 R4, c[0x0][0x3d0] ;  /* 0x0000f400ff048b82 */ /* 0x000ee40000000a00 */
[----:B---3--:R-:W3:Y:S01]  /*2390*/  @!P0 LDG.E.64 R2, desc[UR8][R4.64] ;  /* 0x0000000804028981 */ /* 0x008ee2000c1e1b00 */
[----:B------:R-:W-:-:S02]  /*23a0*/  VIADD R0, R0, 0x1 ;  /* 0x0000000100007836 */ /* 0x000fc40000000000 */
[----:B-1----:R-:W-:Y:S01]  /*23b0*/  VIADD R6, R6, 0x600 ;  /* 0x0000060006067836 */ /* 0x002fe20000000000 */
[----:B---3--:R-:W-:-:S05]  /*23c0*/  IADD3 R7, P0, PT, R9, R2, RZ ;  /* 0x0000000209077210 */ /* 0x008fca0007f1e0ff */
[----:B------:R-:W-:Y:S01]  /*23d0*/  IMAD.X R8, R11, 0x1, R3, P0 ;  /* 0x000000010b087824 */ /* 0x000fe200000e0603 */
[----:B------:R-:W-:-:S04]  /*23e0*/  LEA R2, P0, R7, UR10, 0x2 ;  /* 0x0000000a07027c11 */ /* 0x000fc8000f8010ff */
[----:B------:R-:W-:Y:S02]  /*23f0*/  LEA.HI.X R3, R7, UR11, R8, 0x2, P0 ;  /* 0x0000000b07037c11 */ /* 0x000fe400080f1408 */
[----:B------:R-:W-:Y:S02]  /*2400*/  ISETP.NE.AND P0, PT, R0, RZ, PT ;  /* 0x000000ff0000720c */ /* 0x000fe40003f05270 */
[----:B------:R-:W-:Y:S01]  /*2410*/  IADD3 R7, P1, PT, R9, 0x180, RZ ;  /* 0x0000018009077810 */ /* 0x000fe20007f3e0ff */
[----:B--2---:R1:W-:Y:S04]  /*2420*/  STG.E desc[UR8][R2.64], R13 ;  /* 0x0000000d02007986 */ /* 0x0043e8000c101908 */
[----:B------:R-:W-:Y:S02]  /*2430*/  IMAD.MOV.U32 R9, RZ, RZ, R7 ;  /* 0x000000ffff097224 */ /* 0x000fe400078e0007 */
[----:B------:R-:W-:-:S04]  /*2440*/  IMAD.X R11, RZ, RZ, R11, P1 ;  /* 0x000000ffff0b7224 */ /* 0x000fc800008e060b */
[----:B------:R-:W-:Y:S05]  /*2450*/  @P0 BRA `(.L_x_290) ;  /* 0xfffffffc00bc0947 */ /* 0x000fea000383ffff */
[----:B------:R-:W-:Y:S05]  /*2460*/  BSYNC.RECONVERGENT B1 ;  /* 0x0000000000017941 */ /* 0x000fea0003800200 */
.L_x_289:
[----:B------:R-:W-:-:S07]  /*2470*/  IMAD.MOV.U32 R0, RZ, RZ, R7 ;  /* 0x000000ffff007224 */ /* 0x000fce00078e0007 */
.L_x_288:
[----:B------:R-:W-:Y:S05]  /*2480*/  BSYNC.RECONVERGENT B0 ;  /* 0x0000000000007941 */ /* 0x000fea0003800200 */
.L_x_287:
[----:B------:R-:W-:-:S13]  /*2490*/  ISETP.GE.U32.AND P0, PT, R21, 0x480, PT ;  /* 0x000004801500780c */ /* 0x000fda0003f06070 */
[----:B------:R-:W-:Y:S05]  /*24a0*/  @!P0 EXIT ;  /* 0x000000000000894d */ /* 0x000fea0003800000 */
[----:B------:R-:W2:Y:S01]  /*24b0*/  S2UR UR5, SR_CgaCtaId ;  /* 0x00000000000579c3 */ /* 0x000ea20000008800 */
[----:B------:R-:W-:Y:S01]  /*24c0*/  UMOV UR4, 0x400 ;  /* 0x0000040000047882 */ /* 0x000fe20000000000 */
[----:B------:R-:W-:Y:S01]  /*24d0*/  UISETP.NE.AND UP0, UPT, UR6, URZ, UPT ;  /* 0x000000ff0600728c */ /* 0x000fe2000bf05270 */
[----:B------:R-:W-:Y:S02]  /*24e0*/  IMAD.MOV.U32 R15, RZ, RZ, RZ ;  /* 0x000000ffff0f7224 */ /* 0x000fe400078e00ff */
[----:B------:R-:W-:-:S03]  /*24f0*/  IMAD.MOV.U32 R17, RZ, RZ, RZ ;  /* 0x000000ffff117224 */ /* 0x000fc600078e00ff */
[----:B-1----:R-:W1:Y:S01]  /*2500*/  LDC.64 R2, c[0x0][0x390] ;  /* 0x0000e400ff027b82 */ /* 0x002e620000000a00 */
[----:B------:R-:W-:Y:S01]  /*2510*/  PLOP3.LUT P0, PT, PT, PT, UP0, 0x80, 0x8 ;  /* 0x000000000008781c */ /* 0x000fe20003f0f008 */
[----:B------:R-:W-:Y:S02]  /*2520*/  UISETP.NE.AND UP0, UPT, UR6, URZ, UPT ;  /* 0x000000ff0600728c */ /* 0x000fe4000bf05270 */
[----:B--2---:R-:W-:-:S06]  /*2530*/  ULEA UR4, UR5, UR4, 0x18 ;  /* 0x0000000405047291 */ /* 0x004fcc000f8ec0ff */
[C---:B------:R-:W-:Y:S01]  /*2540*/  LEA R14, R0.reuse, UR4, 0x2 ;  /* 0x00000004000e7c11 */ /* 0x040fe2000f8e10ff */
[----:B-1----:R-:W-:-:S04]  /*2550*/  IMAD.WIDE.U32 R2, R0, 0x4, R2 ;  /* 0x0000000400027825 */ /* 0x002fc800078e0002 */
[----:B------:R-:W-:-:S07]  /*2560*/  VIADD R14, R14, 0xc00 ;  /* 0x00000c000e0e7836 */ /* 0x000fce0000000000 */
.L_x_291:
[----:B------:R-:W1:Y:S01]  /*2570*/  @!P0 LDC.64 R8, c[0x0][0x3d0] ;  /* 0x0000f400ff088b82 */ /* 0x000e620000000a00 */
[----:B--2---:R-:W-:Y:S01]  /*2580*/  CS2R R4, SRZ ;  /* 0x0000000000047805 */ /* 0x004fe2000001ff00 */
[----:B------:R-:W2:Y:S04]  /*2590*/  LDS R19, [R14+-0xc00] ;  /* 0xfff400000e137984 */ /* 0x000ea80000000800 */
[----:B------:R-:W3:Y:S04]  /*25a0*/  LDS R21, [R14+-0x600] ;  /* 0xfffa00000e157984 */ /* 0x000ee80000000800 */
[----:B-1----:R-:W4:Y:S01]  /*25b0*/  @!P0 LDG.E.64 R4, desc[UR8][R8.64] ;  /* 0x0000000808048981 */ /* 0x002f22000c1e1b00 */
[----:B------:R-:W-:-:S13]  /*25c0*/  PLOP3.LUT P0, PT, PT, PT, UP0, 0x80, 0x8 ;  /* 0x000000000008781c */ /* 0x000fda0003f0f008 */
[----:B------:R-:W1:Y:S01]  /*25d0*/  @!P0 LDC.64 R10, c[0x0][0x3d0] ;  /* 0x0000f400ff0a8b82 */ /* 0x000e620000000a00 */
[----:B----4-:R-:W-:-:S04]  /*25e0*/  LEA R7, P1, R4, R15, 0x2 ;  /* 0x0000000f04077211 */ /* 0x010fc800078210ff */
[----:B------:R-:W-:Y:S02]  /*25f0*/  LEA.HI.X R5, R4, R17, R5, 0x2, P1 ;  /* 0x0000001104057211 */ /* 0x000fe400008f1405 */
[----:B------:R-:W-:-:S05]  /*2600*/  IADD3 R6, P1, PT, R2, R7, RZ ;  /* 0x0000000702067210 */ /* 0x000fca0007f3e0ff */
[----:B------:R-:W-:Y:S01]  /*2610*/  IMAD.X R7, R3, 0x1, R5, P1 ;  /* 0x0000000103077824 */ /* 0x000fe200008e0605 */
[----:B------:R-:W-:-:S04]  /*2620*/  CS2R R4, SRZ ;  /* 0x0000000000047805 */ /* 0x000fc8000001ff00 */
[----:B--2---:R2:W-:Y:S04]  /*2630*/  STG.E desc[UR8][R6.64], R19 ;  /* 0x0000001306007986 */ /* 0x0045e8000c101908 */
[----:B-1----:R-:W4:Y:S01]  /*2640*/  @!P0 LDG.E.64 R4, desc[UR8][R10.64] ;  /* 0x000000080a048981 */ /* 0x002f22000c1e1b00 */
[----:B------:R-:W1:Y:S03]  /*2650*/  @!P0 LDC.64 R12, c[0x0][0x3d0] ;  /* 0x0000f400ff0c8b82 */ /* 0x000e660000000a00 */
[----:B------:R-:W5:Y:S01]  /*2660*/  LDS R19, [R14] ;  /* 0x000000000e137984 */ /* 0x000f620000000800 */
[----:B----4-:R-:W-:-:S04]  /*2670*/  LEA R9, P1, R4, R15, 0x2 ;  /* 0x0000000f04097211 */ /* 0x010fc800078210ff */
[----:B------:R-:W-:Y:S02]  /*2680*/  LEA.HI.X R5, R4, R17, R5, 0x2, P1 ;  /* 0x0000001104057211 */ /* 0x000fe400008f1405 */
[----:B------:R-:W-:-:S05]  /*2690*/  IADD3 R8, P1, PT, R2, R9, RZ ;  /* 0x0000000902087210 */ /* 0x000fca0007f3e0ff */
[----:B------:R-:W-:Y:S01]  /*26a0*/  IMAD.X R9, R3, 0x1, R5, P1 ;  /* 0x0000000103097824 */ /* 0x000fe200008e0605 */
[----:B------:R-:W-:-:S04]  /*26b0*/  CS2R R4, SRZ ;  /* 0x0000000000047805 */ /* 0x000fc8000001ff00 */
[----:B---3--:R-:W-:Y:S04]  /*26c0*/  STG.E desc[UR8][R8.64+0x600], R21 ;  /* 0x0006001508007986 */ /* 0x008fe8000c101908 */
[----:B-1----:R-:W2:Y:S01]  /*26d0*/  @!P0 LDG.E.64 R4, desc[UR8][R12.64] ;  /* 0x000000080c048981 */ /* 0x002ea2000c1e1b00 */
[----:B------:R-:W1:Y:S03]  /*26e0*/  @!P0 LDC.64 R10, c[0x0][0x3d0] ;  /* 0x0000f400ff0a8b82 */ /* 0x000e660000000a00 */
[----:B------:R3:W4:Y:S01]  /*26f0*/  LDS R21, [R14+0x600] ;  /* 0x000600000e157984 */ /* 0x0007220000000800 */
[----:B--2---:R-:W-:-:S04]  /*2700*/  LEA R7, P1, R4, R15, 0x2 ;  /* 0x0000000f04077211 */ /* 0x004fc800078210ff */
[----:B------:R-:W-:Y:S02]  /*2710*/  LEA.HI.X R5, R4, R17, R5, 0x2, P1 ;  /* 0x0000001104057211 */ /* 0x000fe400008f1405 */
[----:B------:R-:W-:-:S05]  /*2720*/  IADD3 R6, P1, PT, R2, R7, RZ ;  /* 0x0000000702067210 */ /* 0x000fca0007f3e0ff */
[----:B------:R-:W-:Y:S01]  /*2730*/  IMAD.X R7, R3, 0x1, R5, P1 ;  /* 0x0000000103077824 */ /* 0x000fe200008e0605 */
[----:B------:R-:W-:-:S04]  /*2740*/  CS2R R4, SRZ ;  /* 0x0000000000047805 */ /* 0x000fc8000001ff00 */
[----:B-----5:R2:W-:Y:S04]  /*2750*/  STG.E desc[UR8][R6.64+0xc00], R19 ;  /* 0x000c001306007986 */ /* 0x0205e8000c101908 */
[----:B-1----:R-:W5:Y:S01]  /*2760*/  @!P0 LDG.E.64 R4, desc[UR8][R10.64] ;  /* 0x000000080a048981 */ /* 0x002f62000c1e1b00 */
[----:B------:R-:W-:Y:S02]  /*2770*/  VIADD R0, R0, 0x600 ;  /* 0x0000060000007836 */ /* 0x000fe40000000000 */
[----:B---3--:R-:W-:Y:S01]  /*2780*/  VIADD R14, R14, 0x1800 ;  /* 0x000018000e0e7836 */ /* 0x008fe20000000000 */
[----:B-----5:R-:W-:Y:S02]  /*2790*/  LEA R9, P1, R4, R15, 0x2 ;  /* 0x0000000f04097211 */ /* 0x020fe400078210ff */
[----:B------:R-:W-:-:S02]  /*27a0*/  IADD3 R15, P2, PT, R15, 0x1800, RZ ;  /* 0x000018000f0f7810 */ /* 0x000fc40007f5e0ff */
[----:B------:R-:W-:Y:S02]  /*27b0*/  LEA.HI.X R5, R4, R17, R5, 0x2, P1 ;  /* 0x0000001104057211 */ /* 0x000fe400008f1405 */
[----:B------:R-:W-:Y:S01]  /*27c0*/  IADD3 R4, P1, PT, R2, R9, RZ ;  /* 0x0000000902047210 */ /* 0x000fe20007f3e0ff */
[----:B------:R-:W-:-:S04]  /*27d0*/  IMAD.X R17, RZ, RZ, R17, P2 ;  /* 0x000000ffff117224 */ /* 0x000fc800010e0611 */
[----:B------:R-:W-:Y:S01]  /*27e0*/  IMAD.X R5, R3, 0x1, R5, P1 ;  /* 0x0000000103057824 */ /* 0x000fe200008e0605 */
[----:B------:R-:W-:-:S04]  /*27f0*/  ISETP.GE.AND P1, PT, R0, R53, PT ;  /* 0x000000350000720c */ /* 0x000fc80003f26270 */
[----:B----4-:R2:W-:Y:S09]  /*2800*/  STG.E desc[UR8][R4.64+0x1200], R21 ;  /* 0x0012001504007986 */ /* 0x0105f2000c101908 */
[----:B------:R-:W-:Y:S05]  /*2810*/  @!P1 BRA `(.L_x_291) ;  /* 0xfffffffc00549947 */ /* 0x000fea000383ffff */
[----:B------:R-:W-:Y:S05]  /*2820*/  EXIT ;  /* 0x000000000000794d */ /* 0x000fea0003800000 */
.L_x_243:
[----:B------:R-:W0:Y:S01]  /*2830*/  S2R R40, SR_TID.X ;  /* 0x0000000000287919 */ /* 0x000e220000002100 */
[----:B------:R-:W1:Y:S01]  /*2840*/  LDCU.U8 UR6, c[0x0][0x3b8] ;  /* 0x00007700ff0677ac */ /* 0x000e620008000000 */
[----:B------:R-:W2:Y:S01]  /*2850*/  LDCU.64 UR4, c[0x0][0x3c8] ;  /* 0x00007900ff0477ac */ /* 0x000ea20008000a00 */
[----:B------:R-:W3:Y:S01]  /*2860*/  LDCU.64 UR10, c[0x0][0x380] ;  /* 0x00007000ff0a77ac */ /* 0x000ee20008000a00 */
[----:B-1----:R-:W-:Y:S01]  /*2870*/  UISETP.NE.AND UP0, UPT, UR6, URZ, UPT ;  /* 0x000000ff0600728c */ /* 0x002fe2000bf05270 */
[----:B------:R-:W1:Y:S01]  /*2880*/  S2R R49, SR_LANEID ;  /* 0x0000000000317919 */ /* 0x000e620000000000 */
[----:B------:R-:W4:Y:S02]  /*2890*/  LDCU.64 UR6, c[0x0][0x388] ;  /* 0x00007100ff0677ac */ /* 0x000f240008000a00 */
[----:B--2---:R-:W-:Y:S02]  /*28a0*/  USEL UR4, UR4, URZ, !UP0 ;  /* 0x000000ff04047287 */ /* 0x004fe4000c000000 */
[----:B------:R-:W-:Y:S01]  /*28b0*/  USEL UR5, UR5, URZ, !UP0 ;  /* 0x000000ff05057287 */ /* 0x000fe2000c000000 */
[----:B0-----:R-:W-:-:S02]  /*28c0*/  LOP3.LUT R0, R40, 0x1f, RZ, 0xc0, !PT ;  /* 0x0000001f28007812 */ /* 0x001fc400078ec0ff */
[----:B------:R-:W-:-:S05]  /*28d0*/  LOP3.LUT R5, R40, 0x3e0, RZ, 0xc0, !PT ;  /* 0x000003e028057812 */ /* 0x000fca00078ec0ff */
[----:B------:R-:W-:-:S05]  /*28e0*/  IMAD R0, R5, 0xe, R0 ;  /* 0x0000000e05007824 */ /* 0x000fca00078e0200 */
[--C-:B------:R-:W-:Y:S02]  /*28f0*/  IADD3 R19, P0, P1, R0, UR4, R3.reuse ;  /* 0x0000000400137c10 */ /* 0x100fe4000f91e003 */
[----:B------:R-:W-:-:S04]  /*2900*/  SHF.R.S32.HI R3, RZ, 0x1f, R3 ;  /* 0x0000001fff037819 */ /* 0x000fc80000011403 */
[----:B------:R-:W-:Y:S02]  /*2910*/  IADD3.X R18, PT, PT, RZ, UR5, R3, P0, P1 ;  /* 0x00000005ff127c10 */ /* 0x000fe400087e2403 */
[----:B---3--:R-:W-:-:S04]  /*2920*/  LEA R2, P0, R19, UR10, 0x2 ;  /* 0x0000000a13027c11 */ /* 0x008fc8000f8010ff */
[----:B------:R-:W-:-:S05]  /*2930*/  LEA.HI.X R3, R19, UR11, R18, 0x2, P0 ;  /* 0x0000000b13037c11 */ /* 0x000fca00080f1412 */
[----:B------:R-:W2:Y:S04]  /*2940*/  LDG.E R4, desc[UR8][R2.64] ;  /* 0x0000000802047981 */ /* 0x000ea8000c1e1900 */
[----:B------:R-:W3:Y:S04]  /*2950*/  LDG.E R5, desc[UR8][R2.64+0x80] ;  /* 0x0000800802057981 */ /* 0x000ee8000c1e1900 */
        /* <DEDUP_REMOVED lines=12> */
[----:B------:R-:W0:Y:S01]  /*2a20*/  S2UR UR5, SR_CgaCtaId ;  /* 0x00000000000579c3 */ /* 0x000e220000008800 */
[----:B------:R-:W-:Y:S01]  /*2a30*/  SHF.R.U32.HI R42, RZ, 0x5, R40 ;  /* 0x00000005ff2a7819 */ /* 0x000fe20000011628 */
[----:B------:R-:W-:-:S04]  /*2a40*/  UMOV UR4, 0x400 ;  /* 0x0000040000047882 */ /* 0x000fc80000000000 */
[----:B-1----:R-:W-:Y:S01]  /*2a50*/  IMAD R0, R42, 0x1c0, R49 ;  /* 0x000001c02a007824 */ /* 0x002fe200078e0231 */
[----:B----4-:R-:W-:-:S04]  /*2a60*/  IADD3 R2, P0, PT, R19, UR6, RZ ;  /* 0x0000000613027c10 */ /* 0x010fc8000ff1e0ff */
[----:B------:R-:W-:Y:S01]  /*2a70*/  IADD3.X R3, PT, PT, R18, UR7, RZ, P0, !PT ;  /* 0x0000000712037c10 */ /* 0x000fe200087fe4ff */
[----:B0-----:R-:W-:-:S06]  /*2a80*/  ULEA UR4, UR5, UR4, 0x18 ;  /* 0x0000000405047291 */ /* 0x001fcc000f8ec0ff */
[----:B------:R-:W-:-:S05]  /*2a90*/  LEA R20, R0, UR4, 0x2 ;  /* 0x0000000400147c11 */ /* 0x000fca000f8e10ff */
[----:B------:R-:W-:Y:S01]  /*2aa0*/  IMAD R19, R49, 0x34, R20 ;  /* 0x0000003431137824 */ /* 0x000fe200078e0214 */
[----:B--2---:R0:W-:Y:S04]  /*2ab0*/  STS [R20], R4 ;  /* 0x0000000414007388 */ /* 0x0041e80000000800 */
[----:B---3--:R1:W-:Y:S04]  /*2ac0*/  STS [R20+0x80], R5 ;  /* 0x0000800514007388 */ /* 0x0083e80000000800 */
        /* <DEDUP_REMOVED lines=19> */
[----:B------:R5:W-:Y:S01]  /*2c00*/  LDS.64 R38, [R19+0x30] ;  /* 0x0000300013267984 */ /* 0x000be20000000a00 */
        /* <DEDUP_REMOVED lines=15> */
[----:B------:R-:W-:-:S02]  /*2d00*/  IMAD R20, R0, -0x3, R20 ;  /* 0xfffffffd00147824 */ /* 0x000fc400078e0214 */
[----:B------:R-:W-:-:S04]  /*2d10*/  IMAD R0, R49, 0xd, R0 ;  /* 0x0000000d31007824 */ /* 0x000fc800078e0200 */
        /* <DEDUP_REMOVED lines=24> */
[----:B------:R-:W-:Y:S01]  /*2ea0*/  BAR.SYNC.DEFER_BLOCKING 0x0 ;  /* 0x0000000000007b1d */ /* 0x000fe20000010000 */
[----:B0-----:R-:W-:-:S02]  /*2eb0*/  PRMT R25, R24, 0x7770, RZ ;  /* 0x0000777018197816 */ /* 0x001fc400000000ff */
[----:B------:R-:W-:Y:S02]  /*2ec0*/  PRMT R24, R24, 0x7771, RZ ;  /* 0x0000777118187816 */ /* 0x000fe400000000ff */
[----:B------:R-:W-:Y:S02]  /*2ed0*/  ISETP.NE.AND P0, PT, R25, RZ, PT ;  /* 0x000000ff1900720c */ /* 0x000fe40003f05270 */
[----:B------:R-:W-:Y:S02]  /*2ee0*/  ISETP.NE.AND P1, PT, R24, RZ, PT ;  /* 0x000000ff1800720c */ /* 0x000fe40003f25270 */
[C---:B-1----:R-:W-:Y:S02]  /*2ef0*/  PRMT R11, R3.reuse, 0x7770, RZ ;  /* 0x00007770030b7816 */ /* 0x042fe400000000ff */
[----:B------:R-:W-:Y:S02]  /*2f00*/  PRMT R10, R3, 0x7771, RZ ;  /* 0x00007771030a7816 */ /* 0x000fe400000000ff */
[----:B------:R-:W-:-:S02]  /*2f10*/  ISETP.NE.AND P2, PT, R11, RZ, PT ;  /* 0x000000ff0b00720c */ /* 0x000fc40003f45270 */
[----:B------:R-:W-:Y:S02]  /*2f20*/  SEL R0, RZ, 0x1, !P0 ;  /* 0x00000001ff007807 */ /* 0x000fe40004000000 */
[----:B--2---:R-:W-:Y:S01]  /*2f30*/  PRMT R9, R8, 0x7770, RZ ;  /* 0x0000777008097816 */ /* 0x004fe200000000ff */
[----:B------:R-:W-:Y:S01]  /*2f40*/  @!P0 IMAD.MOV R2, RZ, RZ, 0x1 ;  /* 0x00000001ff028424 */ /* 0x000fe200078e02ff */
[----:B------:R-:W-:Y:S01]  /*2f50*/  ISETP.NE.AND P0, PT, R10, RZ, PT ;  /* 0x000000ff0a00720c */ /* 0x000fe20003f05270 */
[----:B------:R-:W-:Y:S01]  /*2f60*/  @!P1 IMAD.MOV R2, RZ, RZ, R0 ;  /* 0x000000ffff029224 */ /* 0x000fe200078e0200 */
[----:B------:R-:W-:Y:S02]  /*2f70*/  ISETP.NE.AND P1, PT, R9, RZ, PT ;  /* 0x000000ff0900720c */ /* 0x000fe40003f25270 */
[----:B------:R-:W-:Y:S01]  /*2f80*/  PRMT R8, R8, 0x7771, RZ ;  /* 0x0000777108087816 */ /* 0x000fe200000000ff */
[----:B------:R-:W-:Y:S01]  /*2f90*/  VIADD R0, R2, 0x1 ;  /* 0x0000000102007836 */ /* 0x000fe20000000000 */
[C---:B---3--:R-:W-:Y:S01]  /*2fa0*/  PRMT R7, R6.reuse, 0x7770, RZ ;  /* 0x0000777006077816 */ /* 0x048fe200000000ff */
[----:B------:R-:W-:Y:S01]  /*2fb0*/  @!P2 IMAD.MOV R0, RZ, RZ, R2 ;  /* 0x000000ffff00a224 */ /* 0x000fe200078e0202 */
[----:B------:R-:W-:-:S02]  /*2fc0*/  PRMT R6, R6, 0x7771, RZ ;  /* 0x0000777106067816 */ /* 0x000fc400000000ff */
[----:B----4-:R-:W-:Y:S01]  /*2fd0*/  PRMT R5, R4, 0x7770, RZ ;  /* 0x0000777004057816 */ /* 0x010fe200000000ff */
[----:B------:R-:W-:Y:S01]  /*2fe0*/  VIADD R2, R0, 0x1 ;  /* 0x0000000100027836 */ /* 0x000fe20000000000 */
[----:B------:R-:W-:Y:S01]  /*2ff0*/  PRMT R4, R4, 0x7771, RZ ;  /* 0x0000777104047816 */ /* 0x000fe200000000ff */
[----:B------:R-:W-:Y:S01]  /*3000*/  @!P0 IMAD.MOV R2, RZ, RZ, R0 ;  /* 0x000000ffff028224 */ /* 0x000fe200078e0200 */
[----:B------:R-:W-:Y:S02]  /*3010*/  ISETP.NE.AND P0, PT, R8, RZ, PT ;  /* 0x000000ff0800720c */ /* 0x000fe40003f05270 */
[----:B-----5:R-:W-:Y:S01]  /*3020*/  PRMT R3, R12, 0x7770, RZ ;  /* 0x000077700c037816 */ /* 0x020fe200000000ff */
[----:B------:R-:W-:Y:S01]  /*3030*/  VIADD R0, R2, 0x1 ;  /* 0x0000000102007836 */ /* 0x000fe20000000000 */
[----:B------:R-:W-:Y:S01]  /*3040*/  ISETP.NE.AND P2, PT, R49, RZ, PT ;  /* 0x000000ff3100720c */ /* 0x000fe20003f45270 */
        /* <DEDUP_REMOVED lines=13> */
[----:B------:R-:W-:Y:S02]  /*3120*/  ISETP.NE.AND P1, PT, R3, RZ, PT ;  /* 0x000000ff0300720c */ /* 0x000fe40003f25270 */
[----:B------:R-:W-:Y:S01]  /*3130*/  PRMT R2, R12, 0x7771, RZ ;  /* 0x000077710c027816 */ /* 0x000fe200000000ff */
[----:B------:R-:W-:-:S04]  /*3140*/  VIADD R13, R0, 0x1 ;  /* 0x00000001000d7836 */ /* 0x000fc80000000000 */
[----:B------:R-:W-:Y:S01]  /*3150*/  @!P0 IMAD.MOV R13, RZ, RZ, R0 ;  /* 0x000000ffff0d8224 */ /* 0x000fe200078e0200 */
[----:B------:R-:W-:Y:S02]  /*3160*/  ISETP.NE.AND P0, PT, R2, RZ, PT ;  /* 0x000000ff0200720c */ /* 0x000fe40003f05270 */
[----:B------:R-:W-:Y:S01]  /*3170*/  PRMT R0, R45, 0x7770, RZ ;  /* 0x000077702d007816 */ /* 0x000fe200000000ff */
[----:B------:R-:W-:Y:S01]  /*3180*/  VIADD R12, R13, 0x1 ;  /* 0x000000010d0c7836 */ /* 0x000fe20000000000 */
[----:B------:R-:W-:Y:S01]  /*3190*/  PRMT R45, R45, 0x7771, RZ ;  /* 0x000077712d2d7816 */ /* 0x000fe200000000ff */
[----:B------:R-:W-:Y:S01]  /*31a0*/  @!P1 IMAD.MOV R12, RZ, RZ, R13 ;  /* 0x000000ffff0c9224 */ /* 0x000fe200078e020d */
[----:B------:R-:W-:-:S03]  /*31b0*/  ISETP.NE.AND P1, PT, R0, RZ, PT ;  /* 0x000000ff0000720c */ /* 0x000fc60003f25270 */
[----:B------:R-:W-:-:S04]  /*31c0*/  VIADD R13, R12, 0x1 ;  /* 0x000000010c0d7836 */ /* 0x000fc80000000000 */
[----:B------:R-:W-:Y:S01]  /*31d0*/  @!P0 IMAD.MOV R13, RZ, RZ, R12 ;  /* 0x000000ffff0d8224 */ /* 0x000fe200078e020c */
[----:B------:R-:W-:-:S03]  /*31e0*/  ISETP.NE.AND P0, PT, R45, RZ, PT ;  /* 0x000000ff2d00720c */ /* 0x000fc60003f05270 */
[----:B------:R-:W-:Y:S02]  /*31f0*/  VIADD R12, R13, 0x1 ;  /* 0x000000010d0c7836 */ /* 0x000fe40000000000 */
[----:B------:R-:W-:Y:S01]  /*3200*/  @!P1 IMAD.MOV R12, RZ, RZ, R13 ;  /* 0x000000ffff0c9224 */ /* 0x000fe200078e020d */
[----:B------:R-:W-:-:S03]  /*3210*/  ISETP.NE.AND P1, PT, R49, 0x1f, PT ;  /* 0x0000001f3100780c */ /* 0x000fc60003f25270 */
[----:B------:R-:W-:-:S04]  /*3220*/  VIADD R43, R12, 0x1 ;  /* 0x000000010c2b7836 */ /* 0x000fc80000000000 */
[----:B------:R-:W-:-:S05]  /*3230*/  @!P0 IMAD.MOV R43, RZ, RZ, R12 ;  /* 0x000000ffff2b8224 */ /* 0x000fca00078e020c */
[----:B------:R-:W0:Y:S01]  /*3240*/  SHFL.UP P0, R12, R43, 0x1, RZ ;  /* 0x042000002b0c7989 */ /* 0x000e2200000000ff */
[----:B------:R-:W-:Y:S01]  /*3250*/  @!P1 LEA R47, R42, UR4, 0x2 ;  /* 0x000000042a2f9c11 */ /* 0x000fe2000f8e10ff */
        /* <DEDUP_REMOVED lines=11> */
[----:B------:R-:W-:Y:S01]  /*3310*/  @!P1 STS [R47], R44 ;  /* 0x0000002c2f009388 */ /* 0x000fe20000000800 */
[----:B------:R-:W-:Y:S01]  /*3320*/  BAR.SYNC.DEFER_BLOCKING 0x0 ;  /* 0x0000000000007b1d */ /* 0x000fe20000010000 */
[----:B------:R-:W-:-:S05]  /*3330*/  ISETP.NE.AND P1, PT, R42, 0x9, PT ;  /* 0x000000092a00780c */ /* 0x000fca0003f25270 */
[----:B------:R-:W0:Y:S04]  /*3340*/  LDS.128 R12, [UR4] ;  /* 0x00000004ff0c7984 */ /* 0x000e280008000c00 */
[----:B------:R-:W1:Y:S04]  /*3350*/  LDS.128 R16, [UR4+0x10] ;  /* 0x00001004ff107984 */ /* 0x000e680008000c00 */
[----:B------:R-:W2:Y:S01]  /*3360*/  LDS.128 R20, [UR4+0x20] ;  /* 0x00002004ff147984 */ /* 0x000ea20008000c00 */
[----:B0-----:R-:W-:-:S04]  /*3370*/  IMAD.IADD R13, R12, 0x1, R13 ;  /* 0x000000010c0d7824 */ /* 0x001fc800078e020d */
[----:B------:R-:W-:Y:S01]  /*3380*/  IMAD.IADD R14, R14, 0x1, R13 ;  /* 0x000000010e0e7824 */ /* 0x000fe200078e020d */
[----:B------:R-:W-:Y:S02]  /*3390*/  SEL R12, R13, R12, !P0 ;  /* 0x0000000c0d0c7207 */ /* 0x000fe40004000000 */
[----:B------:R-:W-:Y:S01]  /*33a0*/  ISETP.NE.AND P0, PT, R42, 0x3, PT ;  /* 0x000000032a00780c */ /* 0x000fe20003f05270 */
[----:B------:R-:W-:Y:S01]  /*33b0*/  IMAD.IADD R15, R15, 0x1, R14 ;  /* 0x000000010f0f7824 */ /* 0x000fe200078e020e */
[----:B------:R-:W-:Y:S02]  /*33c0*/  SEL R13, R43, RZ, P2 ;  /* 0x000000ff2b0d7207 */ /* 0x000fe40001000000 */
[----:B------:R-:W-:Y:S01]  /*33d0*/  SEL R12, R14, R12, !P0 ;  /* 0x0000000c0e0c7207 */ /* 0x000fe20004000000 */
[----:B-1----:R-:W-:Y:S01]  /*33e0*/  IMAD.IADD R16, R15, 0x1, R16 ;  /* 0x000000010f107824 */ /* 0x002fe200078e0210 */
[----:B------:R-:W-:-:S03]  /*33f0*/  ISETP.NE.AND P0, PT, R42, 0x4, PT ;  /* 0x000000042a00780c */ /* 0x000fc60003f05270 */
[----:B------:R-:W-:Y:S01]  /*3400*/  IMAD.IADD R17, R17, 0x1, R16 ;  /* 0x0000000111117824 */ /* 0x000fe200078e0210 */
[----:B------:R-:W-:Y:S02]  /*3410*/  SEL R12, R15, R12, !P0 ;  /* 0x0000000c0f0c7207 */ /* 0x000fe40004000000 */
[----:B------:R-:W-:Y:S01]  /*3420*/  ISETP.NE.AND P0, PT, R42, 0x5, PT ;  /* 0x000000052a00780c */ /* 0x000fe20003f05270 */
[----:B------:R-:W-:-:S03]  /*3430*/  IMAD.IADD R18, R18, 0x1, R17 ;  /* 0x0000000112127824 */ /* 0x000fc600078e0211 */
[----:B------:R-:W-:Y:S01]  /*3440*/  SEL R12, R16, R12, !P0 ;  /* 0x0000000c100c7207 */ /* 0x000fe20004000000 */
[----:B------:R-:W-:Y:S01]  /*3450*/  IMAD.IADD R19, R19, 0x1, R18 ;  /* 0x0000000113137824 */ /* 0x000fe200078e0212 */
[----:B------:R-:W-:-:S03]  /*3460*/  ISETP.NE.AND P0, PT, R42, 0x6, PT ;  /* 0x000000062a00780c */ /* 0x000fc60003f05270 */
[----:B--2---:R-:W-:Y:S01]  /*3470*/  IMAD.IADD R20, R19, 0x1, R20 ;  /* 0x0000000113147824 */ /* 0x004fe200078e0214 */
[----:B------:R-:W-:Y:S02]  /*3480*/  SEL R12, R17, R12, !P0 ;  /* 0x0000000c110c7207 */ /* 0x000fe40004000000 */
[----:B------:R-:W-:Y:S01]  /*3490*/  ISETP.NE.AND P0, PT, R42, 0x7, PT ;  /* 0x000000072a00780c */ /* 0x000fe20003f05270 */
[----:B------:R-:W-:-:S03]  /*34a0*/  IMAD.IADD R21, R21, 0x1, R20 ;  /* 0x0000000115157824 */ /* 0x000fc600078e0214 */
[----:B------:R-:W-:Y:S01]  /*34b0*/  SEL R12, R18, R12, !P0 ;  /* 0x0000000c120c7207 */ /* 0x000fe20004000000 */
[----:B------:R-:W-:Y:S01]  /*34c0*/  IMAD.IADD R22, R22, 0x1, R21 ;  /* 0x0000000116167824 */ /* 0x000fe200078e0215 */
[----:B------:R-:W-:-:S03]  /*34d0*/  ISETP.NE.AND P0, PT, R42, 0x8, PT ;  /* 0x000000082a00780c */ /* 0x000fc60003f05270 */
[----:B------:R-:W-:Y:S01]  /*34e0*/  IMAD.IADD R23, R23, 0x1, R22 ;  /* 0x0000000117177824 */ /* 0x000fe200078e0216 */
[----:B------:R-:W-:Y:S02]  /*34f0*/  SEL R12, R19, R12, !P0 ;  /* 0x0000000c130c7207 */ /* 0x000fe40004000000 */
[----:B------:R-:W-:Y:S02]  /*3500*/  ISETP.NE.AND P0, PT, R42, 0xa, PT ;  /* 0x0000000a2a00780c */ /* 0x000fe40003f05270 */
[----:B------:R-:W-:Y:S02]  /*3510*/  SEL R12, R20, R12, !P1 ;  /* 0x0000000c140c7207 */ /* 0x000fe40004800000 */
[----:B------:R-:W-:Y:S02]  /*3520*/  ISETP.NE.AND P1, PT, R42, 0xb, PT ;  /* 0x0000000b2a00780c */ /* 0x000fe40003f25270 */
[----:B------:R-:W-:Y:S02]  /*3530*/  SEL R12, R21, R12, !P0 ;  /* 0x0000000c150c7207 */ /* 0x000fe40004000000 */
[----:B------:R-:W-:-:S02]  /*3540*/  ISETP.GE.U32.AND P0, PT, R40, 0x20, PT ;  /* 0x000000202800780c */ /* 0x000fc40003f06070 */
[----:B------:R-:W-:Y:S02]  /*3550*/  SEL R12, R22, R12, !P1 ;  /* 0x0000000c160c7207 */ /* 0x000fe40004800000 */
[----:B------:R-:W-:-:S03]  /*3560*/  ISETP.GT.U32.AND P1, PT, R40, 0x1f, PT ;  /* 0x0000001f2800780c */ /* 0x000fc60003f24070 */
[----:B------:R-:W-:-:S05]  /*3570*/  IMAD.IADD R12, R12, 0x1, R13 ;  /* 0x000000010c0c7824 */ /* 0x000fca00078e020d */
[----:B------:R-:W-:-:S05]  /*3580*/  SEL R48, R43, R12, !P0 ;  /* 0x0000000c2b307207 */ /* 0x000fca0004000000 */
[----:B------:R-:W-:Y:S05]  /*3590*/  @P1 BRA `(.L_x_292) ;  /* 0x0000000800141947 */ /* 0x000fea0003800000 */
[----:B------:R-:W0:Y:S01]  /*35a0*/  LDC.64 R12, c[0x0][0x3a0] ;  /* 0x0000e800ff0c7b82 */ /* 0x000e220000000a00 */
[----:B------:R-:W-:Y:S02]  /*35b0*/  ISETP.NE.AND P0, PT, R40, RZ, PT ;  /* 0x000000ff2800720c */ /* 0x000fe40003f05270 */
[----:B------:R-:W-:-:S11]  /*35c0*/  LOP3.LUT R14, RZ, R40, RZ, 0x33, !PT ;  /* 0x00000028ff0e7212 */ /* 0x000fd600078e33ff */
[----:B------:R-:W-:Y:S01]  /*35d0*/  @!P0 IMAD.MOV.U32 R22, RZ, RZ, 0x64 ;  /* 0x00000064ff168424 */ /* 0x000fe200078e00ff */
[----:B------:R1:W-:Y:S01]  /*35e0*/  @!P0 STS [UR4+0x4c], R23 ;  /* 0x00004c17ff008988 */ /* 0x0003e20008000804 */
[----:B0-----:R-:W-:-:S04]  /*35f0*/  IMAD.WIDE R46, R41, 0x8, R12 ;  /* 0x00000008292e7825 */ /* 0x001fc800078e020c */
[----:B------:R-:W-:Y:S01]  /*3600*/  IMAD.IADD R41, R41, 0x1, R14 ;  /* 0x0000000129297824 */ /* 0x000fe200078e020e */
[----:B------:R1:W-:Y:S01]  /*3610*/  @!P0 ST.E.64.STRONG.GPU desc[UR8][R46.64+0x100], R22 ;  /* 0x000100162e008985 */ /* 0x0003e2000c10fb08 */
[----:B------:R-:W-:Y:S05]  /*3620*/  NANOSLEEP 0x27b ;  /* 0x0000027b0000795d */ /* 0x000fea0003800000 */
[----:B------:R-:W-:-:S05]  /*3630*/  IMAD.WIDE R12, R41, 0x8, R12 ;  /* 0x00000008290c7825 */ /* 0x000fca00078e020c */
[----:B------:R-:W2:Y:S01]  /*3640*/  LD.E.64.STRONG.GPU R14, desc[UR8][R12.64+0x100] ;  /* 0x000100080c0e7980 */ /* 0x000ea2000c10fb00 */
[----:B------:R-:W-:Y:S01]  /*3650*/  UMOV UR5, 0xffffffff ;  /* 0xffffffff00057882 */ /* 0x000fe20000000000 */
[----:B--2---:R-:W-:Y:S02]  /*3660*/  ISETP.NE.AND P0, PT, R14, 0x63, PT ;  /* 0x000000630e00780c */ /* 0x004fe40003f05270 */
[----:B-1----:R-:W-:Y:S11]  /*3670*/  BRA.DIV UR5, `(.L_x_293) ;  /* 0x0000008205c07947 */ /* 0x002ff6000b800000 */
[----:B------:R-:W-:-:S13]  /*3680*/  VOTE.ANY P0, !P0 ;  /* 0x0000000000ff7806 */ /* 0x000fda0004000100 */
.L_x_463:
[----:B------:R-:W-:Y:S05]  /*3690*/  @!P0 BRA `(.L_x_294) ;  /* 0x0000000000248947 */ /* 0x000fea0003800000 */
[----:B------:R-:W-:-:S07]  /*36a0*/  IMAD.MOV.U32 R16, RZ, RZ, 0x106 ;  /* 0x00000106ff107424 */ /* 0x000fce00078e00ff */
.L_x_296:
[----:B------:R-:W-:Y:S05]  /*36b0*/  NANOSLEEP R16 ;  /* 0x000000100000735d */ /* 0x000fea0003800000 */
[----:B------:R-:W2:Y:S01]  /*36c0*/  LD.E.64.STRONG.GPU R14, desc[UR8][R12.64+0x100] ;  /* 0x000100080c0e7980 */ /* 0x000ea2000c10fb00 */
[----:B------:R-:W-:Y:S01]  /*36d0*/  UMOV UR5, 0xffffffff ;  /* 0xffffffff00057882 */ /* 0x000fe20000000000 */
[----:B------:R-:W-:Y:S02]  /*36e0*/  SHF.R.U32.HI R16, RZ, 0x1, R16 ;  /* 0x00000001ff107819 */ /* 0x000fe40000011610 */
[----:B--2---:R-:W-:Y:S01]  /*36f0*/  ISETP.NE.AND P0, PT, R14, 0x63, PT ;  /* 0x000000630e00780c */ /* 0x004fe20003f05270 */
[----:B------:R-:W-:-:S12]  /*3700*/  BRA.DIV UR5, `(.L_x_295) ;  /* 0x0000008205bc7947 */ /* 0x000fd8000b800000 */
[----:B------:R-:W-:-:S13]  /*3710*/  VOTE.ANY P0, !P0 ;  /* 0x0000000000ff7806 */ /* 0x000fda0004000100 */
.L_x_466:
[----:B------:R-:W-:Y:S05]  /*3720*/  @P0 BRA `(.L_x_296) ;  /* 0xfffffffc00e00947 */ /* 0x000fea000383ffff */
.L_x_294:
[----:B------:R-:W-:Y:S01]  /*3730*/  UMOV UR5, 0xffffffff ;  /* 0xffffffff00057882 */ /* 0x000fe20000000000 */
[----:B------:R-:W-:Y:S02]  /*3740*/  ISETP.NE.AND P0, PT, R14, 0x65, PT ;  /* 0x000000650e00780c */ /* 0x000fe40003f05270 */
[----:B------:R-:W-:Y:S11]  /*3750*/  BRA.DIV UR5, `(.L_x_297) ;  /* 0x0000008205c87947 */ /* 0x000ff6000b800000 */
[----:B------:R-:W0:Y:S01]  /*3760*/  S2R R50, SR_GEMASK ;  /* 0x0000000000327919 */ /* 0x000e220000003c00 */
[----:B------:R-:W-:Y:S01]  /*3770*/  VOTE.ANY R18, PT, !P0 ;  /* 0x0000000000127806 */ /* 0x000fe200040e0100 */
[C---:B------:R-:W-:Y:S02]  /*3780*/  VIADD R22, R49.reuse, 0x2 ;  /* 0x0000000231167836 */ /* 0x040fe40000000000 */
[C---:B------:R-:W-:Y:S02]  /*3790*/  VIADD R21, R49.reuse, 0x4 ;  /* 0x0000000431157836 */ /* 0x040fe40000000000 */
[----:B------:R-:W-:Y:S01]  /*37a0*/  VIADD R20, R49, 0x8 ;  /* 0x0000000831147836 */ /* 0x000fe20000000000 */
[----:B0-----:R-:W-:-:S05]  /*37b0*/  LOP3.LUT R18, R18, 0x80000000, R50, 0xec, !PT ;  /* 0x8000000012127812 */ /* 0x001fca00078eec32 */
[----:B------:R-:W-:-:S05]  /*37c0*/  VIADD R13, R18, 0xffffffff ;  /* 0xffffffff120d7836 */ /* 0x000fca0000000000 */
[----:B------:R-:W-:-:S04]  /*37d0*/  LOP3.LUT R13, R18, R13, RZ, 0xc, !PT ;  /* 0x0000000d120d7212 */ /* 0x000fc800078e0cff */
[----:B------:R-:W0:Y:S02]  /*37e0*/  POPC R51, R13 ;  /* 0x0000000d00337309 */ /* 0x000e240000000000 */
[----:B0-----:R-:W0:Y:S01]  /*37f0*/  SHFL.DOWN PT, R19, R15, 0x1, R51 ;  /* 0x082000000f137989 */ /* 0x001e2200000e0033 */
[----:B------:R-:W-:-:S04]  /*3800*/  ISETP.GE.AND P0, PT, R49, R51, PT ;  /* 0x000000333100720c */ /* 0x000fc80003f06270 */
[----:B0-----:R-:W-:Y:S02]  /*3810*/  SEL R12, R19, RZ, !P0 ;  /* 0x000000ff130c7207 */ /* 0x001fe40004000000 */
[----:B------:R-:W-:-:S03]  /*3820*/  ISETP.GT.AND P0, PT, R22, R51, PT ;  /* 0x000000331600720c */ /* 0x000fc60003f04270 */
[----:B------:R-:W-:Y:S02]  /*3830*/  IMAD.IADD R16, R12, 0x1, R15 ;  /* 0x000000010c107824 */ /* 0x000fe400078e020f */
[----:B------:R-:W0:Y:S03]  /*3840*/  LDC.64 R12, c[0x0][0x3a0] ;  /* 0x0000e800ff0c7b82 */ /* 0x000e260000000a00 */
[----:B------:R-:W1:Y:S02]  /*3850*/  SHFL.DOWN PT, R19, R16, 0x2, R51 ;  /* 0x0840000010137989 */ /* 0x000e6400000e0033 */
[----:B-1----:R-:W-:Y:S02]  /*3860*/  SEL R19, R19, RZ, !P0 ;  /* 0x000000ff13137207 */ /* 0x002fe40004000000 */
[----:B------:R-:W-:-:S03]  /*3870*/  ISETP.GT.AND P0, PT, R21, R51, PT ;  /* 0x000000331500720c */ /* 0x000fc60003f04270 */
[----:B------:R-:W-:Y:S01]  /*3880*/  IMAD.IADD R42, R16, 0x1, R19 ;  /* 0x00000001102a7824 */ /* 0x000fe200078e0213 */
[----:B0-----:R-:W-:-:S04]  /*3890*/  IADD3 R16, P2, PT, R12, 0x100, RZ ;  /* 0x000001000c107810 */ /* 0x001fc80007f5e0ff */
[----:B------:R-:W0:Y:S01]  /*38a0*/  SHFL.DOWN PT, R19, R42, 0x4, R51 ;  /* 0x088000002a137989 */ /* 0x000e2200000e0033 */
[----:B------:R-:W-:Y:S01]  /*38b0*/  IMAD.X R17, RZ, RZ, R13, P2 ;  /* 0x000000ffff117224 */ /* 0x000fe200010e060d */
[----:B0-----:R-:W-:Y:S02]  /*38c0*/  SEL R19, R19, RZ, !P0 ;  /* 0x000000ff13137207 */ /* 0x001fe40004000000 */
[----:B------:R-:W-:-:S03]  /*38d0*/  ISETP.GT.AND P0, PT, R20, R51, PT ;  /* 0x000000331400720c */ /* 0x000fc60003f04270 */
[----:B------:R-:W-:Y:S02]  /*38e0*/  IMAD.IADD R52, R42, 0x1, R19 ;  /* 0x000000012a347824 */ /* 0x000fe400078e0213 */
[----:B------:R-:W-:-:S03]  /*38f0*/  VIADD R42, R49, 0x10 ;  /* 0x00000010312a7836 */ /* 0x000fc60000000000 */
[----:B------:R-:W0:Y:S02]  /*3900*/  SHFL.DOWN PT, R19, R52, 0x8, R51 ;  /* 0x0900000034137989 */ /* 0x000e2400000e0033 */
[----:B------:R-:W-:Y:S02]  /*3910*/  ISETP.GT.AND P1, PT, R42, R51, PT ;  /* 0x000000332a00720c */ /* 0x000fe40003f24270 */
[----:B0-----:R-:W-:Y:S02]  /*3920*/  SEL R19, R19, RZ, !P0 ;  /* 0x000000ff13137207 */ /* 0x001fe40004000000 */
[----:B------:R-:W-:-:S03]  /*3930*/  ISETP.NE.AND P0, PT, R14, 0x65, PT ;  /* 0x000000650e00780c */ /* 0x000fc60003f05270 */
[----:B------:R-:W-:-:S05]  /*3940*/  IMAD.IADD R44, R52, 0x1, R19 ;  /* 0x00000001342c7824 */ /* 0x000fca00078e0213 */
[----:B------:R-:W0:Y:S05]  /*3950*/  SHFL.DOWN PT, R19, R44, 0x10, R51 ;  /* 0x0a0000002c137989 */ /* 0x000e2a00000e0033 */
[----:B------:R-:W-:Y:S02]  /*3960*/  VOTE.ALL P0, P0 ;  /* 0x0000000000ff7806 */ /* 0x000fe40000000000 */
[----:B0-----:R-:W-:-:S05]  /*3970*/  SEL R19, R19, RZ, !P1 ;  /* 0x000000ff13137207 */ /* 0x001fca0004800000 */
[----:B------:R-:W-:-:S07]  /*3980*/  IMAD.IADD R43, R44, 0x1, R19 ;  /* 0x000000012c2b7824 */ /* 0x000fce00078e0213 */
.L_x_475:
[----:B------:R-:W-:Y:S05]  /*3990*/  @!P0 BRA `(.L_x_298) ;  /* 0x0000000000d48947 */ /* 0x000fea0003800000 */
[----:B------:R-:W-:-:S07]  /*39a0*/  IMAD.MOV.U32 R44, RZ, RZ, 0x106 ;  /* 0x00000106ff2c7424 */ /* 0x000fce00078e00ff */
.L_x_304:
[----:B------:R-:W-:Y:S02]  /*39b0*/  IMAD.MOV.U32 R12, RZ, RZ, R16 ;  /* 0x000000ffff0c7224 */ /* 0x000fe400078e0010 */
[----:B------:R-:W-:Y:S02]  /*39c0*/  IMAD.MOV.U32 R13, RZ, RZ, R17 ;  /* 0x000000ffff0d7224 */ /* 0x000fe400078e0011 */
[----:B------:R-:W-:-:S05]  /*39d0*/  IMAD.WIDE R12, R41, 0x8, R12 ;  /* 0x00000008290c7825 */ /* 0x000fca00078e020c */
[----:B------:R-:W2:Y:S01]  /*39e0*/  LD.E.64.STRONG.GPU R14, desc[UR8][R12.64+-0x100] ;  /* 0xffff00080c0e7980 */ /* 0x000ea2000c10fb00 */
[----:B------:R-:W-:Y:S05]  /*39f0*/  YIELD ;  /* 0x0000000000007946 */ /* 0x000fea0003800000 */
[----:B------:R-:W-:Y:S01]  /*3a00*/  UMOV UR5, 0xffffffff ;  /* 0xffffffff00057882 */ /* 0x000fe20000000000 */
[----:B------:R-:W-:Y:S02]  /*3a10*/  SHF.R.U32.HI R44, RZ, 0x1, R44 ;  /* 0x00000001ff2c7819 */ /* 0x000fe4000001162c */
[----:B--2---:R-:W-:Y:S01]  /*3a20*/  ISETP.NE.AND P0, PT, R14, 0x63, PT ;  /* 0x000000630e00780c */ /* 0x004fe20003f05270 */
[----:B------:R-:W-:-:S12]  /*3a30*/  BRA.DIV UR5, `(.L_x_299) ;  /* 0x0000008605147947 */ /* 0x000fd8000b800000 */
[----:B------:R-:W-:-:S13]  /*3a40*/  VOTE.ANY P0, !P0 ;  /* 0x0000000000ff7806 */ /* 0x000fda0004000100 */
.L_x_478:
[----:B------:R-:W-:Y:S05]  /*3a50*/  @!P0 BRA `(.L_x_300) ;  /* 0x0000000000248947 */ /* 0x000fea0003800000 */
[----:B------:R-:W-:-:S07]  /*3a60*/  IMAD.MOV.U32 R19, RZ, RZ, R44 ;  /* 0x000000ffff137224 */ /* 0x000fce00078e002c */
.L_x_302:
[----:B------:R-:W-:Y:S05]  /*3a70*/  NANOSLEEP R19 ;  /* 0x000000130000735d */ /* 0x000fea0003800000 */
[----:B------:R-:W2:Y:S01]  /*3a80*/  LD.E.64.STRONG.GPU R14, desc[UR8][R12.64+-0x100] ;  /* 0xffff00080c0e7980 */ /* 0x000ea2000c10fb00 */
[----:B------:R-:W-:Y:S01]  /*3a90*/  UMOV UR5, 0xffffffff ;  /* 0xffffffff00057882 */ /* 0x000fe20000000000 */
[----:B------:R-:W-:Y:S02]  /*3aa0*/  SHF.R.U32.HI R19, RZ, 0x1, R19 ;  /* 0x00000001ff137819 */ /* 0x000fe40000011613 */
[----:B--2---:R-:W-:Y:S01]  /*3ab0*/  ISETP.NE.AND P0, PT, R14, 0x63, PT ;  /* 0x000000630e00780c */ /* 0x004fe20003f05270 */
[----:B------:R-:W-:-:S12]  /*3ac0*/  BRA.DIV UR5, `(.L_x_301) ;  /* 0x0000008605107947 */ /* 0x000fd8000b800000 */
[----:B------:R-:W-:-:S13]  /*3ad0*/  VOTE.ANY P0, !P0 ;  /* 0x0000000000ff7806 */ /* 0x000fda0004000100 */
.L_x_481:
[----:B------:R-:W-:Y:S05]  /*3ae0*/  @P0 BRA `(.L_x_302) ;  /* 0xfffffffc00e00947 */ /* 0x000fea000383ffff */
.L_x_300:
[----:B------:R-:W-:Y:S01]  /*3af0*/  UMOV UR5, 0xffffffff ;  /* 0xffffffff00057882 */ /* 0x000fe20000000000 */
[----:B------:R-:W-:Y:S02]  /*3b00*/  ISETP.NE.AND P0, PT, R14, 0x65, PT ;  /* 0x000000650e00780c */ /* 0x000fe40003f05270 */
[----:B------:R-:W-:Y:S11]  /*3b10*/  BRA.DIV UR5, `(.L_x_303) ;  /* 0x00000086051c7947 */ /* 0x000ff6000b800000 */
[----:B------:R-:W-:Y:S01]  /*3b20*/  VOTE.ANY R18, PT, !P0 ;  /* 0x0000000000127806 */ /* 0x000fe200040e0100 */
[----:B------:R-:W-:-:S03]  /*3b30*/  VIADD R41, R41, 0xffffffe0 ;  /* 0xffffffe029297836 */ /* 0x000fc60000000000 */
[----:B------:R-:W-:-:S05]  /*3b40*/  LOP3.LUT R18, R18, 0x80000000, R50, 0xec, !PT ;  /* 0x8000000012127812 */ /* 0x000fca00078eec32 */
[----:B------:R-:W-:-:S05]  /*3b50*/  VIADD R13, R18, 0xffffffff ;  /* 0xffffffff120d7836 */ /* 0x000fca0000000000 */
[----:B------:R-:W-:-:S04]  /*3b60*/  LOP3.LUT R13, R18, R13, RZ, 0xc, !PT ;  /* 0x0000000d120d7212 */ /* 0x000fc800078e0cff */
[----:B------:R-:W0:Y:S02]  /*3b70*/  POPC R12, R13 ;  /* 0x0000000d000c7309 */ /* 0x000e240000000000 */
[----:B0-----:R-:W0:Y:S01]  /*3b80*/  SHFL.DOWN PT, R19, R15, 0x1, R12 ;  /* 0x082000000f137989 */ /* 0x001e2200000e000c */
[-C--:B------:R-:W-:Y:S02]  /*3b90*/  ISETP.GE.AND P0, PT, R49, R12.reuse, PT ;  /* 0x0000000c3100720c */ /* 0x080fe40003f06270 */
[-C--:B------:R-:W-:Y:S02]  /*3ba0*/  ISETP.GT.AND P1, PT, R42, R12.reuse, PT ;  /* 0x0000000c2a00720c */ /* 0x080fe40003f24270 */
[----:B0-----:R-:W-:Y:S02]  /*3bb0*/  SEL R18, R19, RZ, !P0 ;  /* 0x000000ff13127207 */ /* 0x001fe40004000000 */
[----:B------:R-:W-:-:S03]  /*3bc0*/  ISETP.GT.AND P0, PT, R22, R12, PT ;  /* 0x0000000c1600720c */ /* 0x000fc60003f04270 */
[----:B------:R-:W-:-:S05]  /*3bd0*/  IMAD.IADD R51, R18, 0x1, R15 ;  /* 0x0000000112337824 */ /* 0x000fca00078e020f */
[----:B------:R-:W0:Y:S02]  /*3be0*/  SHFL.DOWN PT, R19, R51, 0x2, R12 ;  /* 0x0840000033137989 */ /* 0x000e2400000e000c */
        /* <DEDUP_REMOVED lines=9> */
[----:B------:R-:W-:-:S03]  /*3c80*/  ISETP.NE.AND P0, PT, R14, 0x65, PT ;  /* 0x000000650e00780c */ /* 0x000fc60003f05270 */
[----:B------:R-:W-:-:S05]  /*3c90*/  IMAD.IADD R51, R52, 0x1, R19 ;  /* 0x0000000134337824 */ /* 0x000fca00078e0213 */
[----:B------:R-:W0:Y:S05]  /*3ca0*/  SHFL.DOWN PT, R19, R51, 0x10, R12 ;  /* 0x0a00000033137989 */ /* 0x000e2a00000e000c */
[----:B------:R-:W-:Y:S02]  /*3cb0*/  VOTE.ALL P0, P0 ;  /* 0x0000000000ff7806 */ /* 0x000fe40000000000 */
[----:B0-----:R-:W-:-:S04]  /*3cc0*/  SEL R14, R19, RZ, !P1 ;  /* 0x000000ff130e7207 */ /* 0x001fc80004800000 */
[----:B------:R-:W-:-:S07]  /*3cd0*/  IADD3 R43, PT, PT, R51, R14, R43 ;  /* 0x0000000e332b7210 */ /* 0x000fce0007ffe02b */
.L_x_490:
[----:B------:R-:W-:Y:S05]  /*3ce0*/  @P0 BRA `(.L_x_304) ;  /* 0xfffffffc00300947 */ /* 0x000fea000383ffff */
.L_x_298:
[----:B------:R-:W-:Y:S02]  /*3cf0*/  ISETP.NE.AND P1, PT, R40, RZ, PT ;  /* 0x000000ff2800720c */ /* 0x000fe40003f25270 */
[----:B------:R-:W-:-:S11]  /*3d00*/  ISETP.NE.AND P0, PT, R49, RZ, PT ;  /* 0x000000ff3100720c */ /* 0x000fd60003f05270 */
[----:B------:R-:W0:Y:S01]  /*3d10*/  @!P1 S2R R13, SR_CgaCtaId ;  /* 0x00000000000d9919 */ /* 0x000e220000008800 */
[----:B------:R-:W-:Y:S01]  /*3d20*/  @!P1 MOV R12, 0x400 ;  /* 0x00000400000c9802 */ /* 0x000fe20000000f00 */
[----:B------:R-:W-:Y:S01]  /*3d30*/  @!P1 IMAD.IADD R23, R23, 0x1, R43 ;  /* 0x0000000117179824 */ /* 0x000fe200078e022b */
[----:B------:R-:W-:Y:S01]  /*3d40*/  @!P0 MOV R15, 0x400 ;  /* 0x00000400000f8802 */ /* 0x000fe20000000f00 */
[----:B------:R-:W1:Y:S01]  /*3d50*/  @!P0 S2R R16, SR_CgaCtaId ;  /* 0x0000000000108919 */ /* 0x000e620000008800 */
[----:B------:R-:W-:-:S05]  /*3d60*/  @!P1 IMAD.MOV.U32 R22, RZ, RZ, 0x65 ;  /* 0x00000065ff169424 */ /* 0x000fca00078e00ff */
[----:B------:R2:W-:Y:S01]  /*3d70*/  @!P1 ST.E.64.STRONG.GPU desc[UR8][R46.64+0x100], R22 ;  /* 0x000100162e009985 */ /* 0x0005e2000c10fb08 */
[----:B0-----:R-:W-:Y:S01]  /*3d80*/  @!P1 LEA R14, R13, R12, 0x18 ;  /* 0x0000000c0d0e9211 */ /* 0x001fe200078ec0ff */
[----:B------:R-:W-:Y:S02]  /*3d90*/  IMAD.MOV.U32 R12, RZ, RZ, R48 ;  /* 0x000000ffff0c7224 */ /* 0x000fe400078e0030 */
[----:B------:R-:W-:Y:S01]  /*3da0*/  @!P0 IMAD.MOV.U32 R12, RZ, RZ, R43 ;  /* 0x000000ffff0c8224 */ /* 0x000fe200078e002b */
[----:B-1----:R-:W-:Y:S01]  /*3db0*/  @!P0 LEA R16, R16, R15, 0x18 ;  /* 0x0000000f10108211 */ /* 0x002fe200078ec0ff */
[----:B------:R2:W-:Y:S04]  /*3dc0*/  @!P1 STS [R14+0x48], R23 ;  /* 0x000048170e009388 */ /* 0x0005e80000000800 */
[----:B------:R2:W-:Y:S04]  /*3dd0*/  @!P1 STS [R14+0x44], R43 ;  /* 0x0000442b0e009388 */ /* 0x0005e80000000800 */
[----:B------:R2:W-:Y:S02]  /*3de0*/  @!P0 STS [R16+0x3c], R43 ;  /* 0x00003c2b10008388 */ /* 0x0005e40000000800 */
.L_x_292:
[----:B------:R-:W-:Y:S05]  /*3df0*/  WARPSYNC.ALL ;  /* 0x0000000000007948 */ /* 0x000fea0003800000 */
[----:B------:R-:W0:Y:S08]  /*3e00*/  S2UR UR5, SR_CgaCtaId ;  /* 0x00000000000579c3 */ /* 0x000e300000008800 */
[----:B------:R-:W-:Y:S01]  /*3e10*/  BAR.SYNC.DEFER_BLOCKING 0x0 ;  /* 0x0000000000007b1d */ /* 0x000fe20000010000 */
[----:B------:R-:W-:-:S02]  /*3e20*/  ISETP.NE.AND P2, PT, R24, RZ, PT ;  /* 0x000000ff1800720c */ /* 0x000fc40003f45270 */
[----:B------:R-:W-:Y:S02]  /*3e30*/  ISETP.NE.AND P0, PT, R25, RZ, PT ;  /* 0x000000ff1900720c */ /* 0x000fe40003f05270 */
[----:B------:R-:W-:Y:S01]  /*3e40*/  ISETP.NE.AND P1, PT, R40, RZ, PT ;  /* 0x000000ff2800720c */ /* 0x000fe20003f25270 */
[----:B------:R-:W-:Y:S01]  /*3e50*/  UMOV UR4, 0x400 ;  /* 0x0000040000047882 */ /* 0x000fe20000000000 */
[----:B------:R-:W-:Y:S02]  /*3e60*/  SEL R18, RZ, 0x1, !P0 ;  /* 0x00000001ff127807 */ /* 0x000fe40004000000 */
[----:B------:R-:W-:-:S03]  /*3e70*/  ISETP.NE.AND P3, PT, R0, RZ, PT ;  /* 0x000000ff0000720c */ /* 0x000fc60003f65270 */
[----:B------:R-:W-:Y:S02]  /*3e80*/  VIADD R42, R18, 0x1 ;  /* 0x00000001122a7836 */ /* 0x000fe40000000000 */
[----:B------:R-:W-:Y:S01]  /*3e90*/  @!P2 IMAD.MOV R42, RZ, RZ, R18 ;  /* 0x000000ffff2aa224 */ /* 0x000fe200078e0212 */
[----:B------:R-:W-:Y:S01]  /*3ea0*/  ISETP.NE.AND P2, PT, R10, RZ, PT ;  /* 0x000000ff0a00720c */ /* 0x000fe20003f45270 */
[----:B0-----:R-:W-:-:S09]  /*3eb0*/  ULEA UR4, UR5, UR4, 0x18 ;  /* 0x0000000405047291 */ /* 0x001fd2000f8ec0ff */
[----:B------:R-:W0:Y:S04]  /*3ec0*/  LDS R13, [UR4+0x3c] ;  /* 0x00003c04ff0d7984 */ /* 0x000e280008000800 */
[----:B------:R-:W1:Y:S04]  /*3ed0*/  LDS R19, [UR4+0x4c] ;  /* 0x00004c04ff137984 */ /* 0x000e680008000800 */
[----:B--2---:R-:W2:Y:S01]  /*3ee0*/  LDS R47, [UR4+0x44] ;  /* 0x00004404ff2f7984 */ /* 0x004ea20008000800 */
[----:B0-----:R-:W-:Y:S02]  /*3ef0*/  SEL R13, R13, RZ, P1 ;  /* 0x000000ff0d0d7207 */ /* 0x001fe40000800000 */
[----:B------:R-:W-:-:S03]  /*3f00*/  ISETP.NE.AND P1, PT, R11, RZ, PT ;  /* 0x000000ff0b00720c */ /* 0x000fc60003f25270 */
[----:B------:R-:W-:-:S04]  /*3f10*/  IMAD.IADD R49, R13, 0x1, R12 ;  /* 0x000000010d317824 */ /* 0x000fc800078e020c */
[----:B------:R-:W-:Y:S02]  /*3f20*/  IMAD.IADD R42, R49, 0x1, R42 ;  /* 0x00000001312a7824 */ /* 0x000fe400078e022a */
[----:B------:R-:W-:Y:S02]  /*3f30*/  IMAD.IADD R43, R18, 0x1, R49 ;  /* 0x00000001122b7824 */ /* 0x000fe400078e0231 */
        /* <DEDUP_REMOVED lines=26> */
[----:B-1----:R-:W-:-:S03]  /*40e0*/  ISETP.GT.AND P1, PT, R19, 0x180, PT ;  /* 0x000001801300780c */ /* 0x002fc60003f24270 */
[----:B------:R-:W-:Y:S02]  /*40f0*/  VIADD R22, R21, 0x1 ;  /* 0x0000000115167836 */ /* 0x000fe40000000000 */
[----:B------:R-:W-:-:S04]  /*4100*/  @!P2 IMAD.MOV R22, RZ, RZ, R21 ;  /* 0x000000ffff16a224 */ /* 0x000fc800078e0215 */
[----:B------:R-:W-:Y:S02]  /*4110*/  VIADD R23, R22, 0x1 ;  /* 0x0000000116177836 */ /* 0x000fe40000000000 */
[----:B------:R-:W-:Y:S02]  /*4120*/  @!P3 IMAD.MOV R23, RZ, RZ, R22 ;  /* 0x000000ffff17b224 */ /* 0x000fe400078e0216 */
[----:B--2---:R-:W-:Y:S05]  /*4130*/  @P1 BRA `(.L_x_305) ;  /* 0x0000000c00441947 */ /* 0x004fea0003800000 */
[----:B------:R-:W0:Y:S01]  /*4140*/  LDCU.U8 UR4, c[0x0][0x3b8] ;  /* 0x00007700ff0477ac */ /* 0x000e220008000000 */
[----:B------:R-:W-:Y:S04]  /*4150*/  BSSY.RECONVERGENT B0, `(.L_x_306) ;  /* 0x000000d000007945 */ /* 0x000fe80003800200 */
[----:B------:R-:W-:Y:S05]  /*4160*/  @!P0 BRA `(.L_x_307) ;  /* 0x00000000002c8947 */ /* 0x000fea0003800000 */
[----:B0-----:R-:W-:Y:S01]  /*4170*/  UISETP.NE.AND UP0, UPT, UR4, URZ, UPT ;  /* 0x000000ff0400728c */ /* 0x001fe2000bf05270 */
[----:B------:R-:W-:Y:S01]  /*4180*/  CS2R R18, SRZ ;  /* 0x0000000000127805 */ /* 0x000fe2000001ff00 */
[----:B------:R-:W0:Y:S07]  /*4190*/  LDCU.64 UR6, c[0x0][0x390] ;  /* 0x00007200ff0677ac */ /* 0x000e2e0008000a00 */
[----:B------:R-:W-:Y:S05]  /*41a0*/  BRA.U UP0, `(.L_x_308) ;  /* 0x0000000100087547 */ /* 0x000fea000b800000 */
[----:B------:R-:W1:Y:S02]  /*41b0*/  LDC.64 R18, c[0x0][0x3d0] ;  /* 0x0000f400ff127b82 */ /* 0x000e640000000a00 */
[----:B-1----:R-:W5:Y:S02]  /*41c0*/  LDG.E.64 R18, desc[UR8][R18.64] ;  /* 0x0000000812127981 */ /* 0x002f64000c1e1b00 */
.L_x_308:
[----:B-----5:R-:W-:-:S04]  /*41d0*/  IADD3 R25, P0, PT, R49, R18, RZ ;  /* 0x0000001231197210 */ /* 0x020fc80007f1e0ff */
[----:B------:R-:W-:Y:S02]  /*41e0*/  LEA.HI.X.SX32 R40, R49, R19, 0x1, P0 ;  /* 0x0000001331287211 */ /* 0x000fe400000f0eff */
[----:B0-----:R-:W-:-:S04]  /*41f0*/  LEA R18, P0, R25, UR6, 0x2 ;  /* 0x0000000619127c11 */ /* 0x001fc8000f8010ff */
[----:B------:R-:W-:-:S05]  /*4200*/  LEA.HI.X R19, R25, UR7, R40, 0x2, P0 ;  /* 0x0000000719137c11 */ /* 0x000fca00080f1428 */
[----:B------:R1:W-:Y:S04]  /*4210*/  STG.E desc[UR8][R18.64], R26 ;  /* 0x0000001a12007986 */ /* 0x0003e8000c101908 */
.L_x_307:
[----:B0-----:R-:W-:Y:S05]  /*4220*/  BSYNC.RECONVERGENT B0 ;  /* 0x0000000000007941 */ /* 0x001fea0003800200 */
.L_x_306:
[----:B------:R-:W-:Y:S01]  /*4230*/  ISETP.NE.AND P0, PT, R24, RZ, PT ;  /* 0x000000ff1800720c */ /* 0x000fe20003f05270 */
[----:B------:R-:W-:-:S12]  /*4240*/  BSSY.RECONVERGENT B0, `(.L_x_309) ;  /* 0x000000d000007945 */ /* 0x000fd80003800200 */
[----:B------:R-:W-:Y:S05]  /*4250*/  @!P0 BRA `(.L_x_310) ;  /* 0x00000000002c8947 */ /* 0x000fea0003800000 */
[----:B------:R-:W-:Y:S01]  /*4260*/  UISETP.NE.AND UP0, UPT, UR4, URZ, UPT ;  /* 0x000000ff0400728c */ /* 0x000fe2000bf05270 */
[----:B-1----:R-:W-:Y:S01]  /*4270*/  CS2R R18, SRZ ;  /* 0x0000000000127805 */ /* 0x002fe2000001ff00 */
[----:B------:R-:W0:Y:S07]  /*4280*/  LDCU.64 UR6, c[0x0][0x390] ;  /* 0x00007200ff0677ac */ /* 0x000e2e0008000a00 */
[----:B------:R-:W-:Y:S05]  /*4290*/  BRA.U UP0, `(.L_x_311) ;  /* 0x0000000100087547 */ /* 0x000fea000b800000 */
[----:B------:R-:W1:Y:S02]  /*42a0*/  LDC.64 R18, c[0x0][0x3d0] ;  /* 0x0000f400ff127b82 */ /* 0x000e640000000a00 */
[----:B-1----:R-:W5:Y:S02]  /*42b0*/  LDG.E.64 R18, desc[UR8][R18.64] ;  /* 0x0000000812127981 */ /* 0x002f64000c1e1b00 */
.L_x_311:
[----:B-----5:R-:W-:-:S04]  /*42c0*/  IADD3 R24, P0, PT, R43, R18, RZ ;  /* 0x000000122b187210 */ /* 0x020fc80007f1e0ff */
[----:B------:R-:W-:Y:S02]  /*42d0*/  LEA.HI.X.SX32 R19, R43, R19, 0x1, P0 ;  /* 0x000000132b137211 */ /* 0x000fe400000f0eff */
[----:B0-----:R-:W-:-:S04]  /*42e0*/  LEA R18, P0, R24, UR6, 0x2 ;  /* 0x0000000618127c11 */ /* 0x001fc8000f8010ff */
[----:B------:R-:W-:-:S05]  /*42f0*/  LEA.HI.X R19, R24, UR7, R19, 0x2, P0 ;  /* 0x0000000718137c11 */ /* 0x000fca00080f1413 */
[----:B------:R0:W-:Y:S04]  /*4300*/  STG.E desc[UR8][R18.64], R27 ;  /* 0x0000001b12007986 */ /* 0x0001e8000c101908 */
.L_x_310:
[----:B------:R-:W-:Y:S05]  /*4310*/  BSYNC.RECONVERGENT B0 ;  /* 0x0000000000007941 */ /* 0x000fea0003800200 */
.L_x_309:
[----:B------:R-:W-:Y:S01]  /*4320*/  ISETP.NE.AND P0, PT, R11, RZ, PT ;  /* 0x000000ff0b00720c */ /* 0x000fe20003f05270 */
[----:B------:R-:W-:-:S12]  /*4330*/  BSSY.RECONVERGENT B0, `(.L_x_312) ;  /* 0x000000d000007945 */ /* 0x000fd80003800200 */
[----:B------:R-:W-:Y:S05]  /*4340*/  @!P0 BRA `(.L_x_313) ;  /* 0x00000000002c8947 */ /* 0x000fea0003800000 */
[----:B------:R-:W-:Y:S01]  /*4350*/  UISETP.NE.AND UP0, UPT, UR4, URZ, UPT ;  /* 0x000000ff0400728c */ /* 0x000fe2000bf05270 */
[----:B01----:R-:W-:Y:S01]  /*4360*/  CS2R R18, SRZ ;  /* 0x0000000000127805 */ /* 0x003fe2000001ff00 */
[----:B------:R-:W0:Y:S07]  /*4370*/  LDCU.64 UR6, c[0x0][0x390] ;  /* 0x00007200ff0677ac */ /* 0x000e2e0008000a00 */
[----:B------:R-:W-:Y:S05]  /*4380*/  BRA.U UP0, `(.L_x_314) ;  /* 0x0000000100087547 */ /* 0x000fea000b800000 */
[----:B------:R-:W1:Y:S02]  /*4390*/  LDC.64 R18, c[0x0][0x3d0] ;  /* 0x0000f400ff127b82 */ /* 0x000e640000000a00 */
[----:B-1----:R-:W5:Y:S02]  /*43a0*/  LDG.E.64 R18, desc[UR8][R18.64] ;  /* 0x0000000812127981 */ /* 0x002f64000c1e1b00 */
.L_x_314:
[----:B-----5:R-:W-:-:S04]  /*43b0*/  IADD3 R11, P0, PT, R42, R18, RZ ;  /* 0x000000122a0b7210 */ /* 0x020fc80007f1e0ff */
[----:B------:R-:W-:Y:S02]  /*43c0*/  LEA.HI.X.SX32 R42, R42, R19, 0x1, P0 ;  /* 0x000000132a2a7211 */ /* 0x000fe400000f0eff */
[----:B0-----:R-:W-:-:S04]  /*43d0*/  LEA R18, P0, R11, UR6, 0x2 ;  /* 0x000000060b127c11 */ /* 0x001fc8000f8010ff */
[----:B------:R-:W-:-:S05]  /*43e0*/  LEA.HI.X R19, R11, UR7, R42, 0x2, P0 ;  /* 0x000000070b137c11 */ /* 0x000fca00080f142a */
[----:B------:R2:W-:Y:S04]  /*43f0*/  STG.E desc[UR8][R18.64], R28 ;  /* 0x0000001c12007986 */ /* 0x0005e8000c101908 */
.L_x_313:
[----:B------:R-:W-:Y:S05]  /*4400*/  BSYNC.RECONVERGENT B0 ;  /* 0x0000000000007941 */ /* 0x000fea0003800200 */
.L_x_312:
[----:B------:R-:W-:Y:S01]  /*4410*/  ISETP.NE.AND P0, PT, R10, RZ, PT ;  /* 0x000000ff0a00720c */ /* 0x000fe20003f05270 */
[----:B------:R-:W-:-:S12]  /*4420*/  BSSY.RECONVERGENT B0, `(.L_x_315) ;  /* 0x000000d000007945 */ /* 0x000fd80003800200 */
[----:B------:R-:W-:Y:S05]  /*4430*/  @!P0 BRA `(.L_x_316) ;  /* 0x00000000002c8947 */ /* 0x000fea0003800000 */
[----:B------:R-:W-:Y:S01]  /*4440*/  UISETP.NE.AND UP0, UPT, UR4, URZ, UPT ;  /* 0x000000ff0400728c */ /* 0x000fe2000bf05270 */
[----:B------:R-:W-:Y:S01]  /*4450*/  CS2R R10, SRZ ;  /* 0x00000000000a7805 */ /* 0x000fe2000001ff00 */
[----:B------:R-:W3:Y:S07]  /*4460*/  LDCU.64 UR6, c[0x0][0x390] ;  /* 0x00007200ff0677ac */ /* 0x000eee0008000a00 */
[----:B------:R-:W-:Y:S05]  /*4470*/  BRA.U UP0, `(.L_x_317) ;  /* 0x0000000100087547 */ /* 0x000fea000b800000 */
[----:B------:R-:W4:Y:S02]  /*4480*/  LDC.64 R10, c[0x0][0x3d0] ;  /* 0x0000f400ff0a7b82 */ /* 0x000f240000000a00 */
[----:B----4-:R-:W5:Y:S02]  /*4490*/  LDG.E.64 R10, desc[UR8][R10.64] ;  /* 0x000000080a0a7981 */ /* 0x010f64000c1e1b00 */
.L_x_317:
[----:B012--5:R-:W-:-:S04]  /*44a0*/  IADD3 R18, P0, PT, R41, R10, RZ ;  /* 0x0000000a29127210 */ /* 0x027fc80007f1e0ff */
[----:B------:R-:W-:Y:S02]  /*44b0*/  LEA.HI.X.SX32 R11, R41, R11, 0x1, P0 ;  /* 0x0000000b290b7211 */ /* 0x000fe400000f0eff */
[----:B---3--:R-:W-:-:S04]  /*44c0*/  LEA R10, P0, R18, UR6, 0x2 ;  /* 0x00000006120a7c11 */ /* 0x008fc8000f8010ff */
[----:B------:R-:W-:-:S05]  /*44d0*/  LEA.HI.X R11, R18, UR7, R11, 0x2, P0 ;  /* 0x00000007120b7c11 */ /* 0x000fca00080f140b */
[----:B------:R3:W-:Y:S04]  /*44e0*/  STG.E desc[UR8][R10.64], R29 ;  /* 0x0000001d0a007986 */ /* 0x0007e8000c101908 */
.L_x_316:
[----:B------:R-:W-:Y:S05]  /*44f0*/  BSYNC.RECONVERGENT B0 ;  /* 0x0000000000007941 */ /* 0x000fea0003800200 */
.L_x_315:
[----:B------:R-:W-:Y:S01]  /*4500*/  ISETP.NE.AND P0, PT, R9, RZ, PT ;  /* 0x000000ff0900720c */ /* 0x000fe20003f05270 */
[----:B------:R-:W-:-:S12]  /*4510*/  BSSY.RECONVERGENT B0, `(.L_x_318) ;  /* 0x000000d000007945 */ /* 0x000fd80003800200 */
[----:B------:R-:W-:Y:S05]  /*4520*/  @!P0 BRA `(.L_x_319) ;  /* 0x00000000002c8947 */ /* 0x000fea0003800000 */
[----:B------:R-:W-:Y:S01]  /*4530*/  UISETP.NE.AND UP0, UPT, UR4, URZ, UPT ;  /* 0x000000ff0400728c */ /* 0x000fe2000bf05270 */
[----:B---3--:R-:W-:Y:S01]  /*4540*/  CS2R R10, SRZ ;  /* 0x00000000000a7805 */ /* 0x008fe2000001ff00 */
[----:B------:R-:W3:Y:S07]  /*4550*/  LDCU.64 UR6, c[0x0][0x390] ;  /* 0x00007200ff0677ac */ /* 0x000eee0008000a00 */
[----:B------:R-:W-:Y:S05]  /*4560*/  BRA.U UP0, `(.L_x_320) ;  /* 0x0000000100087547 */ /* 0x000fea000b800000 */
[----:B------:R-:W4:Y:S02]  /*4570*/  LDC.64 R10, c[0x0][0x3d0] ;  /* 0x0000f400ff0a7b82 */ /* 0x000f240000000a00 */
[----:B----4-:R-:W5:Y:S02]  /*4580*/  LDG.E.64 R10, desc[UR8][R10.64] ;  /* 0x000000080a0a7981 */ /* 0x010f64000c1e1b00 */
.L_x_320:
[----:B-----5:R-:W-:-:S04]  /*4590*/  IADD3 R9, P0, PT, R12, R10, RZ ;  /* 0x0000000a0c097210 */ /* 0x020fc80007f1e0ff */
[----:B------:R-:W-:Y:S02]  /*45a0*/  LEA.HI.X.SX32 R12, R12, R11, 0x1, P0 ;  /* 0x0000000b0c0c7211 */ /* 0x000fe400000f0eff */
[----:B---3--:R-:W-:-:S04]  /*45b0*/  LEA R10, P0, R9, UR6, 0x2 ;  /* 0x00000006090a7c11 */ /* 0x008fc8000f8010ff */
[----:B------:R-:W-:-:S05]  /*45c0*/  LEA.HI.X R11, R9, UR7, R12, 0x2, P0 ;  /* 0x00000007090b7c11 */ /* 0x000fca00080f140c */
[----:B------:R4:W-:Y:S04]  /*45d0*/  STG.E desc[UR8][R10.64], R30 ;  /* 0x0000001e0a007986 */ /* 0x0009e8000c101908 */
.L_x_319:
[----:B------:R-:W-:Y:S05]  /*45e0*/  BSYNC.RECONVERGENT B0 ;  /* 0x0000000000007941 */ /* 0x000fea0003800200 */
.L_x_318:
[----:B------:R-:W-:Y:S01]  /*45f0*/  ISETP.NE.AND P0, PT, R8, RZ, PT ;  /* 0x000000ff0800720c */ /* 0x000fe20003f05270 */
[----:B------:R-:W-:-:S12]  /*4600*/  BSSY.RECONVERGENT B0, `(.L_x_321) ;  /* 0x000000d000007945 */ /* 0x000fd80003800200 */
[----:B------:R-:W-:Y:S05]  /*4610*/  @!P0 BRA `(.L_x_322) ;  /* 0x00000000002c8947 */ /* 0x000fea0003800000 */
[----:B------:R-:W-:Y:S01]  /*4620*/  UISETP.NE.AND UP0, UPT, UR4, URZ, UPT ;  /* 0x000000ff0400728c */ /* 0x000fe2000bf05270 */
[----:B------:R-:W-:Y:S01]  /*4630*/  CS2R R8, SRZ ;  /* 0x0000000000087805 */ /* 0x000fe2000001ff00 */
[----:B------:R-:W0:Y:S07]  /*4640*/  LDCU.64 UR6, c[0x0][0x390] ;  /* 0x00007200ff0677ac */ /* 0x000e2e0008000a00 */
[----:B------:R-:W-:Y:S05]  /*4650*/  BRA.U UP0, `(.L_x_323) ;  /* 0x0000000100087547 */ /* 0x000fea000b800000 */
[----:B------:R-:W1:Y:S02]  /*4660*/  LDC.64 R8, c[0x0][0x3d0] ;  /* 0x0000f400ff087b82 */ /* 0x000e640000000a00 */
[----:B-1----:R-:W5:Y:S02]  /*4670*/  LDG.E.64 R8, desc[UR8][R8.64] ;  /* 0x0000000808087981 */ /* 0x002f64000c1e1b00 */
.L_x_323:
[----:B---345:R-:W-:-:S04]  /*4680*/  IADD3 R10, P0, PT, R13, R8, RZ ;  /* 0x000000080d0a7210 */ /* 0x038fc80007f1e0ff */
[----:B------:R-:W-:Y:S02]  /*4690*/  LEA.HI.X.SX32 R9, R13, R9, 0x1, P0 ;  /* 0x000000090d097211 */ /* 0x000fe400000f0eff */
[----:B0-----:R-:W-:-:S04]  /*46a0*/  LEA R8, P0, R10, UR6, 0x2 ;  /* 0x000000060a087c11 */ /* 0x001fc8000f8010ff */
[----:B------:R-:W-:-:S05]  /*46b0*/  LEA.HI.X R9, R10, UR7, R9, 0x2, P0 ;  /* 0x000000070a097c11 */ /* 0x000fca00080f1409 */
[----:B------:R0:W-:Y:S04]  /*46c0*/  STG.E desc[UR8][R8.64], R31 ;  /* 0x0000001f08007986 */ /* 0x0001e8000c101908 */
.L_x_322:
[----:B------:R-:W-:Y:S05]  /*46d0*/  BSYNC.RECONVERGENT B0 ;  /* 0x0000000000007941 */ /* 0x000fea0003800200 */
.L_x_321:
[----:B------:R-:W-:Y:S01]  /*46e0*/  ISETP.NE.AND P0, PT, R7, RZ, PT ;  /* 0x000000ff0700720c */ /* 0x000fe20003f05270 */
[----:B------:R-:W-:-:S12]  /*46f0*/  BSSY.RECONVERGENT B0, `(.L_x_324) ;  /* 0x000000d000007945 */ /* 0x000fd80003800200 */
[----:B------:R-:W-:Y:S05]  /*4700*/  @!P0 BRA `(.L_x_325) ;  /* 0x00000000002c8947 */ /* 0x000fea0003800000 */
[----:B------:R-:W-:Y:S01]  /*4710*/  UISETP.NE.AND UP0, UPT, UR4, URZ, UPT ;  /* 0x000000ff0400728c */ /* 0x000fe2000bf05270 */
[----:B0-----:R-:W-:Y:S01]  /*4720*/  CS2R R8, SRZ ;  /* 0x0000000000087805 */ /* 0x001fe2000001ff00 */
[----:B------:R-:W0:Y:S07]  /*4730*/  LDCU.64 UR6, c[0x0][0x390] ;  /* 0x00007200ff0677ac */ /* 0x000e2e0008000a00 */
[----:B------:R-:W-:Y:S05]  /*4740*/  BRA.U UP0, `(.L_x_326) ;  /* 0x0000000100087547 */ /* 0x000fea000b800000 */
[----:B------:R-:W1:Y:S02]  /*4750*/  LDC.64 R8, c[0x0][0x3d0] ;  /* 0x0000f400ff087b82 */ /* 0x000e640000000a00 */
[----:B-1----:R-:W5:Y:S02]  /*4760*/  LDG.E.64 R8, desc[UR8][R8.64] ;  /* 0x0000000808087981 */ /* 0x002f64000c1e1b00 */
.L_x_326:
[----:B-----5:R-:W-:-:S04]  /*4770*/  IADD3 R7, P0, PT, R14, R8, RZ ;  /* 0x000000080e077210 */ /* 0x020fc80007f1e0ff */
[----:B------:R-:W-:Y:S02]  /*4780*/  LEA.HI.X.SX32 R14, R14, R9, 0x1, P0 ;  /* 0x000000090e0e7211 */ /* 0x000fe400000f0eff */
[----:B0-----:R-:W-:-:S04]  /*4790*/  LEA R8, P0, R7, UR6, 0x2 ;  /* 0x0000000607087c11 */ /* 0x001fc8000f8010ff */
[----:B------:R-:W-:-:S05]  /*47a0*/  LEA.HI.X R9, R7, UR7, R14, 0x2, P0 ;  /* 0x0000000707097c11 */ /* 0x000fca00080f140e */
[----:B------:R0:W-:Y:S04]  /*47b0*/  STG.E desc[UR8][R8.64], R32 ;  /* 0x0000002008007986 */ /* 0x0001e8000c101908 */
.L_x_325:
[----:B------:R-:W-:Y:S05]  /*47c0*/  BSYNC.RECONVERGENT B0 ;  /* 0x0000000000007941 */ /* 0x000fea0003800200 */
.L_x_324:
        /* <DEDUP_REMOVED lines=9> */
.L_x_329:
[----:B0----5:R-:W-:-:S04]  /*4860*/  IADD3 R8, P0, PT, R15, R6, RZ ;  /* 0x000000060f087210 */ /* 0x021fc80007f1e0ff */
[----:B------:R-:W-:Y:S02]  /*4870*/  LEA.HI.X.SX32 R7, R15, R7, 0x1, P0 ;  /* 0x000000070f077211 */ /* 0x000fe400000f0eff */
[----:B------:R-:W-:-:S04]  /*4880*/  LEA R6, P0, R8, UR6, 0x2 ;  /* 0x0000000608067c11 */ /* 0x000fc8000f8010ff */
[----:B------:R-:W-:-:S05]  /*4890*/  LEA.HI.X R7, R8, UR7, R7, 0x2, P0 ;  /* 0x0000000708077c11 */ /* 0x000fca00080f1407 */
[----:B------:R0:W-:Y:S04]  /*48a0*/  STG.E desc[UR8][R6.64], R33 ;  /* 0x0000002106007986 */ /* 0x0001e8000c101908 */
.L_x_328:
[----:B------:R-:W-:Y:S05]  /*48b0*/  BSYNC.RECONVERGENT B0 ;  /* 0x0000000000007941 */ /* 0x000fea0003800200 */
.L_x_327:
        /* <DEDUP_REMOVED lines=9> */
.L_x_332:
[----:B-----5:R-:W-:-:S04]  /*4950*/  IADD3 R5, P0, PT, R16, R6, RZ ;  /* 0x0000000610057210 */ /* 0x020fc80007f1e0ff */
[----:B------:R-:W-:Y:S02]  /*4960*/  LEA.HI.X.SX32 R16, R16, R7, 0x1, P0 ;  /* 0x0000000710107211 */ /* 0x000fe400000f0eff */
[----:B0-----:R-:W-:-:S04]  /*4970*/  LEA R6, P0, R5, UR6, 0x2 ;  /* 0x0000000605067c11 */ /* 0x001fc8000f8010ff */
[----:B------:R-:W-:-:S05]  /*4980*/  LEA.HI.X R7, R5, UR7, R16, 0x2, P0 ;  /* 0x0000000705077c11 */ /* 0x000fca00080f1410 */
[----:B------:R0:W-:Y:S04]  /*4990*/  STG.E desc[UR8][R6.64], R34 ;  /* 0x0000002206007986 */ /* 0x0001e8000c101908 */
.L_x_331:
[----:B------:R-:W-:Y:S05]  /*49a0*/  BSYNC.RECONVERGENT B0 ;  /* 0x0000000000007941 */ /* 0x000fea0003800200 */
.L_x_330:
        /* <DEDUP_REMOVED lines=9> */
.L_x_335:
[----:B0----5:R-:W-:-:S04]  /*4a40*/  IADD3 R6, P0, PT, R17, R4, RZ ;  /* 0x0000000411067210 */ /* 0x021fc80007f1e0ff */
[----:B------:R-:W-:Y:S02]  /*4a50*/  LEA.HI.X.SX32 R5, R17, R5, 0x1, P0 ;  /* 0x0000000511057211 */ /* 0x000fe400000f0eff */
[----:B------:R-:W-:-:S04]  /*4a60*/  LEA R4, P0, R6, UR6, 0x2 ;  /* 0x0000000606047c11 */ /* 0x000fc8000f8010ff */
[----:B------:R-:W-:-:S05]  /*4a70*/  LEA.HI.X R5, R6, UR7, R5, 0x2, P0 ;  /* 0x0000000706057c11 */ /* 0x000fca00080f1405 */
[----:B------:R0:W-:Y:S04]  /*4a80*/  STG.E desc[UR8][R4.64], R35 ;  /* 0x0000002304007986 */ /* 0x0001e8000c101908 */
.L_x_334:
[----:B------:R-:W-:Y:S05]  /*4a90*/  BSYNC.RECONVERGENT B0 ;  /* 0x0000000000007941 */ /* 0x000fea0003800200 */
.L_x_333:
        /* <DEDUP_REMOVED lines=9> */
.L_x_338:
[----:B-----5:R-:W-:-:S04]  /*4b30*/  IADD3 R3, P0, PT, R20, R4, RZ ;  /* 0x0000000414037210 */ /* 0x020fc80007f1e0ff */
[----:B------:R-:W-:Y:S02]  /*4b40*/  LEA.HI.X.SX32 R20, R20, R5, 0x1, P0 ;  /* 0x0000000514147211 */ /* 0x000fe400000f0eff */
[----:B0-----:R-:W-:-:S04]  /*4b50*/  LEA R4, P0, R3, UR6, 0x2 ;  /* 0x0000000603047c11 */ /* 0x001fc8000f8010ff */
[----:B------:R-:W-:-:S05]  /*4b60*/  LEA.HI.X R5, R3, UR7, R20, 0x2, P0 ;  /* 0x0000000703057c11 */ /* 0x000fca00080f1414 */
[----:B------:R0:W-:Y:S04]  /*4b70*/  STG.E desc[UR8][R4.64], R36 ;  /* 0x0000002404007986 */ /* 0x0001e8000c101908 */
.L_x_337:
[----:B------:R-:W-:Y:S05]  /*4b80*/  BSYNC.RECONVERGENT B0 ;  /* 0x0000000000007941 */ /* 0x000fea0003800200 */
.L_x_336:
        /* <DEDUP_REMOVED lines=9> */
.L_x_341:
[----:B0----5:R-:W-:-:S04]  /*4c20*/  IADD3 R4, P0, PT, R21, R2, RZ ;  /* 0x0000000215047210 */ /* 0x021fc80007f1e0ff */
[----:B------:R-:W-:Y:S02]  /*4c30*/  LEA.HI.X.SX32 R3, R21, R3, 0x1, P0 ;  /* 0x0000000315037211 */ /* 0x000fe400000f0eff */
[----:B------:R-:W-:-:S04]  /*4c40*/  LEA R2, P0, R4, UR6, 0x2 ;  /* 0x0000000604027c11 */ /* 0x000fc8000f8010ff */
[----:B------:R-:W-:-:S05]  /*4c50*/  LEA.HI.X R3, R4, UR7, R3, 0x2, P0 ;  /* 0x0000000704037c11 */ /* 0x000fca00080f1403 */
[----:B------:R0:W-:Y:S04]  /*4c60*/  STG.E desc[UR8][R2.64], R37 ;  /* 0x0000002502007986 */ /* 0x0001e8000c101908 */
.L_x_340:
[----:B------:R-:W-:Y:S05]  /*4c70*/  BSYNC.RECONVERGENT B0 ;  /* 0x0000000000007941 */ /* 0x000fea0003800200 */
.L_x_339:
        /* <DEDUP_REMOVED lines=9> */
.L_x_344:
[----:B-----5:R-:W-:-:S04]  /*4d10*/  IADD3 R0, P0, PT, R22, R2, RZ ;  /* 0x0000000216007210 */ /* 0x020fc80007f1e0ff */
[----:B------:R-:W-:Y:S02]  /*4d20*/  LEA.HI.X.SX32 R3, R22, R3, 0x1, P0 ;  /* 0x0000000316037211 */ /* 0x000fe400000f0eff */
[----:B0-----:R-:W-:-:S04]  /*4d30*/  LEA R2, P0, R0, UR6, 0x2 ;  /* 0x0000000600027c11 */ /* 0x001fc8000f8010ff */
[----:B------:R-:W-:-:S05]  /*4d40*/  LEA.HI.X R3, R0, UR7, R3, 0x2, P0 ;  /* 0x0000000700037c11 */ /* 0x000fca00080f1403 */
[----:B------:R0:W-:Y:S04]  /*4d50*/  STG.E desc[UR8][R2.64], R38 ;  /* 0x0000002602007986 */ /* 0x0001e8000c101908 */
.L_x_343:
[----:B------:R-:W-:Y:S05]  /*4d60*/  BSYNC.RECONVERGENT B0 ;  /* 0x0000000000007941 */ /* 0x000fea0003800200 */
.L_x_342:
[----:B------:R-:W-:-:S13]  /*4d70*/  ISETP.NE.AND P0, PT, R45, RZ, PT ;  /* 0x000000ff2d00720c */ /* 0x000fda0003f05270 */
[----:B------:R-:W-:Y:S05]  /*4d80*/  @!P0 EXIT ;  /* 0x000000000000894d */ /* 0x000fea0003800000 */
[----:B------:R-:W-:Y:S01]  /*4d90*/  UISETP.NE.AND UP0, UPT, UR4, URZ, UPT ;  /* 0x000000ff0400728c */ /* 0x000fe2000bf05270 */
[----:B0-----:R-:W-:-:S08]  /*4da0*/  CS2R R2, SRZ ;  /* 0x0000000000027805 */ /* 0x001fd0000001ff00 */
[----:B------:R-:W-:Y:S05]  /*4db0*/  BRA.U UP0, `(.L_x_345) ;  /* 0x0000000100087547 */ /* 0x000fea000b800000 */
[----:B------:R-:W0:Y:S02]  /*4dc0*/  LDC.64 R2, c[0x0][0x3d0] ;  /* 0x0000f400ff027b82 */ /* 0x000e240000000a00 */
[----:B0-----:R-:W5:Y:S02]  /*4dd0*/  LDG.E.64 R2, desc[UR8][R2.64] ;  /* 0x0000000802027981 */ /* 0x001f64000c1e1b00 */
.L_x_345:
[----:B------:R-:W0:Y:S01]  /*4de0*/  LDCU.64 UR4, c[0x0][0x390] ;  /* 0x00007200ff0477ac */ /* 0x000e220008000a00 */
[----:B-----5:R-:W-:-:S04]  /*4df0*/  IADD3 R0, P0, PT, R23, R2, RZ ;  /* 0x0000000217007210 */ /* 0x020fc80007f1e0ff */
[----:B------:R-:W-:Y:S02]  /*4e00*/  LEA.HI.X.SX32 R3, R23, R3, 0x1, P0 ;  /* 0x0000000317037211 */ /* 0x000fe400000f0eff */
[----:B0-----:R-:W-:-:S04]  /*4e10*/  LEA R2, P0, R0, UR4, 0x2 ;  /* 0x0000000400027c11 */ /* 0x001fc8000f8010ff */
[----:B------:R-:W-:-:S05]  /*4e20*/  LEA.HI.X R3, R0, UR5, R3, 0x2, P0 ;  /* 0x0000000500037c11 */ /* 0x000fca00080f1403 */
[----:B------:R-:W-:Y:S01]  /*4e30*/  STG.E desc[UR8][R2.64], R39 ;  /* 0x0000002702007986 */ /* 0x000fe2000c101908 */
[----:B------:R-:W-:Y:S05]  /*4e40*/  EXIT ;  /* 0x000000000000794d */ /* 0x000fea0003800000 */
.L_x_305:
[----:B------:R-:W-:Y:S01]  /*4e50*/  BAR.SYNC.DEFER_BLOCKING 0x0 ;  /* 0x0000000000007b1d */ /* 0x000fe20000010000 */
[----:B------:R-:W-:Y:S02]  /*4e60*/  ISETP.NE.AND P3, PT, R25, RZ, PT ;  /* 0x000000ff1900720c */ /* 0x000fe40003f65270 */
[----:B------:R-:W-:Y:S02]  /*4e70*/  ISETP.NE.AND P4, PT, R24, RZ, PT ;  /* 0x000000ff1800720c */ /* 0x000fe40003f85270 */
[----:B------:R-:W-:Y:S02]  /*4e80*/  ISETP.NE.AND P5, PT, R11, RZ, PT ;  /* 0x000000ff0b00720c */ /* 0x000fe40003fa5270 */
[----:B------:R-:W-:Y:S02]  /*4e90*/  ISETP.NE.AND P6, PT, R10, RZ, PT ;  /* 0x000000ff0a00720c */ /* 0x000fe40003fc5270 */
[----:B------:R-:W-:Y:S02]  /*4ea0*/  ISETP.NE.AND P0, PT, R9, RZ, PT ;  /* 0x000000ff0900720c */ /* 0x000fe40003f05270 */
[----:B------:R-:W-:-:S02]  /*4eb0*/  ISETP.NE.AND P1, PT, R8, RZ, PT ;  /* 0x000000ff0800720c */ /* 0x000fc40003f25270 */
[----:B------:R-:W-:Y:S01]  /*4ec0*/  ISETP.NE.AND P2, PT, R7, RZ, PT ;  /* 0x000000ff0700720c */ /* 0x000fe20003f45270 */
[--C-:B------:R-:W-:Y:S02]  /*4ed0*/  @P3 IMAD.IADD R10, R49, 0x1, -R47.reuse ;  /* 0x00000001310a3824 */ /* 0x100fe400078e0a2f */
[--C-:B------:R-:W-:Y:S02]  /*4ee0*/  @P4 IMAD.IADD R43, R43, 0x1, -R47.reuse ;  /* 0x000000012b2b4824 */ /* 0x100fe400078e0a2f */
[--C-:B------:R-:W-:Y:S01]  /*4ef0*/  @P5 IMAD.IADD R42, R42, 0x1, -R47.reuse ;  /* 0x000000012a2a5824 */ /* 0x100fe200078e0a2f */
[----:B------:R-:W-:Y:S01]  /*4f00*/  @P3 LEA R9, R10, UR4, 0x2 ;  /* 0x000000040a093c11 */ /* 0x000fe2000f8e10ff */
[--C-:B------:R-:W-:Y:S01]  /*4f10*/  @P6 IMAD.IADD R41, R41, 0x1, -R47.reuse ;  /* 0x0000000129296824 */ /* 0x100fe200078e0a2f */
[----:B------:R-:W-:Y:S01]  /*4f20*/  @P4 LEA R8, R43, UR4, 0x2 ;  /* 0x000000042b084c11 */ /* 0x000fe2000f8e10ff */
[--C-:B------:R-:W-:Y:S01]  /*4f30*/  @P0 IMAD.IADD R12, R12, 0x1, -R47.reuse ;  /* 0x000000010c0c0824 */ /* 0x100fe200078e0a2f */
[----:B------:R-:W-:Y:S01]  /*4f40*/  @P5 LEA R7, R42, UR4, 0x2 ;  /* 0x000000042a075c11 */ /* 0x000fe2000f8e10ff */
[----:B------:R-:W-:Y:S01]  /*4f50*/  @P3 STS [R9], R26 ;  /* 0x0000001a09003388 */ /* 0x000fe20000000800 */
[----:B------:R-:W-:Y:S01]  /*4f60*/  ISETP.NE.AND P3, PT, R6, RZ, PT ;  /* 0x000000ff0600720c */ /* 0x000fe20003f65270 */
[--C-:B------:R-:W-:Y:S01]  /*4f70*/  @P1 IMAD.IADD R13, R13, 0x1, -R47.reuse ;  /* 0x000000010d0d1824 */ /* 0x100fe200078e0a2f */
[----:B------:R-:W-:Y:S01]  /*4f80*/  @P6 LEA R6, R41, UR4, 0x2 ;  /* 0x0000000429066c11 */ /* 0x000fe2000f8e10ff */
[----:B------:R-:W-:Y:S01]  /*4f90*/  @P2 IMAD.IADD R14, R14, 0x1, -R47 ;  /* 0x000000010e0e2824 */ /* 0x000fe200078e0a2f */
[----:B------:R-:W-:Y:S01]  /*4fa0*/  @P4 STS [R8], R27 ;  /* 0x0000001b08004388 */ /* 0x000fe20000000800 */
[----:B------:R-:W-:-:S02]  /*4fb0*/  ISETP.NE.AND P4, PT, R5, RZ, PT ;  /* 0x000000ff0500720c */ /* 0x000fc40003f85270 */
[----:B------:R-:W-:Y:S01]  /*4fc0*/  @P0 LEA R5, R12, UR4, 0x2 ;  /* 0x000000040c050c11 */ /* 0x000fe2000f8e10ff */
[----:B------:R0:W-:Y:S01]  /*4fd0*/  @P5 STS [R7], R28 ;  /* 0x0000001c07005388 */ /* 0x0001e20000000800 */
[----:B------:R-:W-:Y:S02]  /*4fe0*/  ISETP.NE.AND P5, PT, R4, RZ, PT ;  /* 0x000000ff0400720c */ /* 0x000fe40003fa5270 */
[----:B------:R-:W-:Y:S01]  /*4ff0*/  @P1 LEA R4, R13, UR4, 0x2 ;  /* 0x000000040d041c11 */ /* 0x000fe2000f8e10ff */
[----:B------:R-:W-:Y:S01]  /*5000*/  @P6 STS [R6], R29 ;  /* 0x0000001d06006388 */ /* 0x000fe20000000800 */
[----:B------:R-:W-:Y:S01]  /*5010*/  ISETP.NE.AND P6, PT, R3, RZ, PT ;  /* 0x000000ff0300720c */ /* 0x000fe20003fc5270 */
[--C-:B------:R-:W-:Y:S01]  /*5020*/  @P3 IMAD.IADD R15, R15, 0x1, -R47.reuse ;  /* 0x000000010f0f3824 */ /* 0x100fe200078e0a2f */
[----:B------:R-:W-:Y:S01]  /*5030*/  @P2 LEA R3, R14, UR4, 0x2 ;  /* 0x000000040e032c11 */ /* 0x000fe2000f8e10ff */
[----:B------:R-:W-:Y:S01]  /*5040*/  @P0 STS [R5], R30 ;  /* 0x0000001e05000388 */ /* 0x000fe20000000800 */
[----:B------:R-:W-:Y:S01]  /*5050*/  ISETP.NE.AND P0, PT, R2, RZ, PT ;  /* 0x000000ff0200720c */ /* 0x000fe20003f05270 */
[----:B------:R-:W-:-:S02]  /*5060*/  @P4 IMAD.IADD R16, R16, 0x1, -R47 ;  /* 0x0000000110104824 */ /* 0x000fc400078e0a2f */
[----:B------:R-:W-:Y:S01]  /*5070*/  @P1 STS [R4], R31 ;  /* 0x0000001f04001388 */ /* 0x000fe20000000800 */
[----:B------:R-:W-:Y:S01]  /*5080*/  ISETP.NE.AND P1, PT, R0, RZ, PT ;  /* 0x000000ff0000720c */ /* 0x000fe20003f25270 */
[--C-:B------:R-:W-:Y:S01]  /*5090*/  @P5 IMAD.IADD R17, R17, 0x1, -R47.reuse ;  /* 0x0000000111115824 */ /* 0x100fe200078e0a2f */
[----:B------:R-:W-:Y:S01]  /*50a0*/  @P3 LEA R0, R15, UR4, 0x2 ;  /* 0x000000040f003c11 */ /* 0x000fe2000f8e10ff */
[----:B------:R1:W-:Y:S01]  /*50b0*/  @P2 STS [R3], R32 ;  /* 0x0000002003002388 */ /* 0x0003e20000000800 */
[----:B------:R-:W-:Y:S01]  /*50c0*/  ISETP.NE.AND P2, PT, R45, RZ, PT ;  /* 0x000000ff2d00720c */ /* 0x000fe20003f45270 */
[--C-:B------:R-:W-:Y:S01]  /*50d0*/  @P6 IMAD.IADD R20, R20, 0x1, -R47.reuse ;  /* 0x0000000114146824 */ /* 0x100fe200078e0a2f */
[----:B0-----:R-:W-:Y:S01]  /*50e0*/  @P4 LEA R7, R16, UR4, 0x2 ;  /* 0x0000000410074c11 */ /* 0x001fe2000f8e10ff */
[----:B------:R0:W-:Y:S01]  /*50f0*/  @P3 STS [R0], R33 ;  /* 0x0000002100003388 */ /* 0x0001e20000000800 */
[----:B------:R-:W-:Y:S01]  /*5100*/  @P5 LEA R2, R17, UR4, 0x2 ;  /* 0x0000000411025c11 */ /* 0x000fe2000f8e10ff */
[--C-:B------:R-:W-:Y:S01]  /*5110*/  @P0 IMAD.IADD R21, R21, 0x1, -R47.reuse ;  /* 0x0000000115150824 */ /* 0x100fe200078e0a2f */
[----:B------:R-:W-:Y:S01]  /*5120*/  ISETP.GE.AND P3, PT, R40, R19, PT ;  /* 0x000000132800720c */ /* 0x000fe20003f66270 */
[----:B------:R2:W-:Y:S02]  /*5130*/  @P4 STS [R7], R34 ;  /* 0x0000002207004388 */ /* 0x0005e40000000800 */
[--C-:B------:R-:W-:Y:S01]  /*5140*/  @P1 IMAD.IADD R22, R22, 0x1, -R47.reuse ;  /* 0x0000000116161824 */ /* 0x100fe200078e0a2f */
[----:B-1----:R-:W-:Y:S01]  /*5150*/  @P6 LEA R3, R20, UR4, 0x2 ;  /* 0x0000000414036c11 */ /* 0x002fe2000f8e10ff */
[----:B------:R2:W-:Y:S01]  /*5160*/  @P5 STS [R2], R35 ;  /* 0x0000002302005388 */ /* 0x0005e20000000800 */
[----:B------:R-:W-:Y:S01]  /*5170*/  @P0 LEA R4, R21, UR4, 0x2 ;  /* 0x0000000415040c11 */ /* 0x000fe2000f8e10ff */
[----:B------:R-:W-:Y:S01]  /*5180*/  @P2 IMAD.IADD R23, R23, 0x1, -R47 ;  /* 0x0000000117172824 */ /* 0x000fe200078e0a2f */
[----:B------:R-:W-:Y:S01]  /*5190*/  @P1 LEA R5, R22, UR4, 0x2 ;  /* 0x0000000416051c11 */ /* 0x000fe2000f8e10ff */
[----:B------:R2:W-:Y:S03]  /*51a0*/  @P6 STS [R3], R36 ;  /* 0x0000002403006388 */ /* 0x0005e60000000800 */
[----:B0-----:R-:W-:Y:S01]  /*51b0*/  @P2 LEA R0, R23, UR4, 0x2 ;  /* 0x0000000417002c11 */ /* 0x001fe2000f8e10ff */
[----:B------:R2:W-:Y:S04]  /*51c0*/  @P0 STS [R4], R37 ;  /* 0x0000002504000388 */ /* 0x0005e80000000800 */
[----:B------:R2:W-:Y:S04]  /*51d0*/  @P1 STS [R5], R38 ;  /* 0x0000002605001388 */ /* 0x0005e80000000800 */
[----:B------:R2:W-:Y:S01]  /*51e0*/  @P2 STS [R0], R39 ;  /* 0x0000002700002388 */ /* 0x0005e20000000800 */
[----:B------:R-:W-:Y:S06]  /*51f0*/  BAR.SYNC.DEFER_BLOCKING 0x0 ;  /* 0x0000000000007b1d */ /* 0x000fec0000010000 */
[----:B------:R-:W-:Y:S05]  /*5200*/  @P3 EXIT ;  /* 0x000000000000394d */ /* 0x000fea0003800000 */
[----:B--2---:R-:W-:Y:S01]  /*5210*/  LOP3.LUT R2, RZ, R40, RZ, 0x33, !PT ;  /* 0x00000028ff027212 */ /* 0x004fe200078e33ff */
[----:B------:R-:W0:Y:S01]  /*5220*/  LDCU.U8 UR5, c[0x0][0x3b8] ;  /* 0x00007700ff0577ac */ /* 0x000e220008000000 */
[----:B------:R-:W-:Y:S03]  /*5230*/  BSSY.RECONVERGENT B0, `(.L_x_346) ;  /* 0x000001e000007945 */ /* 0x000fe60003800200 */
[----:B------:R-:W-:Y:S01]  /*5240*/  IMAD.IADD R2, R2, 0x1, R19 ;  /* 0x0000000102027824 */ /* 0x000fe200078e0213 */
[----:B------:R-:W1:Y:S03]  /*5250*/  LDCU.64 UR6, c[0x0][0x390] ;  /* 0x00007200ff0677ac */ /* 0x000e660008000a00 */
[C---:B------:R-:W-:Y:S01]  /*5260*/  IMAD.HI.U32 R0, R2.reuse, -0x55555555, RZ ;  /* 0xaaaaaaab02007827 */ /* 0x040fe200078e00ff */
[----:B------:R-:W-:-:S04]  /*5270*/  ISETP.GE.U32.AND P1, PT, R2, 0x480, PT ;  /* 0x000004800200780c */ /* 0x000fc80003f26070 */
[----:B------:R-:W-:-:S04]  /*5280*/  SHF.R.U32.HI R0, RZ, 0x8, R0 ;  /* 0x00000008ff007819 */ /* 0x000fc80000011600 */
[----:B------:R-:W-:-:S04]  /*5290*/  LOP3.LUT R3, R0, 0x3, RZ, 0xc0, !PT ;  /* 0x0000000300037812 */ /* 0x000fc800078ec0ff */
[----:B------:R-:W-:-:S13]  /*52a0*/  ISETP.NE.AND P0, PT, R3, 0x3, PT ;  /* 0x000000030300780c */ /* 0x000fda0003f05270 */
[----:B01----:R-:W-:Y:S05]  /*52b0*/  @!P0 BRA `(.L_x_347) ;  /* 0x0000000000548947 */ /* 0x003fea0003800000 */
[----:B------:R-:W-:Y:S01]  /*52c0*/  VIADD R3, R0, 0x1 ;  /* 0x0000000100037836 */ /* 0x000fe20000000000 */
[C---:B------:R-:W-:Y:S01]  /*52d0*/  LEA R0, R40.reuse, UR4, 0x2 ;  /* 0x0000000428007c11 */ /* 0x040fe2000f8e10ff */
[----:B------:R-:W-:Y:S01]  /*52e0*/  IMAD.IADD R7, R40, 0x1, R47 ;  /* 0x0000000128077824 */ /* 0x000fe200078e022f */
[----:B------:R-:W-:Y:S02]  /*52f0*/  ISETP.NE.AND P2, PT, RZ, UR5, PT ;  /* 0x00000005ff007c0c */ /* 0x000fe4000bf45270 */
[----:B------:R-:W-:-:S05]  /*5300*/  LOP3.LUT R3, R3, 0x3, RZ, 0xc0, !PT ;  /* 0x0000000303037812 */ /* 0x000fca00078ec0ff */
[----:B------:R-:W-:Y:S02]  /*5310*/  IMAD R40, R3, 0x180, R40 ;  /* 0x0000018003287824 */ /* 0x000fe400078e0228 */
[----:B------:R-:W-:-:S07]  /*5320*/  IMAD.MOV R6, RZ, RZ, -R3 ;  /* 0x000000ffff067224 */ /* 0x000fce00078e0a03 */
.L_x_348:
[----:B0-----:R-:W0:Y:S01]  /*5330*/  @!P2 LDC.64 R4, c[0x0][0x3d0] ;  /* 0x0000f400ff04ab82 */ /* 0x001e220000000a00 */
[----:B------:R-:W-:Y:S01]  /*5340*/  CS2R R2, SRZ ;  /* 0x0000000000027805 */ /* 0x000fe2000001ff00 */
[----:B------:R1:W2:Y:S05]  /*5350*/  LDS R9, [R0] ;  /* 0x0000000000097984 */ /* 0x0002aa0000000800 */
[----:B0-----:R-:W3:Y:S01]  /*5360*/  @!P2 LDG.E.64 R2, desc[UR8][R4.64] ;  /* 0x000000080402a981 */ /* 0x001ee2000c1e1b00 */
[----:B------:R-:W-:Y:S02]  /*5370*/  VIADD R6, R6, 0x1 ;  /* 0x0000000106067836 */ /* 0x000fe40000000000 */
[----:B-1----:R-:W-:Y:S01]  /*5380*/  VIADD R0, R0, 0x600 ;  /* 0x0000060000007836 */ /* 0x002fe20000000000 */
[----:B---3--:R-:W-:-:S04]  /*5390*/  IADD3 R8, P0, PT, R7, R2, RZ ;  /* 0x0000000207087210 */ /* 0x008fc80007f1e0ff */
[C---:B------:R-:W-:Y:S01]  /*53a0*/  LEA.HI.X.SX32 R3, R7.reuse, R3, 0x1, P0 ;  /* 0x0000000307037211 */ /* 0x040fe200000f0eff */
[----:B------:R-:W-:Y:S01]  /*53b0*/  VIADD R7, R7, 0x180 ;  /* 0x0000018007077836 */ /* 0x000fe20000000000 */
[----:B------:R-:W-:-:S04]  /*53c0*/  LEA R2, P0, R8, UR6, 0x2 ;  /* 0x0000000608027c11 */ /* 0x000fc8000f8010ff */
[----:B------:R-:W-:Y:S02]  /*53d0*/  LEA.HI.X R3, R8, UR7, R3, 0x2, P0 ;  /* 0x0000000708037c11 */ /* 0x000fe400080f1403 */
[----:B------:R-:W-:-:S03]  /*53e0*/  ISETP.NE.AND P0, PT, R6, RZ, PT ;  /* 0x000000ff0600720c */ /* 0x000fc60003f05270 */
[----:B--2---:R0:W-:Y:S10]  /*53f0*/  STG.E desc[UR8][R2.64], R9 ;  /* 0x0000000902007986 */ /* 0x0041f4000c101908 */
[----:B------:R-:W-:Y:S05]  /*5400*/  @P0 BRA `(.L_x_348) ;  /* 0xfffffffc00c80947 */ /* 0x000fea000383ffff */
.L_x_347:
[----:B------:R-:W-:Y:S05]  /*5410*/  BSYNC.RECONVERGENT B0 ;  /* 0x0000000000007941 */ /* 0x000fea0003800200 */
.L_x_346:
[----:B------:R-:W-:Y:S05]  /*5420*/  @!P1 EXIT ;  /* 0x000000000000994d */ /* 0x000fea0003800000 */
[----:B------:R-:W-:Y:S01]  /*5430*/  UISETP.NE.AND UP0, UPT, UR5, URZ, UPT ;  /* 0x000000ff0500728c */ /* 0x000fe2000bf05270 */
[C---:B------:R-:W-:Y:S01]  /*5440*/  LEA R0, R40.reuse, UR4, 0x2 ;  /* 0x0000000428007c11 */ /* 0x040fe2000f8e10ff */
[----:B------:R-:W-:Y:S01]  /*5450*/  IMAD.IADD R47, R40, 0x1, R47 ;  /* 0x00000001282f7824 */ /* 0x000fe200078e022f */
[----:B------:R-:W1:Y:S03]  /*5460*/  LDCU.64 UR6, c[0x0][0x390] ;  /* 0x00007200ff0677ac */ /* 0x000e660008000a00 */
[----:B------:R-:W-:Y:S01]  /*5470*/  PLOP3.LUT P0, PT, PT, PT, UP0, 0x80, 0x8 ;  /* 0x000000000008781c */ /* 0x000fe20003f0f008 */
[----:B------:R-:W-:-:S12]  /*5480*/  VIADD R0, R0, 0xc00 ;  /* 0x00000c0000007836 */ /* 0x000fd80000000000 */
.L_x_349:
[----:B--2---:R-:W2:Y:S01]  /*5490*/  @!P0 LDC.64 R6, c[0x0][0x3d0] ;  /* 0x0000f400ff068b82 */ /* 0x004ea20000000a00 */
[----:B0-----:R-:W-:Y:S01]  /*54a0*/  CS2R R2, SRZ ;  /* 0x0000000000027805 */ /* 0x001fe2000001ff00 */
[----:B------:R-:W-:Y:S01]  /*54b0*/  UISETP.NE.AND UP0, UPT, UR5, URZ, UPT ;  /* 0x000000ff0500728c */ /* 0x000fe2000bf05270 */
[----:B------:R-:W0:Y:S01]  /*54c0*/  LDS R15, [R0+-0xc00] ;  /* 0xfff40000000f7984 */ /* 0x000e220000000800 */
[----:B------:R-:W-:-:S03]  /*54d0*/  SHF.R.S32.HI R13, RZ, 0x1f, R47 ;  /* 0x0000001fff0d7819 */ /* 0x000fc6000001142f */
[----:B------:R-:W3:Y:S04]  /*54e0*/  LDS R17, [R0+-0x600] ;  /* 0xfffa000000117984 */ /* 0x000ee80000000800 */
[----:B--2---:R-:W2:Y:S01]  /*54f0*/  @!P0 LDG.E.64 R2, desc[UR8][R6.64] ;  /* 0x0000000806028981 */ /* 0x004ea2000c1e1b00 */
[----:B------:R-:W-:-:S13]  /*5500*/  PLOP3.LUT P0, PT, PT, PT, UP0, 0x80, 0x8 ;  /* 0x000000000008781c */ /* 0x000fda0003f0f008 */
[----:B------:R-:W4:Y:S01]  /*5510*/  @!P0 LDC.64 R8, c[0x0][0x3d0] ;  /* 0x0000f400ff088b82 */ /* 0x000f220000000a00 */
[----:B--2---:R-:W-:-:S05]  /*5520*/  IADD3 R2, P1, PT, R47, R2, RZ ;  /* 0x000000022f027210 */ /* 0x004fca0007f3e0ff */
[----:B------:R-:W-:Y:S01]  /*5530*/  IMAD.X R3, R13, 0x1, R3, P1 ;  /* 0x000000010d037824 */ /* 0x000fe200008e0603 */
[----:B-1----:R-:W-:-:S04]  /*5540*/  LEA R4, P1, R2, UR6, 0x2 ;  /* 0x0000000602047c11 */ /* 0x002fc8000f8210ff */
[----:B------:R-:W-:Y:S02]  /*5550*/  LEA.HI.X R5, R2, UR7, R3, 0x2, P1 ;  /* 0x0000000702057c11 */ /* 0x000fe400088f1403 */
[----:B------:R-:W-:-:S03]  /*5560*/  CS2R R2, SRZ ;  /* 0x0000000000027805 */ /* 0x000fc6000001ff00 */
[----:B0-----:R0:W-:Y:S04]  /*5570*/  STG.E desc[UR8][R4.64], R15 ;  /* 0x0000000f04007986 */ /* 0x0011e8000c101908 */
[----:B----4-:R-:W2:Y:S01]  /*5580*/  @!P0 LDG.E.64 R2, desc[UR8][R8.64] ;  /* 0x0000000808028981 */ /* 0x010ea2000c1e1b00 */
[----:B------:R-:W1:Y:S03]  /*5590*/  @!P0 LDC.64 R10, c[0x0][0x3d0] ;  /* 0x0000f400ff0a8b82 */ /* 0x000e660000000a00 */
[----:B------:R-:W4:Y:S01]  /*55a0*/  LDS R15, [R0] ;  /* 0x00000000000f7984 */ /* 0x000f220000000800 */
[----:B--2---:R-:W-:-:S05]  /*55b0*/  IADD3 R2, P1, PT, R47, R2, RZ ;  /* 0x000000022f027210 */ /* 0x004fca0007f3e0ff */
[----:B------:R-:W-:Y:S01]  /*55c0*/  IMAD.X R3, R13, 0x1, R3, P1 ;  /* 0x000000010d037824 */ /* 0x000fe200008e0603 */
[----:B------:R-:W-:-:S04]  /*55d0*/  LEA R6, P1, R2, UR6, 0x2 ;  /* 0x0000000602067c11 */ /* 0x000fc8000f8210ff */
[----:B------:R-:W-:Y:S02]  /*55e0*/  LEA.HI.X R7, R2, UR7, R3, 0x2, P1 ;  /* 0x0000000702077c11 */ /* 0x000fe400088f1403 */
[----:B------:R-:W-:-:S03]  /*55f0*/  CS2R R2, SRZ ;  /* 0x0000000000027805 */ /* 0x000fc6000001ff00 */
[----:B---3--:R-:W-:Y:S04]  /*5600*/  STG.E desc[UR8][R6.64+0x600], R17 ;  /* 0x0006001106007986 */ /* 0x008fe8000c101908 */
[----:B-1----:R-:W2:Y:S01]  /*5610*/  @!P0 LDG.E.64 R2, desc[UR8][R10.64] ;  /* 0x000000080a028981 */ /* 0x002ea2000c1e1b00 */
[----:B------:R-:W1:Y:S03]  /*5620*/  @!P0 LDC.64 R8, c[0x0][0x3d0] ;  /* 0x0000f400ff088b82 */ /* 0x000e660000000a00 */
[----:B------:R3:W5:Y:S01]  /*5630*/  LDS R7, [R0+0x600] ;  /* 0x0006000000077984 */ /* 0x0007620000000800 */
[----:B--2---:R-:W-:-:S05]  /*5640*/  IADD3 R2, P1, PT, R47, R2, RZ ;  /* 0x000000022f027210 */ /* 0x004fca0007f3e0ff */
[----:B------:R-:W-:Y:S01]  /*5650*/  IMAD.X R3, R13, 0x1, R3, P1 ;  /* 0x000000010d037824 */ /* 0x000fe200008e0603 */
[----:B0-----:R-:W-:-:S04]  /*5660*/  LEA R4, P1, R2, UR6, 0x2 ;  /* 0x0000000602047c11 */ /* 0x001fc8000f8210ff */
[----:B------:R-:W-:Y:S02]  /*5670*/  LEA.HI.X R5, R2, UR7, R3, 0x2, P1 ;  /* 0x0000000702057c11 */ /* 0x000fe400088f1403 */
[----:B------:R-:W-:-:S03]  /*5680*/  CS2R R2, SRZ ;  /* 0x0000000000027805 */ /* 0x000fc6000001ff00 */
[----:B----4-:R2:W-:Y:S04]  /*5690*/  STG.E desc[UR8][R4.64+0xc00], R15 ;  /* 0x000c000f04007986 */ /* 0x0105e8000c101908 */
[----:B-1----:R-:W4:Y:S01]  /*56a0*/  @!P0 LDG.E.64 R2, desc[UR8][R8.64] ;  /* 0x0000000808028981 */ /* 0x002f22000c1e1b00 */
[----:B------:R-:W-:Y:S02]  /*56b0*/  VIADD R40, R40, 0x600 ;  /* 0x0000060028287836 */ /* 0x000fe40000000000 */
[----:B---3--:R-:W-:Y:S01]  /*56c0*/  VIADD R0, R0, 0x1800 ;  /* 0x0000180000007836 */ /* 0x008fe20000000000 */
[C---:B----4-:R-:W-:Y:S01]  /*56d0*/  IADD3 R6, P1, PT, R47.reuse, R2, RZ ;  /* 0x000000022f067210 */ /* 0x050fe20007f3e0ff */
[----:B------:R-:W-:-:S04]  /*56e0*/  VIADD R47, R47, 0x600 ;  /* 0x000006002f2f7836 */ /* 0x000fc80000000000 */
[----:B------:R-:W-:Y:S01]  /*56f0*/  IMAD.X R3, R13, 0x1, R3, P1 ;  /* 0x000000010d037824 */ /* 0x000fe200008e0603 */
[----:B------:R-:W-:-:S04]  /*5700*/  LEA R2, P1, R6, UR6, 0x2 ;  /* 0x0000000606027c11 */ /* 0x000fc8000f8210ff */
[----:B------:R-:W-:Y:S02]  /*5710*/  LEA.HI.X R3, R6, UR7, R3, 0x2, P1 ;  /* 0x0000000706037c11 */ /* 0x000fe400088f1403 */
[----:B------:R-:W-:-:S03]  /*5720*/  ISETP.GE.AND P1, PT, R40, R19, PT ;  /* 0x000000132800720c */ /* 0x000fc60003f26270 */
[----:B-----5:R2:W-:Y:S10]  /*5730*/  STG.E desc[UR8][R2.64+0x1200], R7 ;  /* 0x0012000702007986 */ /* 0x0205f4000c101908 */
[----:B------:R-:W-:Y:S05]  /*5740*/  @!P1 BRA `(.L_x_349) ;  /* 0xfffffffc00509947 */ /* 0x000fea000383ffff */
[----:B------:R-:W-:Y:S05]  /*5750*/  EXIT ;  /* 0x000000000000794d */ /* 0x000fea0003800000 */
.L_x_242:
[----:B------:R-:W0:Y:S01]  /*5760*/  LDCU UR7, c[0x0][0x3ac] ;  /* 0x00007580ff0777ac */ /* 0x000e220008000800 */
[----:B------:R-:W-:Y:S01]  /*5770*/  ISETP.NE.AND P0, PT, R41, RZ, PT ;  /* 0x000000ff2900720c */ /* 0x000fe20003f05270 */
[----:B------:R-:W-:Y:S01]  /*5780*/  BSSY.RECONVERGENT B1, `(.L_x_350) ;  /* 0x0000604000017945 */ /* 0x000fe20003800200 */
[----:B0-----:R-:W-:-:S05]  /*5790*/  IADD3 R28, PT, PT, -R3, UR7, RZ ;  /* 0x00000007031c7c10 */ /* 0x001fca000fffe1ff */
[----:B------:R0:W-:Y:S06]  /*57a0*/  STL [R1+0x8], R28 ;  /* 0x0000081c01007387 */ /* 0x0001ec0000100800 */
[----:B------:R-:W-:Y:S05]  /*57b0*/  @P0 BRA `(.L_x_351) ;  /* 0x0000002c00080947 */ /* 0x000fea0003800000 */
[----:B------:R-:W1:Y:S01]  /*57c0*/  S2R R26, SR_TID.X ;  /* 0x00000000001a7919 */ /* 0x000e620000002100 */
[----:B------:R-:W-:Y:S01]  /*57d0*/  LOP3.LUT R12, R12, 0xffffffdf, RZ, 0xc0, !PT ;  /* 0xffffffdf0c0c7812 */ /* 0x000fe200078ec0ff */
[----:B------:R-:W2:Y:S01]  /*57e0*/  LDCU.U8 UR10, c[0x0][0x3b8] ;  /* 0x00007700ff0a77ac */ /* 0x000ea20008000000 */
[----:B------:R-:W3:Y:S01]  /*57f0*/  LDCU.64 UR4, c[0x0][0x3c8] ;  /* 0x00007900ff0477ac */ /* 0x000ee20008000a00 */
[----:B------:R-:W4:Y:S01]  /*5800*/  LDCU.64 UR12, c[0x0][0x380] ;  /* 0x00007000ff0c77ac */ /* 0x000f220008000a00 */
[----:B------:R-:W5:Y:S01]  /*5810*/  LDCU.64 UR14, c[0x0][0x388] ;  /* 0x00007100ff0e77ac */ /* 0x000f620008000a00 */
[----:B--2---:R-:W-:-:S04]  /*5820*/  UISETP.NE.AND UP0, UPT, UR10, URZ, UPT ;  /* 0x000000ff0a00728c */ /* 0x004fc8000bf05270 */
[----:B---3--:R-:W-:Y:S02]  /*5830*/  USEL UR4, UR4, URZ, !UP0 ;  /* 0x000000ff04047287 */ /* 0x008fe4000c000000 */
[----:B------:R-:W-:Y:S01]  /*5840*/  USEL UR5, UR5, URZ, !UP0 ;  /* 0x000000ff05057287 */ /* 0x000fe2000c000000 */
[C---:B-1----:R-:W-:Y:S02]  /*5850*/  LOP3.LUT R0, R26.reuse, 0x1f, RZ, 0xc0, !PT ;  /* 0x0000001f1a007812 */ /* 0x042fe400078ec0ff */
[----:B------:R-:W-:-:S05]  /*5860*/  LOP3.LUT R5, R26, 0x3e0, RZ, 0xc0, !PT ;  /* 0x000003e01a057812 */ /* 0x000fca00078ec0ff */
[----:B------:R-:W-:-:S04]  /*5870*/  IMAD R14, R5, 0xe, R0 ;  /* 0x0000000e050e7824 */ /* 0x000fc800078e0200 */
[C---:B------:R-:W-:Y:S01]  /*5880*/  VIADD R0, R14.reuse, 0x20 ;  /* 0x000000200e007836 */ /* 0x040fe20000000000 */
[CC--:B------:R-:W-:Y:S01]  /*5890*/  ISETP.GE.AND P2, PT, R14.reuse, R28.reuse, PT ;  /* 0x0000001c0e00720c */ /* 0x0c0fe20003f46270 */
[C---:B------:R-:W-:Y:S02]  /*58a0*/  VIADD R2, R14.reuse, 0x60 ;  /* 0x000000600e027836 */ /* 0x040fe40000000000 */
[----:B------:R-:W-:Y:S01]  /*58b0*/  VIADD R4, R14, 0x80 ;  /* 0x000000800e047836 */ /* 0x000fe20000000000 */
[-C--:B------:R-:W-:Y:S01]  /*58c0*/  ISETP.GE.AND P0, PT, R0, R28.reuse, PT ;  /* 0x0000001c0000720c */ /* 0x080fe20003f06270 */
[----:B------:R-:W-:Y:S01]  /*58d0*/  VIADD R0, R14, 0x40 ;  /* 0x000000400e007836 */ /* 0x000fe20000000000 */
[-C--:B------:R-:W-:Y:S01]  /*58e0*/  ISETP.GE.AND P5, PT, R2, R28.reuse, PT ;  /* 0x0000001c0200720c */ /* 0x080fe20003fa6270 */
[----:B------:R-:W-:Y:S01]  /*58f0*/  VIADD R6, R14, 0xc0 ;  /* 0x000000c00e067836 */ /* 0x000fe20000000000 */
[-C--:B------:R-:W-:Y:S01]  /*5900*/  ISETP.GE.AND P4, PT, R4, R28.reuse, PT ;  /* 0x0000001c0400720c */ /* 0x080fe20003f86270 */
[----:B------:R-:W-:Y:S01]  /*5910*/  VIADD R7, R14, 0x120 ;  /* 0x000001200e077836 */ /* 0x000fe20000000000 */
[----:B------:R-:W-:Y:S01]  /*5920*/  ISETP.GE.AND P6, PT, R0, R28, PT ;  /* 0x0000001c0000720c */ /* 0x000fe20003fc6270 */
[----:B------:R-:W-:-:S02]  /*5930*/  VIADD R0, R14, 0xa0 ;  /* 0x000000a00e007836 */ /* 0x000fc40000000000 */
[C---:B------:R-:W-:Y:S02]  /*5940*/  VIADD R9, R14.reuse, 0x160 ;  /* 0x000001600e097836 */ /* 0x040fe40000000000 */
[----:B------:R-:W-:Y:S01]  /*5950*/  VIADD R10, R14, 0x180 ;  /* 0x000001800e0a7836 */ /* 0x000fe20000000000 */
[----:B------:R-:W-:Y:S01]  /*5960*/  ISETP.GE.AND P3, PT, R0, R28, PT ;  /* 0x0000001c0000720c */ /* 0x000fe20003f66270 */
[----:B------:R-:W-:Y:S01]  /*5970*/  VIADD R0, R14, 0xe0 ;  /* 0x000000e00e007836 */ /* 0x000fe20000000000 */
[----:B------:R-:W-:Y:S02]  /*5980*/  @P0 LOP3.LUT R12, R12, 0x20, RZ, 0xfc, !PT ;  /* 0x000000200c0c0812 */ /* 0x000fe400078efcff */
[----:B------:R-:W-:Y:S02]  /*5990*/  IADD3 R3, P0, P1, R14, UR4, R3 ;  /* 0x000000040e037c10 */ /* 0x000fe4000f91e003 */
[----:B------:R-:W-:Y:S02]  /*59a0*/  LOP3.LUT R12, R12, 0xffffffef, RZ, 0xc0, !PT ;  /* 0xffffffef0c0c7812 */ /* 0x000fe400078ec0ff */
[----:B------:R-:W-:-:S02]  /*59b0*/  IADD3.X R8, PT, PT, RZ, UR5, RZ, P0, P1 ;  /* 0x00000005ff087c10 */ /* 0x000fc400087e24ff */
[----:B------:R-:W-:Y:S02]  /*59c0*/  @P6 LOP3.LUT R12, R12, 0x10, RZ, 0xfc, !PT ;  /* 0x000000100c0c6812 */ /* 0x000fe400078efcff */
[C---:B----4-:R-:W-:Y:S02]  /*59d0*/  LEA R4, P1, R3.reuse, UR12, 0x2 ;  /* 0x0000000c03047c11 */ /* 0x050fe4000f8210ff */
[----:B------:R-:W-:Y:S02]  /*59e0*/  LOP3.LUT R12, R12, 0xfffffff7, RZ, 0xc0, !PT ;  /* 0xfffffff70c0c7812 */ /* 0x000fe400078ec0ff */
[C---:B-----5:R-:W-:Y:S02]  /*59f0*/  IADD3 R2, P0, PT, R3.reuse, UR14, RZ ;  /* 0x0000000e03027c10 */ /* 0x060fe4000ff1e0ff */
[----:B------:R-:W-:Y:S02]  /*5a00*/  LOP3.LUT R12, R12, 0xffffffbf, RZ, 0xc0, !PT ;  /* 0xffffffbf0c0c7812 */ /* 0x000fe400078ec0ff */
[----:B------:R-:W-:-:S02]  /*5a10*/  LEA.HI.X R5, R3, UR13, R8, 0x2, P1 ;  /* 0x0000000d03057c11 */ /* 0x000fc400088f1408 */
[----:B------:R-:W-:Y:S02]  /*5a20*/  @P2 LOP3.LUT R12, R12, 0x40, RZ, 0xfc, !PT ;  /* 0x000000400c0c2812 */ /* 0x000fe400078efcff */
[----:B------:R-:W-:Y:S01]  /*5a30*/  IADD3.X R3, PT, PT, R8, UR15, RZ, P0, !PT ;  /* 0x0000000f08037c10 */ /* 0x000fe200087fe4ff */
[----:B------:R-:W-:Y:S01]  /*5a40*/  VIADD R8, R14, 0x140 ;  /* 0x000001400e087836 */ /* 0x000fe20000000000 */
[----:B------:R-:W-:Y:S01]  /*5a50*/  @P5 LOP3.LUT R12, R12, 0x8, RZ, 0xfc, !PT ;  /* 0x000000080c0c5812 */ /* 0x000fe200078efcff */
[----:B------:R-:W2:Y:S01]  /*5a60*/  @!P6 LDG.E R15, desc[UR8][R4.64+0x100] ;  /* 0x00010008040fe981 */ /* 0x000ea2000c1e1900 */
[-C--:B------:R-:W-:Y:S01]  /*5a70*/  ISETP.GE.AND P2, PT, R6, R28.reuse, PT ;  /* 0x0000001c0600720c */ /* 0x080fe20003f46270 */
[----:B------:R-:W-:Y:S01]  /*5a80*/  VIADD R6, R14, 0x100 ;  /* 0x000001000e067836 */ /* 0x000fe20000000000 */
[----:B------:R-:W-:Y:S01]  /*5a90*/  LOP3.LUT R12, R12, 0xfffffffb, RZ, 0xc0, !PT ;  /* 0xfffffffb0c0c7812 */ /* 0x000fe200078ec0ff */
[----:B------:R-:W3:Y:S01]  /*5aa0*/  @!P5 LDG.E R17, desc[UR8][R4.64+0x180] ;  /* 0x000180080411d981 */ /* 0x000ee2000c1e1900 */
[C---:B------:R-:W-:Y:S01]  /*5ab0*/  ISETP.GE.AND P0, PT, R14.reuse, R28, PT ;  /* 0x0000001c0e00720c */ /* 0x040fe20003f06270 */
[----:B------:R-:W-:Y:S01]  /*5ac0*/  VIADD R14, R14, 0x1a0 ;  /* 0x000001a00e0e7836 */ /* 0x000fe20000000000 */
[----:B------:R-:W-:Y:S01]  /*5ad0*/  @P4 LOP3.LUT R12, R12, 0x4, RZ, 0xfc, !PT ;  /* 0x000000040c0c4812 */ /* 0x000fe200078efcff */
[----:B------:R-:W4:Y:S03]  /*5ae0*/  @!P4 LDG.E R19, desc[UR8][R4.64+0x200] ;  /* 0x000200080413c981 */ /* 0x000f26000c1e1900 */
[C---:B------:R-:W-:Y:S01]  /*5af0*/  LOP3.LUT P1, RZ, R12.reuse, 0x20, RZ, 0xc0, !PT ;  /* 0x000000200cff7812 */ /* 0x040fe2000782c0ff */
[----:B------:R-:W5:Y:S01]  /*5b00*/  @!P3 LDG.E R21, desc[UR8][R4.64+0x280] ;  /* 0x000280080415b981 */ /* 0x000f62000c1e1900 */
[----:B------:R-:W-:-:S03]  /*5b10*/  LOP3.LUT R12, R12, 0xfffffffd, RZ, 0xc0, !PT ;  /* 0xfffffffd0c0c7812 */ /* 0x000fc600078ec0ff */
[----:B------:R-:W5:Y:S01]  /*5b20*/  @!P2 LDG.E R23, desc[UR8][R4.64+0x300] ;  /* 0x000300080417a981 */ /* 0x000f62000c1e1900 */
[----:B------:R-:W-:Y:S02]  /*5b30*/  @P3 LOP3.LUT R12, R12, 0x2, RZ, 0xfc, !PT ;  /* 0x000000020c0c3812 */ /* 0x000fe400078efcff */
[-C--:B------:R-:W-:Y:S01]  /*5b40*/  ISETP.GE.AND P5, PT, R10, R28.reuse, PT ;  /* 0x0000001c0a00720c */ /* 0x080fe20003fa6270 */
[----:B------:R-:W5:Y:S01]  /*5b50*/  @!P0 LDG.E R11, desc[UR8][R4.64] ;  /* 0x00000008040b8981 */ /* 0x000f62000c1e1900 */
[----:B------:R-:W-:Y:S02]  /*5b60*/  LOP3.LUT R12, R12, 0xfffffffe, RZ, 0xc0, !PT ;  /* 0xfffffffe0c0c7812 */ /* 0x000fe400078ec0ff */
[-C--:B------:R-:W-:Y:S01]  /*5b70*/  ISETP.GE.AND P0, PT, R0, R28.reuse, PT ;  /* 0x0000001c0000720c */ /* 0x080fe20003f06270 */
[----:B------:R-:W5:Y:S01]  /*5b80*/  @!P1 LDG.E R13, desc[UR8][R4.64+0x80] ;  /* 0x00008008040d9981 */ /* 0x000f62000c1e1900 */
[----:B------:R-:W-:Y:S02]  /*5b90*/  @P2 LOP3.LUT R12, R12, 0x1, RZ, 0xfc, !PT ;  /* 0x000000010c0c2812 */ /* 0x000fe400078efcff */
[----:B------:R-:W-:-:S02]  /*5ba0*/  ISETP.GE.AND P1, PT, R6, R28, PT ;  /* 0x0000001c0600720c */ /* 0x000fc40003f26270 */
[-C--:B------:R-:W-:Y:S02]  /*5bb0*/  ISETP.GE.AND P2, PT, R7, R28.reuse, PT ;  /* 0x0000001c0700720c */ /* 0x080fe40003f46270 */
[-C--:B------:R-:W-:Y:S01]  /*5bc0*/  ISETP.GE.AND P3, PT, R8, R28.reuse, PT ;  /* 0x0000001c0800720c */ /* 0x080fe20003f66270 */
[----:B------:R-:W5:Y:S01]  /*5bd0*/  @!P5 LDG.E R43, desc[UR8][R4.64+0x600] ;  /* 0x00060008042bd981 */ /* 0x000f62000c1e1900 */
[-C--:B------:R-:W-:Y:S02]  /*5be0*/  ISETP.GE.AND P4, PT, R9, R28.reuse, PT ;  /* 0x0000001c0900720c */ /* 0x080fe40003f86270 */
[----:B------:R-:W-:Y:S01]  /*5bf0*/  ISETP.GE.AND P6, PT, R14, R28, PT ;  /* 0x0000001c0e00720c */ /* 0x000fe20003fc6270 */
[----:B------:R-:W5:Y:S04]  /*5c00*/  @!P0 LDG.E R25, desc[UR8][R4.64+0x380] ;  /* 0x0003800804198981 */ /* 0x000f68000c1e1900 */
[----:B------:R-:W5:Y:S04]  /*5c10*/  @!P1 LDG.E R27, desc[UR8][R4.64+0x400] ;  /* 0x00040008041b9981 */ /* 0x000f68000c1e1900 */
[----:B------:R-:W5:Y:S04]  /*5c20*/  @!P2 LDG.E R29, desc[UR8][R4.64+0x480] ;  /* 0x00048008041da981 */ /* 0x000f68000c1e1900 */
[----:B------:R-:W5:Y:S04]  /*5c30*/  @!P3 LDG.E R31, desc[UR8][R4.64+0x500] ;  /* 0x00050008041fb981 */ /* 0x000f68000c1e1900 */
[----:B------:R-:W5:Y:S04]  /*5c40*/  @!P4 LDG.E R41, desc[UR8][R4.64+0x580] ;  /* 0x000580080429c981 */ /* 0x000f68000c1e1900 */
[----:B------:R1:W5:Y:S01]  /*5c50*/  @!P6 LDG.E R45, desc[UR8][R4.64+0x680] ;  /* 0x00068008042de981 */ /* 0x000362000c1e1900 */
[----:B------:R-:W0:Y:S01]  /*5c60*/  S2R R8, SR_LANEID ;  /* 0x0000000000087919 */ /* 0x000e220000000000 */
[----:B------:R-:W1:Y:S01]  /*5c70*/  S2UR UR5, SR_CgaCtaId ;  /* 0x00000000000579c3 */ /* 0x000e620000008800 */
[----:B------:R-:W-:Y:S01]  /*5c80*/  SHF.R.U32.HI R7, RZ, 0x5, R26 ;  /* 0x00000005ff077819 */ /* 0x000fe2000001161a */
[----:B------:R-:W-:Y:S01]  /*5c90*/  UMOV UR4, 0x400 ;  /* 0x0000040000047882 */ /* 0x000fe20000000000 */
[----:B------:R-:W-:-:S02]  /*5ca0*/  P2R R18, PR, RZ, 0x1 ;  /* 0x00000001ff127803 */ /* 0x000fc40000000000 */
[----:B------:R-:W-:-:S04]  /*5cb0*/  LOP3.LUT P0, RZ, R12, 0x1, RZ, 0xc0, !PT ;  /* 0x000000010cff7812 */ /* 0x000fc8000780c0ff */
[----:B------:R-:W-:Y:S02]  /*5cc0*/  P2R R22, PR, RZ, 0x1 ;  /* 0x00000001ff167803 */ /* 0x000fe40000000000 */
[----:B------:R-:W-:-:S04]  /*5cd0*/  LOP3.LUT P0, RZ, R12, 0x2, RZ, 0xc0, !PT ;  /* 0x000000020cff7812 */ /* 0x000fc8000780c0ff */
[----:B------:R-:W-:Y:S01]  /*5ce0*/  P2R R16, PR, RZ, 0x1 ;  /* 0x00000001ff107803 */ /* 0x000fe20000000000 */
[----:B-1----:R-:W-:Y:S01]  /*5cf0*/  ULEA UR4, UR5, UR4, 0x18 ;  /* 0x0000000405047291 */ /* 0x002fe2000f8ec0ff */
[----:B0-----:R-:W-:Y:S01]  /*5d00*/  IMAD R9, R7, 0x1c0, R8 ;  /* 0x000001c007097824 */ /* 0x001fe200078e0208 */
[----:B------:R-:W-:-:S04]  /*5d10*/  LOP3.LUT P0, RZ, R12, 0x4, RZ, 0xc0, !PT ;  /* 0x000000040cff7812 */ /* 0x000fc8000780c0ff */
[----:B------:R-:W-:Y:S02]  /*5d20*/  LEA R0, R9, UR4, 0x2 ;  /* 0x0000000409007c11 */ /* 0x000fe4000f8e10ff */
[----:B------:R-:W-:-:S03]  /*5d30*/  P2R R20, PR, RZ, 0x1 ;  /* 0x00000001ff147803 */ /* 0x000fc60000000000 */
[----:B------:R-:W-:Y:S01]  /*5d40*/  IMAD R6, R8, 0x34, R0 ;  /* 0x0000003408067824 */ /* 0x000fe200078e0200 */
[----:B------:R-:W-:-:S04]  /*5d50*/  LOP3.LUT P0, RZ, R12, 0x8, RZ, 0xc0, !PT ;  /* 0x000000080cff7812 */ /* 0x000fc8000780c0ff */
[----:B------:R-:W-:Y:S02]  /*5d60*/  P2R R24, PR, RZ, 0x1 ;  /* 0x00000001ff187803 */ /* 0x000fe40000000000 */
[----:B------:R-:W-:-:S04]  /*5d70*/  LOP3.LUT P0, RZ, R12, 0x10, RZ, 0xc0, !PT ;  /* 0x000000100cff7812 */ /* 0x000fc8000780c0ff */
[----:B------:R-:W-:Y:S02]  /*5d80*/  P2R R40, PR, RZ, 0x1 ;  /* 0x00000001ff287803 */ /* 0x000fe40000000000 */
[----:B------:R-:W-:-:S04]  /*5d90*/  LOP3.LUT P0, RZ, R12, 0x20, RZ, 0xc0, !PT ;  /* 0x000000200cff7812 */ /* 0x000fc8000780c0ff */
[----:B------:R-:W-:Y:S02]  /*5da0*/  P2R R42, PR, RZ, 0x1 ;  /* 0x00000001ff2a7803 */ /* 0x000fe40000000000 */
[----:B------:R-:W-:Y:S01]  /*5db0*/  LOP3.LUT P0, RZ, R12, 0x40, RZ, 0xc0, !PT ;  /* 0x000000400cff7812 */ /* 0x000fe2000780c0ff */
[----:B------:R-:W-:Y:S02]  /*5dc0*/  IMAD.MOV.U32 R4, RZ, RZ, 0x1 ;  /* 0x00000001ff047424 */ /* 0x000fe400078e00ff */
[----:B------:R-:W-:Y:S02]  /*5dd0*/  IMAD.MOV.U32 R5, RZ, RZ, 0x1 ;  /* 0x00000001ff057424 */ /* 0x000fe400078e00ff */
[----:B------:R-:W-:Y:S02]  /*5de0*/  IMAD.MOV.U32 R10, RZ, RZ, 0x1 ;  /* 0x00000001ff0a7424 */ /* 0x000fe400078e00ff */
[----:B------:R-:W-:Y:S01]  /*5df0*/  IMAD.MOV.U32 R14, RZ, RZ, 0x1 ;  /* 0x00000001ff0e7424 */ /* 0x000fe200078e00ff */
[----:B--2---:R-:W-:Y:S04]  /*5e00*/  STS [R0+0x100], R15 ;  /* 0x0001000f00007388 */ /* 0x004fe80000000800 */
[----:B---3--:R-:W-:Y:S04]  /*5e10*/  STS [R0+0x180], R17 ;  /* 0x0001801100007388 */ /* 0x008fe80000000800 */
[----:B----4-:R-:W-:Y:S04]  /*5e20*/  STS [R0+0x200], R19 ;  /* 0x0002001300007388 */ /* 0x010fe80000000800 */
[----:B-----5:R-:W-:Y:S04]  /*5e30*/  STS [R0+0x280], R21 ;  /* 0x0002801500007388 */ /* 0x020fe80000000800 */
[----:B------:R-:W-:Y:S04]  /*5e40*/  STS [R0+0x300], R23 ;  /* 0x0003001700007388 */ /* 0x000fe80000000800 */
[----:B------:R0:W-:Y:S04]  /*5e50*/  STS [R0], R11 ;  /* 0x0000000b00007388 */ /* 0x0001e80000000800 */
[----:B------:R1:W-:Y:S04]  /*5e60*/  STS [R0+0x80], R13 ;  /* 0x0000800d00007388 */ /* 0x0003e80000000800 */
[----:B------:R-:W-:Y:S04]  /*5e70*/  STS [R0+0x600], R43 ;  /* 0x0006002b00007388 */ /* 0x000fe80000000800 */
[----:B------:R-:W-:Y:S04]  /*5e80*/  STS [R0+0x380], R25 ;  /* 0x0003801900007388 */ /* 0x000fe80000000800 */
[----:B------:R-:W-:Y:S04]  /*5e90*/  STS [R0+0x400], R27 ;  /* 0x0004001b00007388 */ /* 0x000fe80000000800 */
[----:B------:R-:W-:Y:S04]  /*5ea0*/  STS [R0+0x480], R29 ;  /* 0x0004801d00007388 */ /* 0x000fe80000000800 */
[----:B------:R-:W-:Y:S04]  /*5eb0*/  STS [R0+0x500], R31 ;  /* 0x0005001f00007388 */ /* 0x000fe80000000800 */
[----:B------:R-:W-:Y:S04]  /*5ec0*/  STS [R0+0x580], R41 ;  /* 0x0005802900007388 */ /* 0x000fe80000000800 */
        /* <DEDUP_REMOVED lines=10> */
[----:B------:R-:W4:Y:S01]  /*5f70*/  @!P0 LDG.E.U8 R4, desc[UR8][R2.64] ;  /* 0x0000000802048981 */ /* 0x000f22000c1e1100 */
[----:B------:R-:W-:-:S13]  /*5f80*/  ISETP.NE.AND P0, PT, R42, RZ, PT ;  /* 0x000000ff2a00720c */ /* 0x000fda0003f05270 */
[----:B------:R-:W5:Y:S01]  /*5f90*/  @!P0 LDG.E.U8 R5, desc[UR8][R2.64+0x20] ;  /* 0x0000200802058981 */ /* 0x000f62000c1e1100 */
[----:B------:R-:W-:Y:S01]  /*5fa0*/  ISETP.NE.AND P0, PT, R40, RZ, PT ;  /* 0x000000ff2800720c */ /* 0x000fe20003f05270 */
[----:B0-----:R-:W-:-:S12]  /*5fb0*/  IMAD.MOV.U32 R11, RZ, RZ, 0x1 ;  /* 0x00000001ff0b7424 */ /* 0x001fd800078e00ff */
[----:B------:R-:W5:Y:S01]  /*5fc0*/  @!P0 LDG.E.U8 R10, desc[UR8][R2.64+0x40] ;  /* 0x00004008020a8981 */ /* 0x000f62000c1e1100 */
[----:B------:R-:W-:Y:S01]  /*5fd0*/  ISETP.NE.AND P0, PT, R24, RZ, PT ;  /* 0x000000ff1800720c */ /* 0x000fe20003f05270 */
[----:B-1----:R-:W-:-:S12]  /*5fe0*/  IMAD.MOV.U32 R13, RZ, RZ, 0x1 ;  /* 0x00000001ff0d7424 */ /* 0x002fd800078e00ff */
[----:B------:R-:W5:Y:S01]  /*5ff0*/  @!P0 LDG.E.U8 R11, desc[UR8][R2.64+0x60] ;  /* 0x00006008020b8981 */ /* 0x000f62000c1e1100 */
[----:B------:R-:W-:-:S13]  /*6000*/  ISETP.NE.AND P0, PT, R20, RZ, PT ;  /* 0x000000ff1400720c */ /* 0x000fda0003f05270 */
[----:B------:R-:W5:Y:S01]  /*6010*/  @!P0 LDG.E.U8 R13, desc[UR8][R2.64+0x80] ;  /* 0x00008008020d8981 */ /* 0x000f62000c1e1100 */
[----:B------:R-:W-:Y:S01]  /*6020*/  ISETP.NE.AND P0, PT, R16, RZ, PT ;  /* 0x000000ff1000720c */ /* 0x000fe20003f05270 */
[----:B------:R-:W-:-:S12]  /*6030*/  IMAD.MOV.U32 R15, RZ, RZ, 0x1 ;  /* 0x00000001ff0f7424 */ /* 0x000fd800078e00ff */
[----:B------:R-:W5:Y:S01]  /*6040*/  @!P0 LDG.E.U8 R14, desc[UR8][R2.64+0xa0] ;  /* 0x0000a008020e8981 */ /* 0x000f62000c1e1100 */
[----:B------:R-:W-:Y:S01]  /*6050*/  ISETP.NE.AND P0, PT, R22, RZ, PT ;  /* 0x000000ff1600720c */ /* 0x000fe20003f05270 */
[----:B------:R-:W-:Y:S02]  /*6060*/  IMAD.MOV.U32 R16, RZ, RZ, 0x1 ;  /* 0x00000001ff107424 */ /* 0x000fe400078e00ff */
[----:B------:R-:W-:Y:S02]  /*6070*/  IMAD.MOV.U32 R17, RZ, RZ, 0x1 ;  /* 0x00000001ff117424 */ /* 0x000fe400078e00ff */
[----:B------:R-:W-:Y:S02]  /*6080*/  IMAD.MOV.U32 R19, RZ, RZ, 0x1 ;  /* 0x00000001ff137424 */ /* 0x000fe400078e00ff */
[----:B------:R-:W-:Y:S02]  /*6090*/  IMAD.MOV.U32 R20, RZ, RZ, 0x1 ;  /* 0x00000001ff147424 */ /* 0x000fe400078e00ff */
[----:B------:R-:W-:Y:S01]  /*60a0*/  IMAD.MOV.U32 R21, RZ, RZ, 0x1 ;  /* 0x00000001ff157424 */ /* 0x000fe200078e00ff */
[----:B------:R-:W5:Y:S04]  /*60b0*/  @!P1 LDG.E.U8 R17, desc[UR8][R2.64+0x100] ;  /* 0x0001000802119981 */ /* 0x000f68000c1e1100 */
[----:B------:R-:W5:Y:S01]  /*60c0*/  @!P0 LDG.E.U8 R15, desc[UR8][R2.64+0xc0] ;  /* 0x0000c008020f8981 */ /* 0x000f62000c1e1100 */
[----:B------:R-:W-:Y:S01]  /*60d0*/  ISETP.NE.AND P0, PT, R18, RZ, PT ;  /* 0x000000ff1200720c */ /* 0x000fe20003f05270 */
[----:B------:R-:W-:-:S02]  /*60e0*/  IMAD.MOV.U32 R18, RZ, RZ, 0x1 ;  /* 0x00000001ff127424 */ /* 0x000fc400078e00ff */
[----:B------:R-:W-:Y:S01]  /*60f0*/  IMAD.MOV.U32 R22, RZ, RZ, 0x1 ;  /* 0x00000001ff167424 */ /* 0x000fe200078e00ff */
[----:B------:R-:W5:Y:S04]  /*6100*/  @!P3 LDG.E.U8 R19, desc[UR8][R2.64+0x140] ;  /* 0x000140080213b981 */ /* 0x000f68000c1e1100 */
[----:B------:R-:W5:Y:S04]  /*6110*/  @!P2 LDG.E.U8 R18, desc[UR8][R2.64+0x120] ;  /* 0x000120080212a981 */ /* 0x000f68000c1e1100 */
[----:B------:R-:W5:Y:S04]  /*6120*/  @!P4 LDG.E.U8 R20, desc[UR8][R2.64+0x160] ;  /* 0x000160080214c981 */ /* 0x000f68000c1e1100 */
[----:B------:R-:W5:Y:S04]  /*6130*/  @!P0 LDG.E.U8 R16, desc[UR8][R2.64+0xe0] ;  /* 0x0000e00802108981 */ /* 0x000f68000c1e1100 */
[----:B------:R-:W5:Y:S04]  /*6140*/  @!P5 LDG.E.U8 R21, desc[UR8][R2.64+0x180] ;  /* 0x000180080215d981 */ /* 0x000f68000c1e1100 */
[----:B------:R-:W5:Y:S01]  /*6150*/  @!P6 LDG.E.U8 R22, desc[UR8][R2.64+0x1a0] ;  /* 0x0001a0080216e981 */ /* 0x000f62000c1e1100 */
[----:B--2---:R-:W-:-:S02]  /*6160*/  IMAD R0, R9, -0x3, R0 ;  /* 0xfffffffd09007824 */ /* 0x004fc400078e0200 */
[----:B------:R-:W-:-:S04]  /*6170*/  IMAD R9, R8, 0xd, R9 ;  /* 0x0000000d08097824 */ /* 0x000fc800078e0209 */
[----:B---3--:R-:W-:Y:S01]  /*6180*/  IMAD R6, R9, -0x3, R6 ;  /* 0xfffffffd09067824 */ /* 0x008fe200078e0206 */
[----:B----4-:R-:W-:Y:S04]  /*6190*/  STS.U8 [R0], R4 ;  /* 0x0000000400007388 */ /* 0x010fe80000000000 */
        /* <DEDUP_REMOVED lines=12> */
[----:B------:R0:W-:Y:S01]  /*6260*/  STS.U8 [R0+0x1a0], R22 ;  /* 0x0001a01600007388 */ /* 0x0001e20000000000 */
[----:B------:R-:W-:-:S03]  /*6270*/  NOP ;  /* 0x0000000000007918 */ /* 0x000fc60000000000 */
[----:B------:R-:W1:Y:S04]  /*6280*/  LDS.U16 R49, [R6] ;  /* 0x0000000006317984 */ /* 0x000e680000000400 */
[----:B------:R-:W2:Y:S04]  /*6290*/  LDS.U16 R4, [R6+0x2] ;  /* 0x0000020006047984 */ /* 0x000ea80000000400 */
[----:B------:R-:W3:Y:S04]  /*62a0*/  LDS.U16 R2, [R6+0x4] ;  /* 0x0000040006027984 */ /* 0x000ee80000000400 */
[----:B------:R-:W4:Y:S04]  /*62b0*/  LDS.U16 R11, [R6+0x6] ;  /* 0x00000600060b7984 */ /* 0x000f280000000400 */
[----:B------:R-:W5:Y:S01]  /*62c0*/  LDS.U16 R50, [R6+0x8] ;  /* 0x0000080006327984 */ /* 0x000f620000000400 */
[----:B0-----:R-:W-:-:S03]  /*62d0*/  IMAD.MOV.U32 R0, RZ, RZ, 0x2 ;  /* 0x00000002ff007424 */ /* 0x001fc600078e00ff */
[----:B------:R-:W0:Y:S01]  /*62e0*/  LDS.U16 R46, [R6+0xa] ;  /* 0x00000a00062e7984 */ /* 0x000e220000000400 */
[C---:B-1----:R-:W-:Y:S02]  /*62f0*/  PRMT R53, R49.reuse, 0x7770, RZ ;  /* 0x0000777031357816 */ /* 0x042fe400000000ff */
[----:B------:R-:W-:Y:S02]  /*6300*/  PRMT R49, R49, 0x7771, RZ ;  /* 0x0000777131317816 */ /* 0x000fe400000000ff */
[----:B------:R-:W-:Y:S02]  /*6310*/  ISETP.NE.AND P2, PT, R53, RZ, PT ;  /* 0x000000ff3500720c */ /* 0x000fe40003f45270 */
[----:B------:R-:W-:Y:S02]  /*6320*/  ISETP.NE.AND P1, PT, R49, RZ, PT ;  /* 0x000000ff3100720c */ /* 0x000fe40003f25270 */
[----:B--2---:R-:W-:-:S04]  /*6330*/  PRMT R5, R4, 0x7770, RZ ;  /* 0x0000777004057816 */ /* 0x004fc800000000ff */
[----:B------:R-:W-:Y:S02]  /*6340*/  ISETP.NE.AND P0, PT, R5, RZ, PT ;  /* 0x000000ff0500720c */ /* 0x000fe40003f05270 */
[----:B------:R-:W-:Y:S02]  /*6350*/  SEL R47, RZ, 0x1, !P2 ;  /* 0x00000001ff2f7807 */ /* 0x000fe40005000000 */
[----:B------:R-:W-:Y:S01]  /*6360*/  PRMT R4, R4, 0x7771, RZ ;  /* 0x0000777104047816 */ /* 0x000fe200000000ff */
[----:B------:R-:W-:Y:S02]  /*6370*/  @!P2 IMAD.MOV R0, RZ, RZ, 0x1 ;  /* 0x00000001ff00a424 */ /* 0x000fe400078e02ff */
[----:B------:R-:W-:Y:S01]  /*6380*/  @!P1 IMAD.MOV R0, RZ, RZ, R47 ;  /* 0x000000ffff009224 */ /* 0x000fe200078e022f */
[----:B------:R-:W-:Y:S02]  /*6390*/  ISETP.NE.AND P1, PT, R4, RZ, PT ;  /* 0x000000ff0400720c */ /* 0x000fe40003f25270 */
[----:B---3--:R-:W-:Y:S01]  /*63a0*/  PRMT R3, R2, 0x7770, RZ ;  /* 0x0000777002037816 */ /* 0x008fe200000000ff */
[----:B------:R-:W-:Y:S01]  /*63b0*/  VIADD R9, R0, 0x1 ;  /* 0x0000000100097836 */ /* 0x000fe20000000000 */
[C---:B----4-:R-:W-:Y:S01]  /*63c0*/  PRMT R44, R11.reuse, 0x7771, RZ ;  /* 0x000077710b2c7816 */ /* 0x050fe200000000ff */
[----:B------:R-:W-:Y:S01]  /*63d0*/  @!P0 IMAD.MOV R9, RZ, RZ, R0 ;  /* 0x000000ffff098224 */ /* 0x000fe200078e0200 */
[----:B------:R-:W-:-:S02]  /*63e0*/  PRMT R0, R11, 0x7770, RZ ;  /* 0x000077700b007816 */ /* 0x000fc400000000ff */
[----:B------:R-:W-:Y:S01]  /*63f0*/  ISETP.NE.AND P0, PT, R3, RZ, PT ;  /* 0x000000ff0300720c */ /* 0x000fe20003f05270 */
[----:B------:R-:W1:Y:S01]  /*6400*/  LDS.U16 R11, [R6+0xc] ;  /* 0x00000c00060b7984 */ /* 0x000e620000000400 */
[----:B------:R-:W-:Y:S01]  /*6410*/  PRMT R2, R2, 0x7771, RZ ;  /* 0x0000777102027816 */ /* 0x000fe200000000ff */
[----:B------:R-:W-:Y:S02]  /*6420*/  VIADD R10, R9, 0x1 ;  /* 0x00000001090a7836 */ /* 0x000fe40000000000 */
[----:B------:R-:W-:Y:S01]  /*6430*/  @!P1 IMAD.MOV R10, RZ, RZ, R9 ;  /* 0x000000ffff0a9224 */ /* 0x000fe200078e0209 */
[----:B------:R-:W-:-:S03]  /*6440*/  ISETP.NE.AND P1, PT, R2, RZ, PT ;  /* 0x000000ff0200720c */ /* 0x000fc60003f25270 */
[----:B------:R-:W-:-:S04]  /*6450*/  VIADD R9, R10, 0x1 ;  /* 0x000000010a097836 */ /* 0x000fc80000000000 */
[----:B------:R-:W-:Y:S01]  /*6460*/  @!P0 IMAD.MOV R9, RZ, RZ, R10 ;  /* 0x000000ffff098224 */ /* 0x000fe200078e020a */
[----:B------:R-:W-:Y:S02]  /*6470*/  ISETP.NE.AND P0, PT, R0, RZ, PT ;  /* 0x000000ff0000720c */ /* 0x000fe40003f05270 */
[----:B------:R-:W-:Y:S01]  /*6480*/  ISETP.NE.AND P5, PT, R44, RZ, PT ;  /* 0x000000ff2c00720c */ /* 0x000fe20003fa5270 */
[----:B------:R-:W-:Y:S01]  /*6490*/  VIADD R10, R9, 0x1 ;  /* 0x00000001090a7836 */ /* 0x000fe20000000000 */
[C---:B-----5:R-:W-:Y:S01]  /*64a0*/  PRMT R52, R50.reuse, 0x7770, RZ ;  /* 0x0000777032347816 */ /* 0x060fe200000000ff */
[----:B------:R-:W-:Y:S01]  /*64b0*/  @!P1 IMAD.MOV R10, RZ, RZ, R9 ;  /* 0x000000ffff0a9224 */ /* 0x000fe200078e0209 */
[----:B------:R-:W-:Y:S02]  /*64c0*/  PRMT R50, R50, 0x7771, RZ ;  /* 0x0000777132327816 */ /* 0x000fe400000000ff */
[----:B------:R-:W-:Y:S01]  /*64d0*/  ISETP.NE.AND P4, PT, R52, RZ, PT ;  /* 0x000000ff3400720c */ /* 0x000fe20003f85270 */
[----:B------:R-:W-:Y:S01]  /*64e0*/  VIADD R9, R10, 0x1 ;  /* 0x000000010a097836 */ /* 0x000fe20000000000 */
[----:B------:R-:W-:-:S03]  /*64f0*/  ISETP.NE.AND P3, PT, R50, RZ, PT ;  /* 0x000000ff3200720c */ /* 0x000fc60003f65270 */
[----:B------:R-:W-:Y:S01]  /*6500*/  @!P0 IMAD.MOV R9, RZ, RZ, R10 ;  /* 0x000000ffff098224 */ /* 0x000fe200078e020a */
[----:B0-----:R-:W-:-:S03]  /*6510*/  PRMT R48, R46, 0x7770, RZ ;  /* 0x000077702e307816 */ /* 0x001fc600000000ff */
[----:B------:R-:W-:Y:S02]  /*6520*/  VIADD R10, R9, 0x1 ;  /* 0x00000001090a7836 */ /* 0x000fe40000000000 */
[----:B------:R-:W-:Y:S01]  /*6530*/  @!P5 IMAD.MOV R10, RZ, RZ, R9 ;  /* 0x000000ffff0ad224 */ /* 0x000fe200078e0209 */
[----:B------:R-:W-:Y:S02]  /*6540*/  ISETP.NE.AND P2, PT, R48, RZ, PT ;  /* 0x000000ff3000720c */ /* 0x000fe40003f45270 */
[----:B------:R-:W-:Y:S01]  /*6550*/  PRMT R46, R46, 0x7771, RZ ;  /* 0x000077712e2e7816 */ /* 0x000fe200000000ff */
[----:B------:R-:W-:Y:S02]  /*6560*/  VIADD R9, R10, 0x1 ;  /* 0x000000010a097836 */ /* 0x000fe40000000000 */
[----:B------:R-:W-:Y:S01]  /*6570*/  @!P4 IMAD.MOV R9, RZ, RZ, R10 ;  /* 0x000000ffff09c224 */ /* 0x000fe200078e020a */
[----:B------:R-:W-:Y:S02]  /*6580*/  ISETP.NE.AND P1, PT, R46, RZ, PT ;  /* 0x000000ff2e00720c */ /* 0x000fe40003f25270 */
[----:B-1----:R-:W-:Y:S01]  /*6590*/  PRMT R6, R11, 0x7770, RZ ;  /* 0x000077700b067816 */ /* 0x002fe200000000ff */
[----:B------:R-:W-:-:S02]  /*65a0*/  VIADD R10, R9, 0x1 ;  /* 0x00000001090a7836 */ /* 0x000fc40000000000 */
[----:B------:R-:W-:Y:S01]  /*65b0*/  @!P3 IMAD.MOV R10, RZ, RZ, R9 ;  /* 0x000000ffff0ab224 */ /* 0x000fe200078e0209 */
[----:B------:R-:W-:Y:S01]  /*65c0*/  BAR.SYNC.DEFER_BLOCKING 0x0 ;  /* 0x0000000000007b1d */ /* 0x000fe20000010000 */
[----:B------:R-:W-:Y:S02]  /*65d0*/  ISETP.NE.AND P0, PT, R6, RZ, PT ;  /* 0x000000ff0600720c */ /* 0x000fe40003f05270 */
[----:B------:R-:W-:Y:S01]  /*65e0*/  PRMT R13, R11, 0x7771, RZ ;  /* 0x000077710b0d7816 */ /* 0x000fe200000000ff */
[----:B------:R-:W-:Y:S02]  /*65f0*/  VIADD R9, R10, 0x1 ;  /* 0x000000010a097836 */ /* 0x000fe40000000000 */
[----:B------:R-:W-:Y:S01]  /*6600*/  @!P2 IMAD.MOV R9, RZ, RZ, R10 ;  /* 0x000000ffff09a224 */ /* 0x000fe200078e020a */
[----:B------:R-:W-:-:S03]  /*6610*/  ISETP.NE.AND P6, PT, R13, RZ, PT ;  /* 0x000000ff0d00720c */ /* 0x000fc60003fc5270 */
[----:B------:R-:W-:Y:S02]  /*6620*/  VIADD R10, R9, 0x1 ;  /* 0x00000001090a7836 */ /* 0x000fe40000000000 */
[----:B------:R-:W-:-:S04]  /*6630*/  @!P1 IMAD.MOV R10, RZ, RZ, R9 ;  /* 0x000000ffff0a9224 */ /* 0x000fc800078e0209 */
[----:B------:R-:W-:Y:S02]  /*6640*/  VIADD R12, R10, 0x1 ;  /* 0x000000010a0c7836 */ /* 0x000fe40000000000 */
[----:B------:R-:W-:-:S04]  /*6650*/  @!P0 IMAD.MOV R12, RZ, RZ, R10 ;  /* 0x000000ffff0c8224 */ /* 0x000fc800078e020a */
[----:B------:R-:W-:Y:S02]  /*6660*/  VIADD R9, R12, 0x1 ;  /* 0x000000010c097836 */ /* 0x000fe40000000000 */
[----:B------:R-:W-:-:S05]  /*6670*/  @!P6 IMAD.MOV R9, RZ, RZ, R12 ;  /* 0x000000ffff09e224 */ /* 0x000fca00078e020c */
[----:B------:R-:W0:Y:S04]  /*6680*/  SHFL.UP P6, R10, R9, 0x1, RZ ;  /* 0x04200000090a7989 */ /* 0x000e2800000c00ff */
[----:B------:R-:W-:Y:S01]  /*6690*/  STL [R1], R44 ;  /* 0x0000002c01007387 */ /* 0x000fe20000100800 */
[----:B0-----:R-:W-:-:S05]  /*66a0*/  @P6 IMAD.IADD R10, R10, 0x1, R9 ;  /* 0x000000010a0a6824 */ /* 0x001fca00078e0209 */
[----:B------:R-:W0:Y:S04]  /*66b0*/  SHFL.UP P6, R11, R10, 0x2, RZ ;  /* 0x044000000a0b7989 */ /* 0x000e2800000c00ff */
[----:B------:R-:W-:Y:S04]  /*66c0*/  STL [R1+0x4], R13 ;  /* 0x0000040d01007387 */ /* 0x000fe80000100800 */
[----:B------:R-:W2:Y:S01]  /*66d0*/  LDL.LU R43, [R1+0x8] ;  /* 0x00000800012b7983 */ /* 0x000ea20000300800 */
[----:B0-----:R-:W-:-:S05]  /*66e0*/  @P6 IMAD.IADD R11, R10, 0x1, R11 ;  /* 0x000000010a0b6824 */ /* 0x001fca00078e020b */
[----:B------:R-:W0:Y:S02]  /*66f0*/  SHFL.UP P6, R12, R11, 0x4, RZ ;  /* 0x048000000b0c7989 */ /* 0x000e2400000c00ff */
[----:B0-----:R-:W-:-:S05]  /*6700*/  @P6 IMAD.IADD R12, R11, 0x1, R12 ;  /* 0x000000010b0c6824 */ /* 0x001fca00078e020c */
[----:B------:R-:W0:Y:S02]  /*6710*/  SHFL.UP P6, R13, R12, 0x8, RZ ;  /* 0x050000000c0d7989 */ /* 0x000e2400000c00ff */
        /* <DEDUP_REMOVED lines=11> */
[----:B------:R-:W3:Y:S02]  /*67d0*/  LDS.128 R12, [UR4+0x20] ;  /* 0x00002004ff0c7984 */ /* 0x000ee40008000c00 */
[----:B------:R-:W-:Y:S02]  /*67e0*/  SEL R51, R51, RZ, P6 ;  /* 0x000000ff33337207 */ /* 0x000fe40003000000 */
[----:B------:R-:W-:Y:S01]  /*67f0*/  ISETP.NE.AND P6, PT, R7, 0x2, PT ;  /* 0x000000020700780c */ /* 0x000fe20003fc5270 */
[----:B------:R-:W4:Y:S01]  /*6800*/  S2R R25, SR_TID.X ;  /* 0x0000000000197919 */ /* 0x000f220000002100 */
        /* <DEDUP_REMOVED lines=20> */
[----:B---3--:R-:W-:Y:S01]  /*6950*/  IMAD.IADD R9, R9, 0x1, R12 ;  /* 0x0000000109097824 */ /* 0x008fe200078e020c */
[----:B------:R-:W-:-:S04]  /*6960*/  ISETP.NE.AND P6, PT, R7, 0x9, PT ;  /* 0x000000090700780c */ /* 0x000fc80003fc5270 */
[----:B------:R-:W-:Y:S01]  /*6970*/  SEL R8, R9, R8, !P6 ;  /* 0x0000000809087207 */ /* 0x000fe20007000000 */
[----:B------:R-:W-:Y:S01]  /*6980*/  IMAD.IADD R9, R13, 0x1, R9 ;  /* 0x000000010d097824 */ /* 0x000fe200078e0209 */
[----:B------:R-:W-:Y:S02]  /*6990*/  ISETP.NE.AND P6, PT, R7, 0xa, PT ;  /* 0x0000000a0700780c */ /* 0x000fe40003fc5270 */
[----:B------:R-:W-:Y:S01]  /*69a0*/  P2R R24, PR, RZ, 0x20 ;  /* 0x00000020ff187803 */ /* 0x000fe20000000000 */
[----:B------:R-:W-:Y:S01]  /*69b0*/  IMAD.IADD R44, R14, 0x1, R9 ;  /* 0x000000010e2c7824 */ /* 0x000fe200078e0209 */
[----:B------:R-:W-:Y:S02]  /*69c0*/  SEL R11, R9, R8, !P6 ;  /* 0x00000008090b7207 */ /* 0x000fe40007000000 */
[----:B------:R-:W-:Y:S02]  /*69d0*/  ISETP.NE.AND P6, PT, R7, 0xb, PT ;  /* 0x0000000b0700780c */ /* 0x000fe40003fc5270 */
[----:B------:R-:W-:-:S02]  /*69e0*/  ISETP.NE.AND P5, PT, R49, RZ, PT ;  /* 0x000000ff3100720c */ /* 0x000fc40003fa5270 */
[----:B------:R-:W-:Y:S02]  /*69f0*/  SEL R11, R44, R11, !P6 ;  /* 0x0000000b2c0b7207 */ /* 0x000fe40007000000 */
[----:B----4-:R-:W-:-:S04]  /*6a00*/  ISETP.GE.U32.AND P6, PT, R25, 0x20, PT ;  /* 0x000000201900780c */ /* 0x010fc80003fc6070 */
[----:B------:R-:W-:Y:S02]  /*6a10*/  SEL R8, R11, RZ, P6 ;  /* 0x000000ff0b087207 */ /* 0x000fe40003000000 */
[----:B------:R-:W-:Y:S01]  /*6a20*/  ISETP.NE.AND P6, PT, R5, RZ, PT ;  /* 0x000000ff0500720c */ /* 0x000fe20003fc5270 */
[----:B------:R-:W-:Y:S02]  /*6a30*/  VIADD R10, R47, 0x1 ;  /* 0x000000012f0a7836 */ /* 0x000fe40000000000 */
[----:B------:R-:W-:Y:S01]  /*6a40*/  @!P5 IMAD.MOV R10, RZ, RZ, R47 ;  /* 0x000000ffff0ad224 */ /* 0x000fe200078e022f */
[----:B------:R-:W-:Y:S01]  /*6a50*/  ISETP.NE.AND P5, PT, R4, RZ, PT ;  /* 0x000000ff0400720c */ /* 0x000fe20003fa5270 */
[----:B------:R-:W-:-:S04]  /*6a60*/  IMAD.IADD R51, R8, 0x1, R51 ;  /* 0x0000000108337824 */ /* 0x000fc800078e0233 */
        /* <DEDUP_REMOVED lines=14> */
[----:B------:R-:W-:-:S04]  /*6b50*/  @!P6 IMAD.MOV R24, RZ, RZ, R11 ;  /* 0x000000ffff18e224 */ /* 0x000fc800078e020b */
[----:B------:R-:W-:Y:S02]  /*6b60*/  VIADD R25, R24, 0x1 ;  /* 0x0000000118197836 */ /* 0x000fe40000000000 */
[----:B------:R-:W-:-:S04]  /*6b70*/  @!P5 IMAD.MOV R25, RZ, RZ, R24 ;  /* 0x000000ffff19d224 */ /* 0x000fc800078e0218 */
[----:B------:R-:W-:Y:S02]  /*6b80*/  VIADD R40, R25, 0x1 ;  /* 0x0000000119287836 */ /* 0x000fe40000000000 */
[----:B------:R-:W-:Y:S01]  /*6b90*/  @!P4 IMAD.MOV R40, RZ, RZ, R25 ;  /* 0x000000ffff28c224 */ /* 0x000fe200078e0219 */
[----:B--2---:R-:W-:-:S03]  /*6ba0*/  IADD3 R44, PT, PT, R44, R43, R15 ;  /* 0x0000002b2c2c7210 */ /* 0x004fc60007ffe00f */
[----:B------:R-:W-:Y:S02]  /*6bb0*/  VIADD R41, R40, 0x1 ;  /* 0x0000000128297836 */ /* 0x000fe40000000000 */
[----:B------:R-:W-:Y:S02]  /*6bc0*/  @!P3 IMAD.MOV R41, RZ, RZ, R40 ;  /* 0x000000ffff29b224 */ /* 0x000fe400078e0228 */
[----:B------:R-:W-:Y:S02]  /*6bd0*/  VIADD R44, R44, 0xffffeb00 ;  /* 0xffffeb002c2c7836 */ /* 0x000fe40000000000 */
[----:B------:R-:W-:Y:S02]  /*6be0*/  VIADD R42, R41, 0x1 ;  /* 0x00000001292a7836 */ /* 0x000fe40000000000 */
[----:B------:R-:W-:-:S04]  /*6bf0*/  @!P2 IMAD.MOV R42, RZ, RZ, R41 ;  /* 0x000000ffff2aa224 */ /* 0x000fc800078e0229 */
[----:B------:R-:W-:Y:S02]  /*6c00*/  VIADD R43, R42, 0x1 ;  /* 0x000000012a2b7836 */ /* 0x000fe40000000000 */
[----:B------:R-:W-:Y:S01]  /*6c10*/  @!P1 IMAD.MOV R43, RZ, RZ, R42 ;  /* 0x000000ffff2b9224 */ /* 0x000fe200078e022a */
[----:B------:R-:W-:Y:S01]  /*6c20*/  ISETP.GT.AND P1, PT, R44, 0x180, PT ;  /* 0x000001802c00780c */ /* 0x000fe20003f24270 */
[----:B------:R-:W-:Y:S01]  /*6c30*/  BSSY.RECONVERGENT B0, `(.L_x_352) ;  /* 0x0000179000007945 */ /* 0x000fe20003800200 */
[----:B------:R-:W-:Y:S02]  /*6c40*/  IMAD.IADD R47, R47, 0x1, R51 ;  /* 0x000000012f2f7824 */ /* 0x000fe400078e0233 */
[----:B------:R-:W-:Y:S02]  /*6c50*/  VIADD R45, R43, 0x1 ;  /* 0x000000012b2d7836 */ /* 0x000fe40000000000 */
[----:B------:R-:W-:-:S07]  /*6c60*/  @!P0 IMAD.MOV R45, RZ, RZ, R43 ;  /* 0x000000ffff2d8224 */ /* 0x000fce00078e022b */
[----:B------:R-:W-:Y:S05]  /*6c70*/  @P1 BRA `(.L_x_353) ;  /* 0x0000000c00841947 */ /* 0x000fea0003800000 */
[----:B------:R-:W-:Y:S01]  /*6c80*/  ISETP.NE.AND P6, PT, R53, RZ, PT ;  /* 0x000000ff3500720c */ /* 0x000fe20003fc5270 */
[----:B------:R-:W-:Y:S03]  /*6c90*/  BSSY.RECONVERGENT B2, `(.L_x_354) ;  /* 0x000000e000027945 */ /* 0x000fe60003800200 */
[----:B------:R-:W-:-:S13]  /*6ca0*/  ISETP.LT.AND P0, PT, R51, R44, P6 ;  /* 0x0000002c3300720c */ /* 0x000fda0003701270 */
[----:B------:R-:W-:Y:S05]  /*6cb0*/  @!P0 BRA `(.L_x_355) ;  /* 0x00000000002c8947 */ /* 0x000fea0003800000 */
[----:B------:R-:W-:Y:S01]  /*6cc0*/  UISETP.NE.AND UP0, UPT, UR10, URZ, UPT ;  /* 0x000000ff0a00728c */ /* 0x000fe2000bf05270 */
[----:B------:R-:W-:Y:S01]  /*6cd0*/  CS2R R12, SRZ ;  /* 0x00000000000c7805 */ /* 0x000fe2000001ff00 */
[----:B------:R-:W0:Y:S07]  /*6ce0*/  LDCU.64 UR12, c[0x0][0x390] ;  /* 0x00007200ff0c77ac */ /* 0x000e2e0008000a00 */
[----:B------:R-:W-:Y:S05]  /*6cf0*/  BRA.U UP0, `(.L_x_356) ;  /* 0x0000000100087547 */ /* 0x000fea000b800000 */
[----:B------:R-:W1:Y:S02]  /*6d00*/  LDC.64 R12, c[0x0][0x3d0] ;  /* 0x0000f400ff0c7b82 */ /* 0x000e640000000a00 */
[----:B-1----:R-:W5:Y:S02]  /*6d10*/  LDG.E.64 R12, desc[UR8][R12.64] ;  /* 0x000000080c0c7981 */ /* 0x002f64000c1e1b00 */
.L_x_356:
[----:B-----5:R-:W-:-:S04]  /*6d20*/  IADD3 R14, P0, PT, R51, R12, RZ ;  /* 0x0000000c330e7210 */ /* 0x020fc80007f1e0ff */
[----:B------:R-:W-:Y:S02]  /*6d30*/  LEA.HI.X.SX32 R13, R51, R13, 0x1, P0 ;  /* 0x0000000d330d7211 */ /* 0x000fe400000f0eff */
[----:B0-----:R-:W-:-:S04]  /*6d40*/  LEA R12, P0, R14, UR12, 0x2 ;  /* 0x0000000c0e0c7c11 */ /* 0x001fc8000f8010ff */
[----:B------:R-:W-:-:S05]  /*6d50*/  LEA.HI.X R13, R14, UR13, R13, 0x2, P0 ;  /* 0x0000000d0e0d7c11 */ /* 0x000fca00080f140d */
[----:B------:R0:W-:Y:S04]  /*6d60*/  STG.E desc[UR8][R12.64], R38 ;  /* 0x000000260c007986 */ /* 0x0001e8000c101908 */
.L_x_355:
[----:B------:R-:W-:Y:S05]  /*6d70*/  BSYNC.RECONVERGENT B2 ;  /* 0x0000000000027941 */ /* 0x000fea0003800200 */
.L_x_354:
[----:B------:R-:W-:Y:S01]  /*6d80*/  ISETP.GE.AND P0, PT, R47, R44, PT ;  /* 0x0000002c2f00720c */ /* 0x000fe20003f06270 */
[----:B------:R-:W-:Y:S03]  /*6d90*/  BSSY.RECONVERGENT B2, `(.L_x_357) ;  /* 0x000000e000027945 */ /* 0x000fe60003800200 */
[----:B------:R-:W-:-:S13]  /*6da0*/  ISETP.EQ.OR P0, PT, R49, RZ, P0 ;  /* 0x000000ff3100720c */ /* 0x000fda0000702670 */
[----:B------:R-:W-:Y:S05]  /*6db0*/  @P0 BRA `(.L_x_358) ;  /* 0x00000000002c0947 */ /* 0x000fea0003800000 */
[----:B------:R-:W-:Y:S01]  /*6dc0*/  UISETP.NE.AND UP0, UPT, UR10, URZ, UPT ;  /* 0x000000ff0a00728c */ /* 0x000fe2000bf05270 */
[----:B0-----:R-:W-:Y:S01]  /*6dd0*/  CS2R R12, SRZ ;  /* 0x00000000000c7805 */ /* 0x001fe2000001ff00 */
[----:B------:R-:W0:Y:S07]  /*6de0*/  LDCU.64 UR12, c[0x0][0x390] ;  /* 0x00007200ff0c77ac */ /* 0x000e2e0008000a00 */
[----:B------:R-:W-:Y:S05]  /*6df0*/  BRA.U UP0, `(.L_x_359) ;  /* 0x0000000100087547 */ /* 0x000fea000b800000 */
[----:B------:R-:W1:Y:S02]  /*6e00*/  LDC.64 R12, c[0x0][0x3d0] ;  /* 0x0000f400ff0c7b82 */ /* 0x000e640000000a00 */
[----:B-1----:R-:W5:Y:S02]  /*6e10*/  LDG.E.64 R12, desc[UR8][R12.64] ;  /* 0x000000080c0c7981 */ /* 0x002f64000c1e1b00 */
.L_x_359:
[----:B-----5:R-:W-:-:S04]  /*6e20*/  IADD3 R14, P0, PT, R47, R12, RZ ;  /* 0x0000000c2f0e7210 */ /* 0x020fc80007f1e0ff */
[----:B------:R-:W-:Y:S02]  /*6e30*/  LEA.HI.X.SX32 R13, R47, R13, 0x1, P0 ;  /* 0x0000000d2f0d7211 */ /* 0x000fe400000f0eff */
[----:B0-----:R-:W-:-:S04]  /*6e40*/  LEA R12, P0, R14, UR12, 0x2 ;  /* 0x0000000c0e0c7c11 */ /* 0x001fc8000f8010ff */
[----:B------:R-:W-:-:S05]  /*6e50*/  LEA.HI.X R13, R14, UR13, R13, 0x2, P0 ;  /* 0x0000000d0e0d7c11 */ /* 0x000fca00080f140d */
[----:B------:R1:W-:Y:S04]  /*6e60*/  STG.E desc[UR8][R12.64], R39 ;  /* 0x000000270c007986 */ /* 0x0003e8000c101908 */
.L_x_358:
[----:B------:R-:W-:Y:S05]  /*6e70*/  BSYNC.RECONVERGENT B2 ;  /* 0x0000000000027941 */ /* 0x000fea0003800200 */
.L_x_357:
[----:B------:R-:W-:Y:S01]  /*6e80*/  ISETP.GE.AND P0, PT, R7, R44, PT ;  /* 0x0000002c0700720c */ /* 0x000fe20003f06270 */
[----:B------:R-:W-:Y:S03]  /*6e90*/  BSSY.RECONVERGENT B2, `(.L_x_360) ;  /* 0x000000e000027945 */ /* 0x000fe60003800200 */
[----:B------:R-:W-:-:S13]  /*6ea0*/  ISETP.EQ.OR P0, PT, R5, RZ, P0 ;  /* 0x000000ff0500720c */ /* 0x000fda0000702670 */
[----:B------:R-:W-:Y:S05]  /*6eb0*/  @P0 BRA `(.L_x_361) ;  /* 0x00000000002c0947 */ /* 0x000fea0003800000 */
[----:B------:R-:W-:Y:S01]  /*6ec0*/  UISETP.NE.AND UP0, UPT, UR10, URZ, UPT ;  /* 0x000000ff0a00728c */ /* 0x000fe2000bf05270 */
[----:B01----:R-:W-:Y:S01]  /*6ed0*/  CS2R R12, SRZ ;  /* 0x00000000000c7805 */ /* 0x003fe2000001ff00 */
[----:B------:R-:W0:Y:S07]  /*6ee0*/  LDCU.64 UR12, c[0x0][0x390] ;  /* 0x00007200ff0c77ac */ /* 0x000e2e0008000a00 */
[----:B------:R-:W-:Y:S05]  /*6ef0*/  BRA.U UP0, `(.L_x_362) ;  /* 0x0000000100087547 */ /* 0x000fea000b800000 */
[----:B------:R-:W1:Y:S02]  /*6f00*/  LDC.64 R12, c[0x0][0x3d0] ;  /* 0x0000f400ff0c7b82 */ /* 0x000e640000000a00 */
[----:B-1----:R-:W5:Y:S02]  /*6f10*/  LDG.E.64 R12, desc[UR8][R12.64] ;  /* 0x000000080c0c7981 */ /* 0x002f64000c1e1b00 */
.L_x_362:
[----:B-----5:R-:W-:-:S04]  /*6f20*/  IADD3 R5, P0, PT, R7, R12, RZ ;  /* 0x0000000c07057210 */ /* 0x020fc80007f1e0ff */
[----:B------:R-:W-:Y:S02]  /*6f30*/  LEA.HI.X.SX32 R14, R7, R13, 0x1, P0 ;  /* 0x0000000d070e7211 */ /* 0x000fe400000f0eff */
[----:B0-----:R-:W-:-:S04]  /*6f40*/  LEA R12, P0, R5, UR12, 0x2 ;  /* 0x0000000c050c7c11 */ /* 0x001fc8000f8010ff */
[----:B------:R-:W-:-:S05]  /*6f50*/  LEA.HI.X R13, R5, UR13, R14, 0x2, P0 ;  /* 0x0000000d050d7c11 */ /* 0x000fca00080f140e */
[----:B------:R2:W-:Y:S04]  /*6f60*/  STG.E desc[UR8][R12.64], R36 ;  /* 0x000000240c007986 */ /* 0x0005e8000c101908 */
.L_x_361:
[----:B------:R-:W-:Y:S05]  /*6f70*/  BSYNC.RECONVERGENT B2 ;  /* 0x0000000000027941 */ /* 0x000fea0003800200 */
.L_x_360:
[----:B------:R-:W-:Y:S01]  /*6f80*/  ISETP.GE.AND P0, PT, R8, R44, PT ;  /* 0x0000002c0800720c */ /* 0x000fe20003f06270 */
[----:B------:R-:W-:Y:S03]  /*6f90*/  BSSY.RECONVERGENT B2, `(.L_x_363) ;  /* 0x000000e000027945 */ /* 0x000fe60003800200 */
[----:B------:R-:W-:-:S13]  /*6fa0*/  ISETP.EQ.OR P0, PT, R4, RZ, P0 ;  /* 0x000000ff0400720c */ /* 0x000fda0000702670 */
[----:B------:R-:W-:Y:S05]  /*6fb0*/  @P0 BRA `(.L_x_364) ;  /* 0x00000000002c0947 */ /* 0x000fea0003800000 */
[----:B------:R-:W-:Y:S01]  /*6fc0*/  UISETP.NE.AND UP0, UPT, UR10, URZ, UPT ;  /* 0x000000ff0a00728c */ /* 0x000fe2000bf05270 */
[----:B------:R-:W-:Y:S01]  /*6fd0*/  CS2R R4, SRZ ;  /* 0x0000000000047805 */ /* 0x000fe2000001ff00 */
[----:B------:R-:W3:Y:S07]  /*6fe0*/  LDCU.64 UR12, c[0x0][0x390] ;  /* 0x00007200ff0c77ac */ /* 0x000eee0008000a00 */
[----:B------:R-:W-:Y:S05]  /*6ff0*/  BRA.U UP0, `(.L_x_365) ;  /* 0x0000000100087547 */ /* 0x000fea000b800000 */
[----:B------:R-:W4:Y:S02]  /*7000*/  LDC.64 R4, c[0x0][0x3d0] ;  /* 0x0000f400ff047b82 */ /* 0x000f240000000a00 */
[----:B----4-:R-:W5:Y:S02]  /*7010*/  LDG.E.64 R4, desc[UR8][R4.64] ;  /* 0x0000000804047981 */ /* 0x010f64000c1e1b00 */
.L_x_365:
[----:B-----5:R-:W-:-:S04]  /*7020*/  IADD3 R7, P0, PT, R8, R4, RZ ;  /* 0x0000000408077210 */ /* 0x020fc80007f1e0ff */
[----:B------:R-:W-:Y:S02]  /*7030*/  LEA.HI.X.SX32 R8, R8, R5, 0x1, P0 ;  /* 0x0000000508087211 */ /* 0x000fe400000f0eff */
[----:B---3--:R-:W-:-:S04]  /*7040*/  LEA R4, P0, R7, UR12, 0x2 ;  /* 0x0000000c07047c11 */ /* 0x008fc8000f8010ff */
[----:B------:R-:W-:-:S05]  /*7050*/  LEA.HI.X R5, R7, UR13, R8, 0x2, P0 ;  /* 0x0000000d07057c11 */ /* 0x000fca00080f1408 */
[----:B------:R3:W-:Y:S04]  /*7060*/  STG.E desc[UR8][R4.64], R37 ;  /* 0x0000002504007986 */ /* 0x0007e8000c101908 */
.L_x_364:
[----:B------:R-:W-:Y:S05]  /*7070*/  BSYNC.RECONVERGENT B2 ;  /* 0x0000000000027941 */ /* 0x000fea0003800200 */
.L_x_363:
[----:B------:R-:W-:Y:S01]  /*7080*/  ISETP.GE.AND P0, PT, R9, R44, PT ;  /* 0x0000002c0900720c */ /* 0x000fe20003f06270 */
[----:B------:R-:W-:Y:S03]  /*7090*/  BSSY.RECONVERGENT B2, `(.L_x_366) ;  /* 0x000000e000027945 */ /* 0x000fe60003800200 */
[----:B------:R-:W-:-:S13]  /*70a0*/  ISETP.EQ.OR P0, PT, R3, RZ, P0 ;  /* 0x000000ff0300720c */ /* 0x000fda0000702670 */
[----:B------:R-:W-:Y:S05]  /*70b0*/  @P0 BRA `(.L_x_367) ;  /* 0x00000000002c0947 */ /* 0x000fea0003800000 */
[----:B------:R-:W-:Y:S01]  /*70c0*/  UISETP.NE.AND UP0, UPT, UR10, URZ, UPT ;  /* 0x000000ff0a00728c */ /* 0x000fe2000bf05270 */
[----:B---3--:R-:W-:Y:S01]  /*70d0*/  CS2R R4, SRZ ;  /* 0x0000000000047805 */ /* 0x008fe2000001ff00 */
[----:B------:R-:W3:Y:S07]  /*70e0*/  LDCU.64 UR12, c[0x0][0x390] ;  /* 0x00007200ff0c77ac */ /* 0x000eee0008000a00 */
[----:B------:R-:W-:Y:S05]  /*70f0*/  BRA.U UP0, `(.L_x_368) ;  /* 0x0000000100087547 */ /* 0x000fea000b800000 */
[----:B------:R-:W4:Y:S02]  /*7100*/  LDC.64 R4, c[0x0][0x3d0] ;  /* 0x0000f400ff047b82 */ /* 0x000f240000000a00 */
[----:B----4-:R-:W5:Y:S02]  /*7110*/  LDG.E.64 R4, desc[UR8][R4.64] ;  /* 0x0000000804047981 */ /* 0x010f64000c1e1b00 */
.L_x_368:
[----:B-----5:R-:W-:-:S04]  /*7120*/  IADD3 R3, P0, PT, R9, R4, RZ ;  /* 0x0000000409037210 */ /* 0x020fc80007f1e0ff */
[----:B------:R-:W-:Y:S02]  /*7130*/  LEA.HI.X.SX32 R8, R9, R5, 0x1, P0 ;  /* 0x0000000509087211 */ /* 0x000fe400000f0eff */
[----:B---3--:R-:W-:-:S04]  /*7140*/  LEA R4, P0, R3, UR12, 0x2 ;  /* 0x0000000c03047c11 */ /* 0x008fc8000f8010ff */
[----:B------:R-:W-:-:S05]  /*7150*/  LEA.HI.X R5, R3, UR13, R8, 0x2, P0 ;  /* 0x0000000d03057c11 */ /* 0x000fca00080f1408 */
[----:B------:R4:W-:Y:S04]  /*7160*/  STG.E desc[UR8][R4.64], R34 ;  /* 0x0000002204007986 */ /* 0x0009e8000c101908 */
.L_x_367:
[----:B------:R-:W-:Y:S05]  /*7170*/  BSYNC.RECONVERGENT B2 ;  /* 0x0000000000027941 */ /* 0x000fea0003800200 */
.L_x_366:
[----:B------:R-:W-:Y:S01]  /*7180*/  ISETP.GE.AND P0, PT, R10, R44, PT ;  /* 0x0000002c0a00720c */ /* 0x000fe20003f06270 */
[----:B------:R-:W-:Y:S03]  /*7190*/  BSSY.RECONVERGENT B2, `(.L_x_369) ;  /* 0x000000e000027945 */ /* 0x000fe60003800200 */
[----:B------:R-:W-:-:S13]  /*71a0*/  ISETP.EQ.OR P0, PT, R2, RZ, P0 ;  /* 0x000000ff0200720c */ /* 0x000fda0000702670 */
[----:B------:R-:W-:Y:S05]  /*71b0*/  @P0 BRA `(.L_x_370) ;  /* 0x00000000002c0947 */ /* 0x000fea0003800000 */
[----:B------:R-:W-:Y:S01]  /*71c0*/  UISETP.NE.AND UP0, UPT, UR10, URZ, UPT ;  /* 0x000000ff0a00728c */ /* 0x000fe2000bf05270 */
[----:B------:R-:W-:Y:S01]  /*71d0*/  CS2R R2, SRZ ;  /* 0x0000000000027805 */ /* 0x000fe2000001ff00 */
[----:B------:R-:W0:Y:S07]  /*71e0*/  LDCU.64 UR12, c[0x0][0x390] ;  /* 0x00007200ff0c77ac */ /* 0x000e2e0008000a00 */
[----:B------:R-:W-:Y:S05]  /*71f0*/  BRA.U UP0, `(.L_x_371) ;  /* 0x0000000100087547 */ /* 0x000fea000b800000 */
[----:B------:R-:W1:Y:S02]  /*7200*/  LDC.64 R2, c[0x0][0x3d0] ;  /* 0x0000f400ff027b82 */ /* 0x000e640000000a00 */
[----:B-1----:R-:W5:Y:S02]  /*7210*/  LDG.E.64 R2, desc[UR8][R2.64] ;  /* 0x0000000802027981 */ /* 0x002f64000c1e1b00 */
.L_x_371:
[----:B---345:R-:W-:-:S04]  /*7220*/  IADD3 R4, P0, PT, R10, R2, RZ ;  /* 0x000000020a047210 */ /* 0x038fc80007f1e0ff */
[----:B------:R-:W-:Y:S02]  /*7230*/  LEA.HI.X.SX32 R3, R10, R3, 0x1, P0 ;  /* 0x000000030a037211 */ /* 0x000fe400000f0eff */
[----:B0-----:R-:W-:-:S04]  /*7240*/  LEA R2, P0, R4, UR12, 0x2 ;  /* 0x0000000c04027c11 */ /* 0x001fc8000f8010ff */
[----:B------:R-:W-:-:S05]  /*7250*/  LEA.HI.X R3, R4, UR13, R3, 0x2, P0 ;  /* 0x0000000d04037c11 */ /* 0x000fca00080f1403 */
[----:B------:R0:W-:Y:S04]  /*7260*/  STG.E desc[UR8][R2.64], R35 ;  /* 0x0000002302007986 */ /* 0x0001e8000c101908 */
.L_x_370:
[----:B------:R-:W-:Y:S05]  /*7270*/  BSYNC.RECONVERGENT B2 ;  /* 0x0000000000027941 */ /* 0x000fea0003800200 */
.L_x_369:
        /* <DEDUP_REMOVED lines=10> */
.L_x_374:
[----:B-----5:R-:W-:-:S04]  /*7320*/  IADD3 R0, P0, PT, R11, R2, RZ ;  /* 0x000000020b007210 */ /* 0x020fc80007f1e0ff */
[----:B------:R-:W-:Y:S02]  /*7330*/  LEA.HI.X.SX32 R3, R11, R3, 0x1, P0 ;  /* 0x000000030b037211 */ /* 0x000fe400000f0eff */
[----:B0-----:R-:W-:-:S04]  /*7340*/  LEA R2, P0, R0, UR12, 0x2 ;  /* 0x0000000c00027c11 */ /* 0x001fc8000f8010ff */
[----:B------:R-:W-:-:S05]  /*7350*/  LEA.HI.X R3, R0, UR13, R3, 0x2, P0 ;  /* 0x0000000d00037c11 */ /* 0x000fca00080f1403 */
[----:B------:R0:W-:Y:S04]  /*7360*/  STG.E desc[UR8][R2.64], R32 ;  /* 0x0000002002007986 */ /* 0x0001e8000c101908 */
.L_x_373:
[----:B------:R-:W-:Y:S05]  /*7370*/  BSYNC.RECONVERGENT B2 ;  /* 0x0000000000027941 */ /* 0x000fea0003800200 */
.L_x_372:
[----:B------:R-:W5:Y:S01]  /*7380*/  LDL.LU R0, [R1] ;  /* 0x0000000001007983 */ /* 0x000f620000300800 */
[----:B------:R-:W-:Y:S01]  /*7390*/  ISETP.GE.AND P0, PT, R24, R44, PT ;  /* 0x0000002c1800720c */ /* 0x000fe20003f06270 */
[----:B------:R-:W-:Y:S03]  /*73a0*/  BSSY.RECONVERGENT B2, `(.L_x_375) ;  /* 0x000000e000027945 */ /* 0x000fe60003800200 */
[----:B-----5:R-:W-:-:S13]  /*73b0*/  ISETP.EQ.OR P0, PT, R0, RZ, P0 ;  /* 0x000000ff0000720c */ /* 0x020fda0000702670 */
[----:B------:R-:W-:Y:S05]  /*73c0*/  @P0 BRA `(.L_x_376) ;  /* 0x00000000002c0947 */ /* 0x000fea0003800000 */
[----:B------:R-:W-:Y:S01]  /*73d0*/  UISETP.NE.AND UP0, UPT, UR10, URZ, UPT ;  /* 0x000000ff0a00728c */ /* 0x000fe2000bf05270 */
[----:B0-----:R-:W-:Y:S01]  /*73e0*/  CS2R R2, SRZ ;  /* 0x0000000000027805 */ /* 0x001fe2000001ff00 */
[----:B------:R-:W0:Y:S07]  /*73f0*/  LDCU.64 UR12, c[0x0][0x390] ;  /* 0x00007200ff0c77ac */ /* 0x000e2e0008000a00 */
[----:B------:R-:W-:Y:S05]  /*7400*/  BRA.U UP0, `(.L_x_377) ;  /* 0x0000000100087547 */ /* 0x000fea000b800000 */
[----:B------:R-:W1:Y:S02]  /*7410*/  LDC.64 R2, c[0x0][0x3d0] ;  /* 0x0000f400ff027b82 */ /* 0x000e640000000a00 */
[----:B-1----:R-:W5:Y:S02]  /*7420*/  LDG.E.64 R2, desc[UR8][R2.64] ;  /* 0x0000000802027981 */ /* 0x002f64000c1e1b00 */
.L_x_377:
[----:B-----5:R-:W-:-:S04]  /*7430*/  IADD3 R0, P0, PT, R24, R2, RZ ;  /* 0x0000000218007210 */ /* 0x020fc80007f1e0ff */
[----:B------:R-:W-:Y:S02]  /*7440*/  LEA.HI.X.SX32 R3, R24, R3, 0x1, P0 ;  /* 0x0000000318037211 */ /* 0x000fe400000f0eff */
[----:B0-----:R-:W-:-:S04]  /*7450*/  LEA R2, P0, R0, UR12, 0x2 ;  /* 0x0000000c00027c11 */ /* 0x001fc8000f8010ff */
[----:B------:R-:W-:-:S05]  /*7460*/  LEA.HI.X R3, R0, UR13, R3, 0x2, P0 ;  /* 0x0000000d00037c11 */ /* 0x000fca00080f1403 */
[----:B------:R0:W-:Y:S04]  /*7470*/  STG.E desc[UR8][R2.64], R33 ;  /* 0x0000002102007986 */ /* 0x0001e8000c101908 */
.L_x_376:
[----:B------:R-:W-:Y:S05]  /*7480*/  BSYNC.RECONVERGENT B2 ;  /* 0x0000000000027941 */ /* 0x000fea0003800200 */
.L_x_375:
        /* <DEDUP_REMOVED lines=10> */
.L_x_380:
[----:B-----5:R-:W-:-:S04]  /*7530*/  IADD3 R0, P0, PT, R25, R2, RZ ;  /* 0x0000000219007210 */ /* 0x020fc80007f1e0ff */
[----:B------:R-:W-:Y:S02]  /*7540*/  LEA.HI.X.SX32 R3, R25, R3, 0x1, P0 ;  /* 0x0000000319037211 */ /* 0x000fe400000f0eff */
[----:B0-----:R-:W-:-:S04]  /*7550*/  LEA R2, P0, R0, UR12, 0x2 ;  /* 0x0000000c00027c11 */ /* 0x001fc8000f8010ff */
[----:B------:R-:W-:-:S05]  /*7560*/  LEA.HI.X R3, R0, UR13, R3, 0x2, P0 ;  /* 0x0000000d00037c11 */ /* 0x000fca00080f1403 */
[----:B------:R0:W-:Y:S04]  /*7570*/  STG.E desc[UR8][R2.64], R30 ;  /* 0x0000001e02007986 */ /* 0x0001e8000c101908 */
.L_x_379:
[----:B------:R-:W-:Y:S05]  /*7580*/  BSYNC.RECONVERGENT B2 ;  /* 0x0000000000027941 */ /* 0x000fea0003800200 */
.L_x_378:
        /* <DEDUP_REMOVED lines=10> */
.L_x_383:
[----:B-----5:R-:W-:-:S04]  /*7630*/  IADD3 R0, P0, PT, R40, R2, RZ ;  /* 0x0000000228007210 */ /* 0x020fc80007f1e0ff */
[----:B------:R-:W-:Y:S02]  /*7640*/  LEA.HI.X.SX32 R3, R40, R3, 0x1, P0 ;  /* 0x0000000328037211 */ /* 0x000fe400000f0eff */
[----:B0-----:R-:W-:-:S04]  /*7650*/  LEA R2, P0, R0, UR12, 0x2 ;  /* 0x0000000c00027c11 */ /* 0x001fc8000f8010ff */
[----:B------:R-:W-:-:S05]  /*7660*/  LEA.HI.X R3, R0, UR13, R3, 0x2, P0 ;  /* 0x0000000d00037c11 */ /* 0x000fca00080f1403 */
[----:B------:R0:W-:Y:S04]  /*7670*/  STG.E desc[UR8][R2.64], R31 ;  /* 0x0000001f02007986 */ /* 0x0001e8000c101908 */
.L_x_382:
[----:B------:R-:W-:Y:S05]  /*7680*/  BSYNC.RECONVERGENT B2 ;  /* 0x0000000000027941 */ /* 0x000fea0003800200 */
.L_x_381:
        /* <DEDUP_REMOVED lines=10> */
.L_x_386:
[----:B-----5:R-:W-:-:S04]  /*7730*/  IADD3 R0, P0, PT, R41, R2, RZ ;  /* 0x0000000229007210 */ /* 0x020fc80007f1e0ff */
[----:B------:R-:W-:Y:S02]  /*7740*/  LEA.HI.X.SX32 R3, R41, R3, 0x1, P0 ;  /* 0x0000000329037211 */ /* 0x000fe400000f0eff */
[----:B0-----:R-:W-:-:S04]  /*7750*/  LEA R2, P0, R0, UR12, 0x2 ;  /* 0x0000000c00027c11 */ /* 0x001fc8000f8010ff */
[----:B------:R-:W-:-:S05]  /*7760*/  LEA.HI.X R3, R0, UR13, R3, 0x2, P0 ;  /* 0x0000000d00037c11 */ /* 0x000fca00080f1403 */
[----:B------:R0:W-:Y:S04]  /*7770*/  STG.E desc[UR8][R2.64], R28 ;  /* 0x0000001c02007986 */ /* 0x0001e8000c101908 */
.L_x_385:
[----:B------:R-:W-:Y:S05]  /*7780*/  BSYNC.RECONVERGENT B2 ;  /* 0x0000000000027941 */ /* 0x000fea0003800200 */
.L_x_384:
        /* <DEDUP_REMOVED lines=10> */
.L_x_389:
[----:B-----5:R-:W-:-:S04]  /*7830*/  IADD3 R0, P0, PT, R42, R2, RZ ;  /* 0x000000022a007210 */ /* 0x020fc80007f1e0ff */
[----:B------:R-:W-:Y:S02]  /*7840*/  LEA.HI.X.SX32 R3, R42, R3, 0x1, P0 ;  /* 0x000000032a037211 */ /* 0x000fe400000f0eff */
[----:B0-----:R-:W-:-:S04]  /*7850*/  LEA R2, P0, R0, UR12, 0x2 ;  /* 0x0000000c00027c11 */ /* 0x001fc8000f8010ff */
[----:B------:R-:W-:-:S05]  /*7860*/  LEA.HI.X R3, R0, UR13, R3, 0x2, P0 ;  /* 0x0000000d00037c11 */ /* 0x000fca00080f1403 */
[----:B------:R0:W-:Y:S04]  /*7870*/  STG.E desc[UR8][R2.64], R29 ;  /* 0x0000001d02007986 */ /* 0x0001e8000c101908 */
.L_x_388:
[----:B------:R-:W-:Y:S05]  /*7880*/  BSYNC.RECONVERGENT B2 ;  /* 0x0000000000027941 */ /* 0x000fea0003800200 */
.L_x_387:
        /* <DEDUP_REMOVED lines=10> */
.L_x_392:
[----:B-----5:R-:W-:-:S04]  /*7930*/  IADD3 R0, P0, PT, R43, R2, RZ ;  /* 0x000000022b007210 */ /* 0x020fc80007f1e0ff */
[----:B------:R-:W-:Y:S02]  /*7940*/  LEA.HI.X.SX32 R3, R43, R3, 0x1, P0 ;  /* 0x000000032b037211 */ /* 0x000fe400000f0eff */
[----:B0-----:R-:W-:-:S04]  /*7950*/  LEA R2, P0, R0, UR12, 0x2 ;  /* 0x0000000c00027c11 */ /* 0x001fc8000f8010ff */
[----:B------:R-:W-:-:S05]  /*7960*/  LEA.HI.X R3, R0, UR13, R3, 0x2, P0 ;  /* 0x0000000d00037c11 */ /* 0x000fca00080f1403 */
[----:B------:R0:W-:Y:S04]  /*7970*/  STG.E desc[UR8][R2.64], R26 ;  /* 0x0000001a02007986 */ /* 0x0001e8000c101908 */
.L_x_391:
[----:B------:R-:W-:Y:S05]  /*7980*/  BSYNC.RECONVERGENT B2 ;  /* 0x0000000000027941 */ /* 0x000fea0003800200 */
.L_x_390:
[----:B------:R-:W5:Y:S01]  /*7990*/  LDL.LU R0, [R1+0x4] ;  /* 0x0000040001007983 */ /* 0x000f620000300800 */
[----:B------:R-:W-:-:S04]  /*79a0*/  ISETP.GE.AND P0, PT, R45, R44, PT ;  /* 0x0000002c2d00720c */ /* 0x000fc80003f06270 */
        /* <DEDUP_REMOVED lines=8> */
.L_x_394:
[----:B-----5:R-:W-:-:S04]  /*7a30*/  IADD3 R0, P0, PT, R45, R2, RZ ;  /* 0x000000022d007210 */ /* 0x020fc80007f1e0ff */
[----:B------:R-:W-:Y:S02]  /*7a40*/  LEA.HI.X.SX32 R3, R45, R3, 0x1, P0 ;  /* 0x000000032d037211 */ /* 0x000fe400000f0eff */
[----:B0-----:R-:W-:-:S04]  /*7a50*/  LEA R2, P0, R0, UR12, 0x2 ;  /* 0x0000000c00027c11 */ /* 0x001fc8000f8010ff */
[----:B------:R-:W-:-:S05]  /*7a60*/  LEA.HI.X R3, R0, UR13, R3, 0x2, P0 ;  /* 0x0000000d00037c11 */ /* 0x000fca00080f1403 */
[----:B------:R0:W-:Y:S01]  /*7a70*/  STG.E desc[UR8][R2.64], R27 ;  /* 0x0000001b02007986 */ /* 0x0001e2000c101908 */
[----:B------:R-:W-:Y:S05]  /*7a80*/  BRA `(.L_x_393) ;  /* 0x00000008004c7947 */ /* 0x000fea0003800000 */
.L_x_353:
[----:B------:R-:W-:Y:S01]  /*7a90*/  ISETP.NE.AND P0, PT, R53, RZ, PT ;  /* 0x000000ff3500720c */ /* 0x000fe20003f05270 */
[----:B------:R-:W-:Y:S01]  /*7aa0*/  BAR.SYNC.DEFER_BLOCKING 0x0 ;  /* 0x0000000000007b1d */ /* 0x000fe20000010000 */
[----:B------:R-:W-:Y:S02]  /*7ab0*/  ISETP.NE.AND P4, PT, R49, RZ, PT ;  /* 0x000000ff3100720c */ /* 0x000fe40003f85270 */
[----:B------:R-:W-:Y:S02]  /*7ac0*/  ISETP.NE.AND P3, PT, R5, RZ, PT ;  /* 0x000000ff0500720c */ /* 0x000fe40003f65270 */
[----:B------:R-:W-:Y:S01]  /*7ad0*/  ISETP.NE.AND P6, PT, R4, RZ, PT ;  /* 0x000000ff0400720c */ /* 0x000fe20003fc5270 */
[----:B------:R-:W0:Y:S01]  /*7ae0*/  LDCU.64 UR12, c[0x0][0x390] ;  /* 0x00007200ff0c77ac */ /* 0x000e220008000a00 */
[----:B------:R-:W2:Y:S04]  /*7af0*/  LDL.LU R53, [R1+0x4] ;  /* 0x0000040001357983 */ /* 0x000ea80000300800 */
[----:B------:R-:W3:Y:S01]  /*7b00*/  LDL.LU R49, [R1] ;  /* 0x0000000001317983 */ /* 0x000ee20000300800 */
[----:B------:R-:W-:-:S02]  /*7b10*/  ISETP.NE.AND P5, PT, R3, RZ, PT ;  /* 0x000000ff0300720c */ /* 0x000fc40003fa5270 */
[----:B------:R-:W-:Y:S02]  /*7b20*/  ISETP.NE.AND P2, PT, R2, RZ, PT ;  /* 0x000000ff0200720c */ /* 0x000fe40003f45270 */
[----:B------:R-:W-:Y:S02]  /*7b30*/  ISETP.NE.AND P1, PT, R0, RZ, PT ;  /* 0x000000ff0000720c */ /* 0x000fe40003f25270 */
[----:B------:R-:W-:Y:S02]  /*7b40*/  @P0 LEA R51, R51, UR4, 0x2 ;  /* 0x0000000433330c11 */ /* 0x000fe4000f8e10ff */
[----:B------:R-:W-:Y:S02]  /*7b50*/  @P4 LEA R0, R47, UR4, 0x2 ;  /* 0x000000042f004c11 */ /* 0x000fe4000f8e10ff */
[----:B------:R-:W-:Y:S01]  /*7b60*/  @P3 LEA R7, R7, UR4, 0x2 ;  /* 0x0000000407073c11 */ /* 0x000fe2000f8e10ff */
[----:B------:R-:W-:Y:S01]  /*7b70*/  @P0 STS [R51], R38 ;  /* 0x0000002633000388 */ /* 0x000fe20000000800 */
[----:B------:R-:W-:-:S02]  /*7b80*/  @P6 LEA R8, R8, UR4, 0x2 ;  /* 0x0000000408086c11 */ /* 0x000fc4000f8e10ff */
[----:B------:R-:W-:Y:S01]  /*7b90*/  @P5 LEA R9, R9, UR4, 0x2 ;  /* 0x0000000409095c11 */ /* 0x000fe2000f8e10ff */
[----:B------:R1:W-:Y:S01]  /*7ba0*/  @P4 STS [R0], R39 ;  /* 0x0000002700004388 */ /* 0x0003e20000000800 */
[----:B------:R-:W-:Y:S02]  /*7bb0*/  @P2 LEA R10, R10, UR4, 0x2 ;  /* 0x000000040a0a2c11 */ /* 0x000fe4000f8e10ff */
[----:B------:R-:W-:Y:S01]  /*7bc0*/  @P1 LEA R11, R11, UR4, 0x2 ;  /* 0x000000040b0b1c11 */ /* 0x000fe2000f8e10ff */
[----:B------:R4:W-:Y:S01]  /*7bd0*/  @P3 STS [R7], R36 ;  /* 0x0000002407003388 */ /* 0x0009e20000000800 */
[----:B------:R-:W-:Y:S02]  /*7be0*/  ISETP.NE.AND P4, PT, R52, RZ, PT ;  /* 0x000000ff3400720c */ /* 0x000fe40003f85270 */
[----:B------:R-:W-:Y:S01]  /*7bf0*/  ISETP.NE.AND P3, PT, R50, RZ, PT ;  /* 0x000000ff3200720c */ /* 0x000fe20003f65270 */
[----:B------:R4:W-:Y:S01]  /*7c00*/  @P6 STS [R8], R37 ;  /* 0x0000002508006388 */ /* 0x0009e20000000800 */
[----:B------:R-:W-:-:S03]  /*7c10*/  ISETP.NE.AND P6, PT, R48, RZ, PT ;  /* 0x000000ff3000720c */ /* 0x000fc60003fc5270 */
[----:B------:R4:W-:Y:S01]  /*7c20*/  @P5 STS [R9], R34 ;  /* 0x0000002209005388 */ /* 0x0009e20000000800 */
[----:B------:R-:W-:-:S03]  /*7c30*/  ISETP.NE.AND P5, PT, R46, RZ, PT ;  /* 0x000000ff2e00720c */ /* 0x000fc60003fa5270 */
[----:B------:R4:W-:Y:S01]  /*7c40*/  @P2 STS [R10], R35 ;  /* 0x000000230a002388 */ /* 0x0009e20000000800 */
[----:B------:R-:W-:Y:S02]  /*7c50*/  ISETP.NE.AND P2, PT, R6, RZ, PT ;  /* 0x000000ff0600720c */ /* 0x000fe40003f45270 */
[----:B------:R-:W-:Y:S01]  /*7c60*/  @P4 LEA R25, R25, UR4, 0x2 ;  /* 0x0000000419194c11 */ /* 0x000fe2000f8e10ff */
[----:B------:R4:W-:Y:S01]  /*7c70*/  @P1 STS [R11], R32 ;  /* 0x000000200b001388 */ /* 0x0009e20000000800 */
[----:B------:R-:W-:Y:S02]  /*7c80*/  @P3 LEA R40, R40, UR4, 0x2 ;  /* 0x0000000428283c11 */ /* 0x000fe4000f8e10ff */
[----:B------:R-:W-:-:S03]  /*7c90*/  @P6 LEA R41, R41, UR4, 0x2 ;  /* 0x0000000429296c11 */ /* 0x000fc6000f8e10ff */
[----:B------:R-:W-:-:S04]  /*7ca0*/  @P5 LEA R42, R42, UR4, 0x2 ;  /* 0x000000042a2a5c11 */ /* 0x000fc8000f8e10ff */
[----:B------:R-:W-:Y:S02]  /*7cb0*/  @P2 LEA R43, R43, UR4, 0x2 ;  /* 0x000000042b2b2c11 */ /* 0x000fe4000f8e10ff */
[----:B--2---:R-:W-:Y:S02]  /*7cc0*/  ISETP.NE.AND P1, PT, R53, RZ, PT ;  /* 0x000000ff3500720c */ /* 0x004fe40003f25270 */
[----:B------:R-:W2:Y:S01]  /*7cd0*/  S2R R53, SR_TID.X ;  /* 0x0000000000357919 */ /* 0x000ea20000002100 */
[----:B---3--:R-:W-:-:S10]  /*7ce0*/  ISETP.NE.AND P0, PT, R49, RZ, PT ;  /* 0x000000ff3100720c */ /* 0x008fd40003f05270 */
[----:B-1----:R-:W-:-:S03]  /*7cf0*/  @P1 LEA R0, R45, UR4, 0x2 ;  /* 0x000000042d001c11 */ /* 0x002fc6000f8e10ff */
[----:B------:R-:W-:-:S05]  /*7d00*/  @P0 LEA R24, R24, UR4, 0x2 ;  /* 0x0000000418180c11 */ /* 0x000fca000f8e10ff */
[----:B------:R4:W-:Y:S04]  /*7d10*/  @P0 STS [R24], R33 ;  /* 0x0000002118000388 */ /* 0x0009e80000000800 */
[----:B------:R4:W-:Y:S04]  /*7d20*/  @P4 STS [R25], R30 ;  /* 0x0000001e19004388 */ /* 0x0009e80000000800 */
[----:B------:R4:W-:Y:S01]  /*7d30*/  @P3 STS [R40], R31 ;  /* 0x0000001f28003388 */ /* 0x0009e20000000800 */
[----:B--2---:R-:W-:-:S03]  /*7d40*/  ISETP.GE.U32.AND P0, PT, R53, R44, PT ;  /* 0x0000002c3500720c */ /* 0x004fc60003f06070 */
[----:B------:R4:W-:Y:S04]  /*7d50*/  @P6 STS [R41], R28 ;  /* 0x0000001c29006388 */ /* 0x0009e80000000800 */
[----:B------:R4:W-:Y:S04]  /*7d60*/  @P5 STS [R42], R29 ;  /* 0x0000001d2a005388 */ /* 0x0009e80000000800 */
[----:B------:R4:W-:Y:S04]  /*7d70*/  @P2 STS [R43], R26 ;  /* 0x0000001a2b002388 */ /* 0x0009e80000000800 */
[----:B------:R4:W-:Y:S01]  /*7d80*/  @P1 STS [R0], R27 ;  /* 0x0000001b00001388 */ /* 0x0009e20000000800 */
[----:B------:R-:W-:Y:S06]  /*7d90*/  BAR.SYNC.DEFER_BLOCKING 0x0 ;  /* 0x0000000000007b1d */ /* 0x000fec0000010000 */
[----:B0-----:R-:W-:Y:S05]  /*7da0*/  @P0 BRA `(.L_x_393) ;  /* 0x0000000400840947 */ /* 0x001fea0003800000 */
[----:B------:R-:W-:Y:S01]  /*7db0*/  IADD3 R21, PT, PT, R23, R21, R22 ;  /* 0x0000001517157210 */ /* 0x000fe20007ffe016 */
[----:B------:R-:W-:Y:S01]  /*7dc0*/  IMAD.MOV.U32 R5, RZ, RZ, R53 ;  /* 0x000000ffff057224 */ /* 0x000fe200078e0035 */
[----:B------:R-:W-:Y:S02]  /*7dd0*/  BSSY.RECONVERGENT B2, `(.L_x_395) ;  /* 0x0000025000027945 */ /* 0x000fe40003800200 */
[----:B------:R-:W-:-:S04]  /*7de0*/  IADD3 R21, PT, PT, R17, R21, R16 ;  /* 0x0000001511157210 */ /* 0x000fc80007ffe010 */
[----:B------:R-:W-:-:S04]  /*7df0*/  IADD3 R21, PT, PT, R19, R21, R18 ;  /* 0x0000001513157210 */ /* 0x000fc80007ffe012 */
[----:B------:R-:W-:-:S04]  /*7e00*/  IADD3 R21, PT, PT, R13, R21, R12 ;  /* 0x000000150d157210 */ /* 0x000fc80007ffe00c */
[----:B------:R-:W-:-:S04]  /*7e10*/  IADD3 R21, PT, PT, R15, R21, R14 ;  /* 0x000000150f157210 */ /* 0x000fc80007ffe00e */
[----:B------:R-:W-:-:S04]  /*7e20*/  IADD3 R20, PT, PT, R21, UR7, R20 ;  /* 0x0000000715147c10 */ /* 0x000fc8000fffe014 */
[----:B------:R-:W-:-:S05]  /*7e30*/  IADD3 R20, PT, PT, R20, -0x1501, -R5 ;  /* 0xffffeaff14147810 */ /* 0x000fca0007ffe805 */
[----:B----4-:R-:W-:-:S05]  /*7e40*/  IMAD.HI.U32 R0, R20, -0x55555555, RZ ;  /* 0xaaaaaaab14007827 */ /* 0x010fca00078e00ff */
[----:B------:R-:W-:-:S04]  /*7e50*/  SHF.R.U32.HI R0, RZ, 0x8, R0 ;  /* 0x00000008ff007819 */ /* 0x000fc80000011600 */
[----:B------:R-:W-:-:S04]  /*7e60*/  LOP3.LUT R2, R0, 0x3, RZ, 0xc0, !PT ;  /* 0x0000000300027812 */ /* 0x000fc800078ec0ff */
[----:B------:R-:W-:-:S13]  /*7e70*/  ISETP.NE.AND P0, PT, R2, 0x3, PT ;  /* 0x000000030200780c */ /* 0x000fda0003f05270 */
[----:B------:R-:W-:Y:S05]  /*7e80*/  @!P0 BRA `(.L_x_396) ;  /* 0x0000000000648947 */ /* 0x000fea0003800000 */
[----:B------:R-:W-:Y:S01]  /*7e90*/  VIADD R0, R0, 0x1 ;  /* 0x0000000100007836 */ /* 0x000fe20000000000 */
[----:B------:R-:W-:Y:S01]  /*7ea0*/  BSSY.RECONVERGENT B3, `(.L_x_396) ;  /* 0x0000017000037945 */ /* 0x000fe20003800200 */
[----:B------:R-:W-:Y:S01]  /*7eb0*/  LEA R6, R5, UR4, 0x2 ;  /* 0x0000000405067c11 */ /* 0x000fe2000f8e10ff */
[----:B------:R-:W-:Y:S02]  /*7ec0*/  IMAD.MOV.U32 R9, RZ, RZ, R5 ;  /* 0x000000ffff097224 */ /* 0x000fe400078e0005 */
[----:B------:R-:W-:Y:S01]  /*7ed0*/  LOP3.LUT R0, R0, 0x3, RZ, 0xc0, !PT ;  /* 0x0000000300007812 */ /* 0x000fe200078ec0ff */
[----:B------:R-:W-:-:S04]  /*7ee0*/  IMAD.MOV.U32 R11, RZ, RZ, RZ ;  /* 0x000000ffff0b7224 */ /* 0x000fc800078e00ff */
[----:B------:R-:W-:-:S07]  /*7ef0*/  IMAD.MOV R0, RZ, RZ, -R0 ;  /* 0x000000ffff007224 */ /* 0x000fce00078e0a00 */
.L_x_397:
[----:B------:R-:W-:Y:S02]  /*7f00*/  ISETP.NE.AND P0, PT, RZ, UR10, PT ;  /* 0x0000000aff007c0c */ /* 0x000fe4000bf05270 */
[----:B0-----:R-:W-:Y:S01]  /*7f10*/  CS2R R2, SRZ ;  /* 0x0000000000027805 */ /* 0x001fe2000001ff00 */
[----:B------:R0:W1:Y:S10]  /*7f20*/  LDS R13, [R6] ;  /* 0x00000000060d7984 */ /* 0x0000740000000800 */
[----:B------:R-:W2:Y:S02]  /*7f30*/  @!P0 LDC.64 R4, c[0x0][0x3d0] ;  /* 0x0000f400ff048b82 */ /* 0x000ea40000000a00 */
[----:B--2---:R2:W3:Y:S01]  /*7f40*/  @!P0 LDG.E.64 R2, desc[UR8][R4.64] ;  /* 0x0000000804028981 */ /* 0x0044e2000c1e1b00 */
[----:B------:R-:W-:-:S02]  /*7f50*/  VIADD R0, R0, 0x1 ;  /* 0x0000000100007836 */ /* 0x000fc40000000000 */
[----:B0-----:R-:W-:Y:S01]  /*7f60*/  VIADD R6, R6, 0x600 ;  /* 0x0000060006067836 */ /* 0x001fe20000000000 */
[C---:B--2---:R-:W-:Y:S02]  /*7f70*/  IADD3 R5, P1, PT, R9.reuse, 0x180, RZ ;  /* 0x0000018009057810 */ /* 0x044fe40007f3e0ff */
[----:B---3--:R-:W-:-:S03]  /*7f80*/  IADD3 R7, P0, PT, R9, R2, RZ ;  /* 0x0000000209077210 */ /* 0x008fc60007f1e0ff */
[----:B------:R-:W-:Y:S02]  /*7f90*/  IMAD.MOV.U32 R9, RZ, RZ, R5 ;  /* 0x000000ffff097224 */ /* 0x000fe400078e0005 */
[----:B------:R-:W-:Y:S01]  /*7fa0*/  IMAD.X R8, R11, 0x1, R3, P0 ;  /* 0x000000010b087824 */ /* 0x000fe200000e0603 */
[----:B------:R-:W-:Y:S01]  /*7fb0*/  LEA R2, P0, R7, UR12, 0x2 ;  /* 0x0000000c07027c11 */ /* 0x000fe2000f8010ff */
[----:B------:R-:W-:-:S03]  /*7fc0*/  IMAD.X R11, RZ, RZ, R11, P1 ;  /* 0x000000ffff0b7224 */ /* 0x000fc600008e060b */
[----:B------:R-:W-:Y:S02]  /*7fd0*/  LEA.HI.X R3, R7, UR13, R8, 0x2, P0 ;  /* 0x0000000d07037c11 */ /* 0x000fe400080f1408 */
[----:B------:R-:W-:-:S03]  /*7fe0*/  ISETP.NE.AND P0, PT, R0, RZ, PT ;  /* 0x000000ff0000720c */ /* 0x000fc60003f05270 */
[----:B-1----:R0:W-:Y:S10]  /*7ff0*/  STG.E desc[UR8][R2.64], R13 ;  /* 0x0000000d02007986 */ /* 0x0021f4000c101908 */
[----:B------:R-:W-:Y:S05]  /*8000*/  @P0 BRA `(.L_x_397) ;  /* 0xfffffffc00bc0947 */ /* 0x000fea000383ffff */
[----:B------:R-:W-:Y:S05]  /*8010*/  BSYNC.RECONVERGENT B3 ;  /* 0x0000000000037941 */ /* 0x000fea0003800200 */
.L_x_396:
[----:B------:R-:W-:Y:S05]  /*8020*/  BSYNC.RECONVERGENT B2 ;  /* 0x0000000000027941 */ /* 0x000fea0003800200 */
.L_x_395:
[----:B------:R-:W-:-:S13]  /*8030*/  ISETP.GE.U32.AND P0, PT, R20, 0x480, PT ;  /* 0x000004801400780c */ /* 0x000fda0003f06070 */
[----:B------:R-:W-:Y:S05]  /*8040*/  @!P0 BRA `(.L_x_393) ;  /* 0x0000000000dc8947 */ /* 0x000fea0003800000 */
[----:B------:R-:W1:Y:S01]  /*8050*/  S2UR UR6, SR_CgaCtaId ;  /* 0x00000000000679c3 */ /* 0x000e620000008800 */
[----:B------:R-:W-:Y:S01]  /*8060*/  UMOV UR5, 0x400 ;  /* 0x0000040000057882 */ /* 0x000fe20000000000 */
[----:B------:R-:W-:Y:S02]  /*8070*/  UISETP.NE.AND UP0, UPT, UR10, URZ, UPT ;  /* 0x000000ff0a00728c */ /* 0x000fe4000bf05270 */
[----:B------:R-:W-:Y:S01]  /*8080*/  ISETP.NE.AND P0, PT, RZ, UR10, PT ;  /* 0x0000000aff007c0c */ /* 0x000fe2000bf05270 */
[----:B------:R-:W-:Y:S02]  /*8090*/  IMAD.MOV.U32 R17, RZ, RZ, RZ ;  /* 0x000000ffff117224 */ /* 0x000fe400078e00ff */
[----:B------:R-:W-:Y:S01]  /*80a0*/  IMAD.MOV.U32 R19, RZ, RZ, RZ ;  /* 0x000000ffff137224 */ /* 0x000fe200078e00ff */
[----:B0-----:R-:W0:Y:S01]  /*80b0*/  LDC.64 R2, c[0x0][0x390] ;  /* 0x0000e400ff027b82 */ /* 0x001e220000000a00 */
[----:B------:R-:W-:Y:S01]  /*80c0*/  PLOP3.LUT P1, PT, PT, PT, UP0, 0x80, 0x8 ;  /* 0x000000000008781c */ /* 0x000fe20003f2f008 */
[----:B-1----:R-:W-:-:S06]  /*80d0*/  ULEA UR5, UR6, UR5, 0x18 ;  /* 0x0000000506057291 */ /* 0x002fcc000f8ec0ff */
[C---:B------:R-:W-:Y:S01]  /*80e0*/  LEA R0, R5.reuse, UR5, 0x2 ;  /* 0x0000000505007c11 */ /* 0x040fe2000f8e10ff */
[----:B0-----:R-:W-:-:S04]  /*80f0*/  IMAD.WIDE.U32 R2, R5, 0x4, R2 ;  /* 0x0000000405027825 */ /* 0x001fc800078e0002 */
[----:B------:R-:W-:-:S07]  /*8100*/  VIADD R0, R0, 0xc00 ;  /* 0x00000c0000007836 */ /* 0x000fce0000000000 */
.L_x_398:
[----:B------:R-:W0:Y:S01]  /*8110*/  @!P1 LDC.64 R10, c[0x0][0x3d0] ;  /* 0x0000f400ff0a9b82 */ /* 0x000e220000000a00 */
[----:B-1----:R-:W-:Y:S01]  /*8120*/  CS2R R6, SRZ ;  /* 0x0000000000067805 */ /* 0x002fe2000001ff00 */
[----:B------:R-:W1:Y:S04]  /*8130*/  LDS R21, [R0+-0xc00] ;  /* 0xfff4000000157984 */ /* 0x000e680000000800 */
[----:B------:R-:W2:Y:S04]  /*8140*/  LDS R23, [R0+-0x600] ;  /* 0xfffa000000177984 */ /* 0x000ea80000000800 */
[----:B0-----:R-:W3:Y:S01]  /*8150*/  @!P1 LDG.E.64 R6, desc[UR8][R10.64] ;  /* 0x000000080a069981 */ /* 0x001ee2000c1e1b00 */
[----:B------:R-:W-:-:S13]  /*8160*/  PLOP3.LUT P1, PT, P0, PT, PT, 0x80, 0x8 ;  /* 0x000000000008781c */ /* 0x000fda000072f070 */
[----:B------:R-:W0:Y:S01]  /*8170*/  @!P1 LDC.64 R12, c[0x0][0x3d0] ;  /* 0x0000f400ff0c9b82 */ /* 0x000e220000000a00 */
[----:B---3--:R-:W-:-:S04]  /*8180*/  LEA R9, P2, R6, R17, 0x2 ;  /* 0x0000001106097211 */ /* 0x008fc800078410ff */
[----:B------:R-:W-:Y:S02]  /*8190*/  LEA.HI.X R7, R6, R19, R7, 0x2, P2 ;  /* 0x0000001306077211 */ /* 0x000fe400010f1407 */
[----:B------:R-:W-:-:S05]  /*81a0*/  IADD3 R8, P2, PT, R2, R9, RZ ;  /* 0x0000000902087210 */ /* 0x000fca0007f5e0ff */
[----:B------:R-:W-:Y:S01]  /*81b0*/  IMAD.X R9, R3, 0x1, R7, P2 ;  /* 0x0000000103097824 */ /* 0x000fe200010e0607 */
[----:B------:R-:W-:-:S04]  /*81c0*/  CS2R R6, SRZ ;  /* 0x0000000000067805 */ /* 0x000fc8000001ff00 */
[----:B-1----:R1:W-:Y:S04]  /*81d0*/  STG.E desc[UR8][R8.64], R21 ;  /* 0x0000001508007986 */ /* 0x0023e8000c101908 */
[----:B0-----:R-:W3:Y:S01]  /*81e0*/  @!P1 LDG.E.64 R6, desc[UR8][R12.64] ;  /* 0x000000080c069981 */ /* 0x001ee2000c1e1b00 */
[----:B------:R-:W0:Y:S03]  /*81f0*/  @!P1 LDC.64 R14, c[0x0][0x3d0] ;  /* 0x0000f400ff0e9b82 */ /* 0x000e260000000a00 */
[----:B------:R-:W4:Y:S01]  /*8200*/  LDS R21, [R0] ;  /* 0x0000000000157984 */ /* 0x000f220000000800 */
[----:B---3--:R-:W-:-:S04]  /*8210*/  LEA R11, P2, R6, R17, 0x2 ;  /* 0x00000011060b7211 */ /* 0x008fc800078410ff */
[----:B------:R-:W-:Y:S02]  /*8220*/  LEA.HI.X R7, R6, R19, R7, 0x2, P2 ;  /* 0x0000001306077211 */ /* 0x000fe400010f1407 */
[----:B------:R-:W-:-:S05]  /*8230*/  IADD3 R10, P2, PT, R2, R11, RZ ;  /* 0x0000000b020a7210 */ /* 0x000fca0007f5e0ff */
[----:B------:R-:W-:Y:S01]  /*8240*/  IMAD.X R11, R3, 0x1, R7, P2 ;  /* 0x00000001030b7824 */ /* 0x000fe200010e0607 */
[----:B------:R-:W-:-:S04]  /*8250*/  CS2R R6, SRZ ;  /* 0x0000000000067805 */ /* 0x000fc8000001ff00 */
[----:B--2---:R-:W-:Y:S04]  /*8260*/  STG.E desc[UR8][R10.64+0x600], R23 ;  /* 0x000600170a007986 */ /* 0x004fe8000c101908 */
[----:B0-----:R-:W1:Y:S01]  /*8270*/  @!P1 LDG.E.64 R6, desc[UR8][R14.64] ;  /* 0x000000080e069981 */ /* 0x001e62000c1e1b00 */
[----:B------:R-:W0:Y:S03]  /*8280*/  @!P1 LDC.64 R12, c[0x0][0x3d0] ;  /* 0x0000f400ff0c9b82 */ /* 0x000e260000000a00 */
[----:B------:R2:W3:Y:S01]  /*8290*/  LDS R23, [R0+0x600] ;  /* 0x0006000000177984 */ /* 0x0004e20000000800 */
[----:B-1----:R-:W-:-:S04]  /*82a0*/  LEA R9, P2, R6, R17, 0x2 ;  /* 0x0000001106097211 */ /* 0x002fc800078410ff */
[----:B------:R-:W-:Y:S02]  /*82b0*/  LEA.HI.X R7, R6, R19, R7, 0x2, P2 ;  /* 0x0000001306077211 */ /* 0x000fe400010f1407 */
[----:B------:R-:W-:-:S05]  /*82c0*/  IADD3 R8, P2, PT, R2, R9, RZ ;  /* 0x0000000902087210 */ /* 0x000fca0007f5e0ff */
[----:B------:R-:W-:Y:S01]  /*82d0*/  IMAD.X R9, R3, 0x1, R7, P2 ;  /* 0x0000000103097824 */ /* 0x000fe200010e0607 */
[----:B------:R-:W-:-:S04]  /*82e0*/  CS2R R6, SRZ ;  /* 0x0000000000067805 */ /* 0x000fc8000001ff00 */
[----:B----4-:R1:W-:Y:S04]  /*82f0*/  STG.E desc[UR8][R8.64+0xc00], R21 ;  /* 0x000c001508007986 */ /* 0x0103e8000c101908 */
[----:B0-----:R-:W4:Y:S01]  /*8300*/  @!P1 LDG.E.64 R6, desc[UR8][R12.64] ;  /* 0x000000080c069981 */ /* 0x001f22000c1e1b00 */
[----:B------:R-:W-:Y:S02]  /*8310*/  VIADD R5, R5, 0x600 ;  /* 0x0000060005057836 */ /* 0x000fe40000000000 */
[----:B--2---:R-:W-:Y:S01]  /*8320*/  VIADD R0, R0, 0x1800 ;  /* 0x0000180000007836 */ /* 0x004fe20000000000 */
[----:B----4-:R-:W-:Y:S02]  /*8330*/  LEA R11, P2, R6, R17, 0x2 ;  /* 0x00000011060b7211 */ /* 0x010fe400078410ff */
[----:B------:R-:W-:-:S02]  /*8340*/  IADD3 R17, P3, PT, R17, 0x1800, RZ ;  /* 0x0000180011117810 */ /* 0x000fc40007f7e0ff */
[----:B------:R-:W-:Y:S02]  /*8350*/  LEA.HI.X R7, R6, R19, R7, 0x2, P2 ;  /* 0x0000001306077211 */ /* 0x000fe400010f1407 */
[----:B------:R-:W-:Y:S01]  /*8360*/  IADD3 R6, P2, PT, R2, R11, RZ ;  /* 0x0000000b02067210 */ /* 0x000fe20007f5e0ff */
[----:B------:R-:W-:-:S04]  /*8370*/  IMAD.X R19, RZ, RZ, R19, P3 ;  /* 0x000000ffff137224 */ /* 0x000fc800018e0613 */
[----:B------:R-:W-:Y:S01]  /*8380*/  IMAD.X R7, R3, 0x1, R7, P2 ;  /* 0x0000000103077824 */ /* 0x000fe200010e0607 */
[----:B------:R-:W-:-:S04]  /*8390*/  ISETP.GE.AND P2, PT, R5, R44, PT ;  /* 0x0000002c0500720c */ /* 0x000fc80003f46270 */
[----:B---3--:R1:W-:Y:S09]  /*83a0*/  STG.E desc[UR8][R6.64+0x1200], R23 ;  /* 0x0012001706007986 */ /* 0x0083f2000c101908 */
[----:B------:R-:W-:Y:S05]  /*83b0*/  @!P2 BRA `(.L_x_398) ;  /* 0xfffffffc0054a947 */ /* 0x000fea000383ffff */
.L_x_393:
[----:B------:R-:W-:Y:S05]  /*83c0*/  BSYNC.RECONVERGENT B0 ;  /* 0x0000000000007941 */ /* 0x000fea0003800200 */
.L_x_352:
[----:B------:R-:W-:Y:S05]  /*83d0*/  BRA `(.L_x_399) ;  /* 0x0000003000f87947 */ /* 0x000fea0003800000 */
.L_x_351:
[----:B------:R-:W1:Y:S01]  /*83e0*/  S2R R39, SR_TID.X ;  /* 0x0000000000277919 */ /* 0x000e620000002100 */
[----:B------:R-:W2:Y:S01]  /*83f0*/  LDCU.U8 UR6, c[0x0][0x3b8] ;  /* 0x00007700ff0677ac */ /* 0x000ea20008000000 */
[----:B------:R-:W-:Y:S02]  /*8400*/  IADD3 R33, PT, PT, -R3, UR7, RZ ;  /* 0x0000000703217c10 */ /* 0x000fe4000fffe1ff */
[----:B------:R-:W-:Y:S01]  /*8410*/  SHF.R.S32.HI R2, RZ, 0x1f, R3 ;  /* 0x0000001fff027819 */ /* 0x000fe20000011403 */
        /* <DEDUP_REMOVED lines=10> */
[C---:B------:R-:W-:Y:S01]  /*84c0*/  IADD3 R3, P0, P1, R6.reuse, UR4, R3 ;  /* 0x0000000406037c10 */ /* 0x040fe2000f91e003 */
[C---:B------:R-:W-:Y:S02]  /*84d0*/  VIADD R20, R6.reuse, 0x40 ;  /* 0x0000004006147836 */ /* 0x040fe40000000000 */
[C---:B------:R-:W-:Y:S01]  /*84e0*/  VIADD R19, R6.reuse, 0x60 ;  /* 0x0000006006137836 */ /* 0x040fe20000000000 */
[----:B------:R-:W-:Y:S01]  /*84f0*/  IADD3.X R14, PT, PT, RZ, UR5, R2, P0, P1 ;  /* 0x00000005ff0e7c10 */ /* 0x000fe200087e2402 */
[C---:B------:R-:W-:Y:S01]  /*8500*/  VIADD R0, R6.reuse, 0x80 ;  /* 0x0000008006007836 */ /* 0x040fe20000000000 */
[C---:B----4-:R-:W-:Y:S01]  /*8510*/  LEA R4, P1, R3.reuse, UR10, 0x2 ;  /* 0x0000000a03047c11 */ /* 0x050fe2000f8210ff */
[C---:B------:R-:W-:Y:S01]  /*8520*/  VIADD R12, R6.reuse, 0xa0 ;  /* 0x000000a0060c7836 */ /* 0x040fe20000000000 */
[C---:B-----5:R-:W-:Y:S01]  /*8530*/  IADD3 R2, P0, PT, R3.reuse, UR12, RZ ;  /* 0x0000000c03027c10 */ /* 0x060fe2000ff1e0ff */
[C---:B------:R-:W-:Y:S01]  /*8540*/  VIADD R13, R6.reuse, 0xc0 ;  /* 0x000000c0060d7836 */ /* 0x040fe20000000000 */
[----:B------:R-:W-:Y:S01]  /*8550*/  LEA.HI.X R5, R3, UR11, R14, 0x2, P1 ;  /* 0x0000000b03057c11 */ /* 0x000fe200088f140e */
[----:B------:R-:W-:Y:S01]  /*8560*/  VIADD R7, R6, 0xe0 ;  /* 0x000000e006077836 */ /* 0x000fe20000000000 */
[----:B------:R-:W-:Y:S01]  /*8570*/  IADD3.X R3, PT, PT, R14, UR13, RZ, P0, !PT ;  /* 0x0000000d0e037c10 */ /* 0x000fe200087fe4ff */
[----:B------:R-:W-:Y:S01]  /*8580*/  VIADD R9, R6, 0x100 ;  /* 0x0000010006097836 */ /* 0x000fe20000000000 */
[-C--:B------:R-:W-:Y:S01]  /*8590*/  ISETP.GE.AND P6, PT, R20, R33.reuse, PT ;  /* 0x000000211400720c */ /* 0x080fe20003fc6270 */
[C---:B------:R-:W-:Y:S01]  /*85a0*/  VIADD R11, R6.reuse, 0x120 ;  /* 0x00000120060b7836 */ /* 0x040fe20000000000 */
[-C--:B------:R-:W-:Y:S01]  /*85b0*/  ISETP.GE.AND P5, PT, R19, R33.reuse, PT ;  /* 0x000000211300720c */ /* 0x080fe20003fa6270 */
[----:B------:R-:W-:Y:S01]  /*85c0*/  VIADD R14, R6, 0x140 ;  /* 0x00000140060e7836 */ /* 0x000fe20000000000 */
[-C--:B------:R-:W-:Y:S01]  /*85d0*/  ISETP.GE.AND P4, PT, R0, R33.reuse, PT ;  /* 0x000000210000720c */ /* 0x080fe20003f86270 */
[----:B------:R-:W-:Y:S01]  /*85e0*/  VIADD R15, R6, 0x160 ;  /* 0x00000160060f7836 */ /* 0x000fe20000000000 */
[-C--:B------:R-:W-:Y:S01]  /*85f0*/  ISETP.GE.AND P3, PT, R12, R33.reuse, PT ;  /* 0x000000210c00720c */ /* 0x080fe20003f66270 */
[C---:B------:R-:W-:Y:S01]  /*8600*/  VIADD R17, R6.reuse, 0x180 ;  /* 0x0000018006117836 */ /* 0x040fe20000000000 */
[-C--:B------:R-:W-:Y:S01]  /*8610*/  ISETP.GE.AND P2, PT, R13, R33.reuse, PT ;  /* 0x000000210d00720c */ /* 0x080fe20003f46270 */
[C---:B------:R-:W-:Y:S01]  /*8620*/  VIADD R18, R6.reuse, 0x1a0 ;  /* 0x000001a006127836 */ /* 0x040fe20000000000 */
[----:B------:R-:W-:-:S02]  /*8630*/  ISETP.GE.AND P0, PT, R6, R33, PT ;  /* 0x000000210600720c */ /* 0x000fc40003f06270 */
[-C--:B------:R-:W-:Y:S01]  /*8640*/  ISETP.GE.AND P1, PT, R21, R33.reuse, PT ;  /* 0x000000211500720c */ /* 0x080fe20003f26270 */
[----:B------:R-:W2:Y:S01]  /*8650*/  @!P6 LDG.E R16, desc[UR8][R4.64+0x100] ;  /* 0x000100080410e981 */ /* 0x000ea2000c1e1900 */
[----:B------:R-:W-:-:S03]  /*8660*/  ISETP.GE.AND P6, PT, R18, R33, PT ;  /* 0x000000211200720c */ /* 0x000fc60003fc6270 */
[----:B------:R-:W3:Y:S01]  /*8670*/  @!P5 LDG.E R22, desc[UR8][R4.64+0x180] ;  /* 0x000180080416d981 */ /* 0x000ee2000c1e1900 */
[----:B------:R-:W-:-:S03]  /*8680*/  ISETP.GE.AND P5, PT, R17, R33, PT ;  /* 0x000000211100720c */ /* 0x000fc60003fa6270 */
[----:B------:R-:W4:Y:S01]  /*8690*/  @!P4 LDG.E R24, desc[UR8][R4.64+0x200] ;  /* 0x000200080418c981 */ /* 0x000f22000c1e1900 */
[----:B------:R-:W-:-:S03]  /*86a0*/  ISETP.GE.AND P4, PT, R15, R33, PT ;  /* 0x000000210f00720c */ /* 0x000fc60003f86270 */
[----:B------:R-:W5:Y:S01]  /*86b0*/  @!P0 LDG.E R8, desc[UR8][R4.64] ;  /* 0x0000000804088981 */ /* 0x000f62000c1e1900 */
[----:B------:R-:W-:-:S03]  /*86c0*/  ISETP.GE.AND P0, PT, R7, R33, PT ;  /* 0x000000210700720c */ /* 0x000fc60003f06270 */
[----:B------:R-:W5:Y:S01]  /*86d0*/  @!P1 LDG.E R10, desc[UR8][R4.64+0x80] ;  /* 0x00008008040a9981 */ /* 0x000f62000c1e1900 */
[----:B------:R-:W-:-:S03]  /*86e0*/  ISETP.GE.AND P1, PT, R9, R33, PT ;  /* 0x000000210900720c */ /* 0x000fc60003f26270 */
[----:B------:R-:W5:Y:S01]  /*86f0*/  @!P3 LDG.E R26, desc[UR8][R4.64+0x280] ;  /* 0x00028008041ab981 */ /* 0x000f62000c1e1900 */
[----:B------:R-:W-:-:S03]  /*8700*/  ISETP.GE.AND P3, PT, R14, R33, PT ;  /* 0x000000210e00720c */ /* 0x000fc60003f66270 */
[----:B0-----:R-:W5:Y:S01]  /*8710*/  @!P2 LDG.E R28, desc[UR8][R4.64+0x300] ;  /* 0x00030008041ca981 */ /* 0x001f62000c1e1900 */
[----:B------:R-:W-:-:S03]  /*8720*/  ISETP.GE.AND P2, PT, R11, R33, PT ;  /* 0x000000210b00720c */ /* 0x000fc60003f46270 */
[----:B------:R-:W5:Y:S04]  /*8730*/  @!P0 LDG.E R30, desc[UR8][R4.64+0x380] ;  /* 0x00038008041e8981 */ /* 0x000f68000c1e1900 */
[----:B------:R-:W5:Y:S04]  /*8740*/  @!P1 LDG.E R32, desc[UR8][R4.64+0x400] ;  /* 0x0004000804209981 */ /* 0x000f68000c1e1900 */
[----:B------:R-:W5:Y:S04]  /*8750*/  @!P3 LDG.E R36, desc[UR8][R4.64+0x500] ;  /* 0x000500080424b981 */ /* 0x000f68000c1e1900 */
[----:B------:R-:W5:Y:S04]  /*8760*/  @!P2 LDG.E R34, desc[UR8][R4.64+0x480] ;  /* 0x000480080422a981 */ /* 0x000f68000c1e1900 */
[----:B------:R-:W5:Y:S04]  /*8770*/  @!P4 LDG.E R38, desc[UR8][R4.64+0x580] ;  /* 0x000580080426c981 */ /* 0x000f68000c1e1900 */
[----:B------:R-:W5:Y:S04]  /*8780*/  @!P5 LDG.E R40, desc[UR8][R4.64+0x600] ;  /* 0x000600080428d981 */ /* 0x000f68000c1e1900 */
[----:B------:R0:W5:Y:S01]  /*8790*/  @!P6 LDG.E R42, desc[UR8][R4.64+0x680] ;  /* 0x00068008042ae981 */ /* 0x000162000c1e1900 */
[----:B------:R-:W1:Y:S01]  /*87a0*/  S2R R47, SR_LANEID ;  /* 0x00000000002f7919 */ /* 0x000e620000000000 */
[----:B------:R-:W1:Y:S01]  /*87b0*/  S2UR UR5, SR_CgaCtaId ;  /* 0x00000000000579c3 */ /* 0x000e620000008800 */
[----:B------:R-:W-:Y:S01]  /*87c0*/  SHF.R.U32.HI R18, RZ, 0x5, R39 ;  /* 0x00000005ff127819 */ /* 0x000fe20000011627 */
[----:B------:R-:W-:Y:S01]  /*87d0*/  UMOV UR4, 0x400 ;  /* 0x0000040000047882 */ /* 0x000fe20000000000 */
[----:B0-----:R-:W-:Y:S01]  /*87e0*/  IMAD.MOV.U32 R4, RZ, RZ, 0x1 ;  /* 0x00000001ff047424 */ /* 0x001fe200078e00ff */
[----:B------:R-:W-:-:S02]  /*87f0*/  P2R R25, PR, RZ, 0x1 ;  /* 0x00000001ff197803 */ /* 0x000fc40000000000 */
[----:B------:R-:W-:Y:S01]  /*8800*/  ISETP.GE.AND P0, PT, R6, R33, PT ;  /* 0x000000210600720c */ /* 0x000fe20003f06270 */
[----:B-1----:R-:W-:Y:S01]  /*8810*/  ULEA UR4, UR5, UR4, 0x18 ;  /* 0x0000000405047291 */ /* 0x002fe2000f8ec0ff */
[----:B------:R-:W-:-:S05]  /*8820*/  IMAD R14, R18, 0x1c0, R47 ;  /* 0x000001c0120e7824 */ /* 0x000fca00078e022f */
[----:B------:R-:W-:-:S05]  /*8830*/  LEA R15, R14, UR4, 0x2 ;  /* 0x000000040e0f7c11 */ /* 0x000fca000f8e10ff */
[----:B------:R-:W-:Y:S01]  /*8840*/  IMAD R23, R47, 0x34, R15 ;  /* 0x000000342f177824 */ /* 0x000fe200078e020f */
[----:B------:R-:W-:Y:S02]  /*8850*/  P2R R27, PR, RZ, 0x2 ;  /* 0x00000002ff1b7803 */ /* 0x000fe40000000000 */
[----:B------:R-:W-:Y:S01]  /*8860*/  ISETP.GE.AND P1, PT, R21, R33, PT ;  /* 0x000000211500720c */ /* 0x000fe20003f26270 */
[----:B------:R-:W-:Y:S02]  /*8870*/  IMAD.MOV.U32 R21, RZ, RZ, 0x1 ;  /* 0x00000001ff157424 */ /* 0x000fe400078e00ff */
[----:B------:R-:W-:Y:S01]  /*8880*/  IMAD.MOV.U32 R35, RZ, RZ, 0x1 ;  /* 0x00000001ff237424 */ /* 0x000fe200078e00ff */
[----:B--2---:R-:W-:Y:S04]  /*8890*/  STS [R15+0x100], R16 ;  /* 0x000100100f007388 */ /* 0x004fe80000000800 */
[----:B---3--:R0:W-:Y:S04]  /*88a0*/  STS [R15+0x180], R22 ;  /* 0x000180160f007388 */ /* 0x0081e80000000800 */
[----:B----4-:R1:W-:Y:S04]  /*88b0*/  STS [R15+0x200], R24 ;  /* 0x000200180f007388 */ /* 0x0103e80000000800 */
[----:B-----5:R-:W-:Y:S01]  /*88c0*/  STS [R15], R8 ;  /* 0x000000080f007388 */ /* 0x020fe20000000800 */
[----:B0-----:R-:W-:-:S03]  /*88d0*/  PRMT R22, R4, 0x7610, R22 ;  /* 0x0000761004167816 */ /* 0x001fc60000000016 */
[----:B------:R-:W-:Y:S04]  /*88e0*/  STS [R15+0x80], R10 ;  /* 0x0000800a0f007388 */ /* 0x000fe80000000800 */
[----:B------:R0:W-:Y:S04]  /*88f0*/  STS [R15+0x280], R26 ;  /* 0x0002801a0f007388 */ /* 0x0001e80000000800 */
[----:B------:R-:W-:Y:S04]  /*8900*/  STS [R15+0x300], R28 ;  /* 0x0003001c0f007388 */ /* 0x000fe80000000800 */
[----:B------:R-:W-:Y:S04]  /*8910*/  STS [R15+0x380], R30 ;  /* 0x0003801e0f007388 */ /* 0x000fe80000000800 */
[----:B------:R2:W-:Y:S04]  /*8920*/  STS [R15+0x400], R32 ;  /* 0x000400200f007388 */ /* 0x0005e80000000800 */
[----:B------:R-:W-:Y:S04]  /*8930*/  STS [R15+0x500], R36 ;  /* 0x000500240f007388 */ /* 0x000fe80000000800 */
[----:B------:R3:W-:Y:S04]  /*8940*/  STS [R15+0x480], R34 ;  /* 0x000480220f007388 */ /* 0x0007e80000000800 */
        /* <DEDUP_REMOVED lines=11> */
[----:B------:R-:W-:Y:S01]  /*8a00*/  BAR.SYNC.DEFER_BLOCKING 0x0 ;  /* 0x0000000000007b1d */ /* 0x000fe20000010000 */
[----:B-1----:R-:W-:-:S05]  /*8a10*/  IMAD.MOV.U32 R24, RZ, RZ, 0x1 ;  /* 0x00000001ff187424 */ /* 0x002fca00078e00ff */
[----:B------:R-:W5:Y:S01]  /*8a20*/  @!P0 LDG.E.U8 R22, desc[UR8][R2.64] ;  /* 0x0000000802168981 */ /* 0x000f62000c1e1100 */
[-C--:B------:R-:W-:Y:S01]  /*8a30*/  ISETP.GE.AND P0, PT, R20, R33.reuse, PT ;  /* 0x000000211400720c */ /* 0x080fe20003f06270 */
[----:B------:R-:W-:Y:S02]  /*8a40*/  IMAD.MOV.U32 R20, RZ, RZ, 0x1 ;  /* 0x00000001ff147424 */ /* 0x000fe400078e00ff */
[----:B------:R-:W5:Y:S01]  /*8a50*/  @!P1 LDG.E.U8 R21, desc[UR8][R2.64+0x20] ;  /* 0x0000200802159981 */ /* 0x000f62000c1e1100 */
[-C--:B------:R-:W-:Y:S01]  /*8a60*/  ISETP.GE.AND P1, PT, R19, R33.reuse, PT ;  /* 0x000000211300720c */ /* 0x080fe20003f26270 */
[----:B------:R-:W-:Y:S02]  /*8a70*/  IMAD.MOV.U32 R19, RZ, RZ, 0x1 ;  /* 0x00000001ff137424 */ /* 0x000fe400078e00ff */
[----:B0-----:R-:W-:Y:S01]  /*8a80*/  IMAD.MOV.U32 R26, RZ, RZ, 0x1 ;  /* 0x00000001ff1a7424 */ /* 0x001fe200078e00ff */
[----:B------:R-:W5:Y:S05]  /*8a90*/  @!P6 LDG.E.U8 R35, desc[UR8][R2.64+0x1a0] ;  /* 0x0001a0080223e981 */ /* 0x000f6a000c1e1100 */
[----:B------:R-:W5:Y:S01]  /*8aa0*/  @!P0 LDG.E.U8 R20, desc[UR8][R2.64+0x40] ;  /* 0x0000400802148981 */ /* 0x000f62000c1e1100 */
[----:B------:R-:W-:-:S03]  /*8ab0*/  ISETP.GE.AND P0, PT, R0, R33, PT ;  /* 0x000000210000720c */ /* 0x000fc60003f06270 */
[----:B------:R-:W5:Y:S01]  /*8ac0*/  @!P1 LDG.E.U8 R19, desc[UR8][R2.64+0x60] ;  /* 0x0000600802139981 */ /* 0x000f62000c1e1100 */
[----:B------:R-:W-:Y:S01]  /*8ad0*/  ISETP.GE.AND P1, PT, R12, R33, PT ;  /* 0x000000210c00720c */ /* 0x000fe20003f26270 */
[----:B------:R-:W-:-:S08]  /*8ae0*/  IMAD.MOV.U32 R12, RZ, RZ, 0x1 ;  /* 0x00000001ff0c7424 */ /* 0x000fd000078e00ff */
[----:B------:R-:W5:Y:S01]  /*8af0*/  @!P0 LDG.E.U8 R24, desc[UR8][R2.64+0x80] ;  /* 0x0000800802188981 */ /* 0x000f62000c1e1100 */
[----:B------:R-:W-:Y:S01]  /*8b00*/  ISETP.GE.AND P0, PT, R13, R33, PT ;  /* 0x000000210d00720c */ /* 0x000fe20003f06270 */
[----:B------:R-:W-:Y:S02]  /*8b10*/  IMAD.MOV.U32 R13, RZ, RZ, 0x1 ;  /* 0x00000001ff0d7424 */ /* 0x000fe400078e00ff */
[----:B------:R-:W5:Y:S01]  /*8b20*/  @!P1 LDG.E.U8 R12, desc[UR8][R2.64+0xa0] ;  /* 0x0000a008020c9981 */ /* 0x000f62000c1e1100 */
[----:B------:R-:W-:Y:S01]  /*8b30*/  ISETP.NE.AND P1, PT, R27, RZ, PT ;  /* 0x000000ff1b00720c */ /* 0x000fe20003f25270 */
[----:B------:R-:W-:Y:S02]  /*8b40*/  IMAD.MOV.U32 R27, RZ, RZ, 0x1 ;  /* 0x00000001ff1b7424 */ /* 0x000fe400078e00ff */
[----:B--2---:R-:W-:Y:S02]  /*8b50*/  IMAD.MOV.U32 R32, RZ, RZ, 0x1 ;  /* 0x00000001ff207424 */ /* 0x004fe400078e00ff */
[----:B------:R-:W-:-:S02]  /*8b60*/  IMAD.MOV.U32 R33, RZ, RZ, 0x1 ;  /* 0x00000001ff217424 */ /* 0x000fc400078e00ff */
[----:B---3--:R-:W-:Y:S01]  /*8b70*/  IMAD.MOV.U32 R34, RZ, RZ, 0x1 ;  /* 0x00000001ff227424 */ /* 0x008fe200078e00ff */
[----:B------:R-:W2:Y:S04]  /*8b80*/  @!P2 LDG.E.U8 R27, desc[UR8][R2.64+0x120] ;  /* 0x00012008021ba981 */ /* 0x000ea8000c1e1100 */
[----:B------:R-:W3:Y:S01]  /*8b90*/  @!P0 LDG.E.U8 R13, desc[UR8][R2.64+0xc0] ;  /* 0x0000c008020d8981 */ /* 0x000ee2000c1e1100 */
[----:B------:R-:W-:Y:S01]  /*8ba0*/  ISETP.NE.AND P0, PT, R25, RZ, PT ;  /* 0x000000ff1900720c */ /* 0x000fe20003f05270 */
[----:B------:R-:W-:Y:S02]  /*8bb0*/  IMAD.MOV.U32 R25, RZ, RZ, 0x1 ;  /* 0x00000001ff197424 */ /* 0x000fe400078e00ff */
[----:B------:R-:W3:Y:S04]  /*8bc0*/  @!P1 LDG.E.U8 R26, desc[UR8][R2.64+0x100] ;  /* 0x00010008021a9981 */ /* 0x000ee8000c1e1100 */
[----:B------:R-:W3:Y:S04]  /*8bd0*/  @!P3 LDG.E.U8 R32, desc[UR8][R2.64+0x140] ;  /* 0x000140080220b981 */ /* 0x000ee8000c1e1100 */
[----:B------:R-:W3:Y:S04]  /*8be0*/  @!P4 LDG.E.U8 R33, desc[UR8][R2.64+0x160] ;  /* 0x000160080221c981 */ /* 0x000ee8000c1e1100 */
[----:B------:R-:W3:Y:S04]  /*8bf0*/  @!P0 LDG.E.U8 R25, desc[UR8][R2.64+0xe0] ;  /* 0x0000e00802198981 */ /* 0x000ee8000c1e1100 */
[----:B------:R0:W3:Y:S01]  /*8c00*/  @!P5 LDG.E.U8 R34, desc[UR8][R2.64+0x180] ;  /* 0x000180080222d981 */ /* 0x0000e2000c1e1100 */
[----:B------:R-:W-:-:S02]  /*8c10*/  IMAD R0, R47, 0xd, R14 ;  /* 0x0000000d2f007824 */ /* 0x000fc400078e020e */
[----:B----4-:R-:W-:Y:S02]  /*8c20*/  IMAD R15, R14, -0x3, R15 ;  /* 0xfffffffd0e0f7824 */ /* 0x010fe400078e020f */
[----:B------:R-:W-:Y:S02]  /*8c30*/  IMAD R0, R0, -0x3, R23 ;  /* 0xfffffffd00007824 */ /* 0x000fe400078e0217 */
[----:B0-----:R-:W-:Y:S01]  /*8c40*/  IMAD.MOV.U32 R3, RZ, RZ, 0x2 ;  /* 0x00000002ff037424 */ /* 0x001fe200078e00ff */
[----:B-----5:R-:W-:Y:S04]  /*8c50*/  STS.U8 [R15], R22 ;  /* 0x000000160f007388 */ /* 0x020fe80000000000 */
[----:B------:R-:W-:Y:S04]  /*8c60*/  STS.U8 [R15+0x20], R21 ;  /* 0x000020150f007388 */ /* 0x000fe80000000000 */
[----:B------:R-:W-:Y:S04]  /*8c70*/  STS.U8 [R15+0x1a0], R35 ;  /* 0x0001a0230f007388 */ /* 0x000fe80000000000 */
[----:B------:R-:W-:Y:S04]  /*8c80*/  STS.U8 [R15+0x40], R20 ;  /* 0x000040140f007388 */ /* 0x000fe80000000000 */
[----:B------:R-:W-:Y:S04]  /*8c90*/  STS.U8 [R15+0x60], R19 ;  /* 0x000060130f007388 */ /* 0x000fe80000000000 */
[----:B------:R-:W-:Y:S04]  /*8ca0*/  STS.U8 [R15+0x80], R24 ;  /* 0x000080180f007388 */ /* 0x000fe80000000000 */
[----:B------:R-:W-:Y:S04]  /*8cb0*/  STS.U8 [R15+0xa0], R12 ;  /* 0x0000a00c0f007388 */ /* 0x000fe80000000000 */
[----:B--2---:R-:W-:Y:S04]  /*8cc0*/  STS.U8 [R15+0x120], R27 ;  /* 0x0001201b0f007388 */ /* 0x004fe80000000000 */
[----:B---3--:R-:W-:Y:S04]  /*8cd0*/  STS.U8 [R15+0xc0], R13 ;  /* 0x0000c00d0f007388 */ /* 0x008fe80000000000 */
        /* <DEDUP_REMOVED lines=12> */
[----:B------:R5:W5:Y:S01]  /*8da0*/  LDS.U16 R46, [R0+0xc] ;  /* 0x00000c00002e7984 */ /* 0x000b620000000400 */
[----:B0-----:R-:W-:-:S02]  /*8db0*/  PRMT R43, R38, 0x7770, RZ ;  /* 0x00007770262b7816 */ /* 0x001fc400000000ff */
[----:B------:R-:W-:Y:S01]  /*8dc0*/  PRMT R38, R38, 0x7771, RZ ;  /* 0x0000777126267816 */ /* 0x000fe200000000ff */
[----:B------:R-:W-:Y:S01]  /*8dd0*/  BAR.SYNC.DEFER_BLOCKING 0x0 ;  /* 0x0000000000007b1d */ /* 0x000fe20000010000 */
[----:B------:R-:W-:Y:S02]  /*8de0*/  ISETP.NE.AND P0, PT, R43, RZ, PT ;  /* 0x000000ff2b00720c */ /* 0x000fe40003f05270 */
[----:B------:R-:W-:Y:S02]  /*8df0*/  ISETP.NE.AND P1, PT, R38, RZ, PT ;  /* 0x000000ff2600720c */ /* 0x000fe40003f25270 */
[C---:B-1----:R-:W-:Y:S02]  /*8e00*/  PRMT R37, R36.reuse, 0x7770, RZ ;  /* 0x0000777024257816 */ /* 0x042fe400000000ff */
[----:B------:R-:W-:Y:S02]  /*8e10*/  PRMT R36, R36, 0x7771, RZ ;  /* 0x0000777124247816 */ /* 0x000fe400000000ff */
[----:B------:R-:W-:-:S02]  /*8e20*/  ISETP.NE.AND P2, PT, R37, RZ, PT ;  /* 0x000000ff2500720c */ /* 0x000fc40003f45270 */
[----:B------:R-:W-:-:S03]  /*8e30*/  SEL R2, RZ, 0x1, !P0 ;  /* 0x00000001ff027807 */ /* 0x000fc60004000000 */
[----:B------:R-:W-:Y:S01]  /*8e40*/  @!P0 IMAD.MOV R3, RZ, RZ, 0x1 ;  /* 0x00000001ff038424 */ /* 0x000fe200078e02ff */
[----:B------:R-:W-:Y:S01]  /*8e50*/  ISETP.NE.AND P0, PT, R36, RZ, PT ;  /* 0x000000ff2400720c */ /* 0x000fe20003f05270 */
[----:B------:R-:W-:Y:S01]  /*8e60*/  @!P1 IMAD.MOV R3, RZ, RZ, R2 ;  /* 0x000000ffff039224 */ /* 0x000fe200078e0202 */
[----:B--2---:R-:W-:-:S03]  /*8e70*/  PRMT R42, R40, 0x7770, RZ ;  /* 0x00007770282a7816 */ /* 0x004fc600000000ff */
[----:B------:R-:W-:Y:S01]  /*8e80*/  VIADD R2, R3, 0x1 ;  /* 0x0000000103027836 */ /* 0x000fe20000000000 */
[----:B------:R-:W-:Y:S01]  /*8e90*/  ISETP.NE.AND P1, PT, R42, RZ, PT ;  /* 0x000000ff2a00720c */ /* 0x000fe20003f25270 */
[----:B------:R-:W-:Y:S01]  /*8ea0*/  @!P2 IMAD.MOV R2, RZ, RZ, R3 ;  /* 0x000000ffff02a224 */ /* 0x000fe200078e0203 */
[----:B------:R-:W-:-:S03]  /*8eb0*/  PRMT R40, R40, 0x7771, RZ ;  /* 0x0000777128287816 */ /* 0x000fc600000000ff */
[----:B------:R-:W-:Y:S02]  /*8ec0*/  VIADD R3, R2, 0x1 ;  /* 0x0000000102037836 */ /* 0x000fe40000000000 */
[----:B------:R-:W-:Y:S01]  /*8ed0*/  @!P0 IMAD.MOV R3, RZ, RZ, R2 ;  /* 0x000000ffff038224 */ /* 0x000fe200078e0202 */
[----:B------:R-:W-:Y:S02]  /*8ee0*/  ISETP.NE.AND P0, PT, R40, RZ, PT ;  /* 0x000000ff2800720c */ /* 0x000fe40003f05270 */
[C---:B---3--:R-:W-:Y:S01]  /*8ef0*/  PRMT R35, R12.reuse, 0x7770, RZ ;  /* 0x000077700c237816 */ /* 0x048fe200000000ff */
[----:B------:R-:W-:Y:S02]  /*8f00*/  VIADD R2, R3, 0x1 ;  /* 0x0000000103027836 */ /* 0x000fe40000000000 */
[----:B------:R-:W-:Y:S01]  /*8f10*/  @!P1 IMAD.MOV R2, RZ, RZ, R3 ;  /* 0x000000ffff029224 */ /* 0x000fe200078e0203 */
[----:B------:R-:W-:Y:S02]  /*8f20*/  ISETP.NE.AND P1, PT, R35, RZ, PT ;  /* 0x000000ff2300720c */ /* 0x000fe40003f25270 */
[----:B------:R-:W-:Y:S01]  /*8f30*/  PRMT R34, R12, 0x7771, RZ ;  /* 0x000077710c227816 */ /* 0x000fe200000000ff */
[----:B------:R-:W-:-:S04]  /*8f40*/  VIADD R3, R2, 0x1 ;  /* 0x0000000102037836 */ /* 0x000fc80000000000 */
[----:B------:R-:W-:Y:S01]  /*8f50*/  @!P0 IMAD.MOV R3, RZ, RZ, R2 ;  /* 0x000000ffff038224 */ /* 0x000fe200078e0202 */
[----:B------:R-:W-:Y:S02]  /*8f60*/  ISETP.NE.AND P0, PT, R34, RZ, PT ;  /* 0x000000ff2200720c */ /* 0x000fe40003f05270 */
[C---:B----4-:R-:W-:Y:S01]  /*8f70*/  PRMT R33, R32.reuse, 0x7770, RZ ;  /* 0x0000777020217816 */ /* 0x050fe200000000ff */
[----:B------:R-:W-:Y:S02]  /*8f80*/  VIADD R2, R3, 0x1 ;  /* 0x0000000103027836 */ /* 0x000fe40000000000 */
[----:B------:R-:W-:Y:S01]  /*8f90*/  @!P1 IMAD.MOV R2, RZ, RZ, R3 ;  /* 0x000000ffff029224 */ /* 0x000fe200078e0203 */
[----:B------:R-:W-:Y:S02]  /*8fa0*/  ISETP.NE.AND P1, PT, R33, RZ, PT ;  /* 0x000000ff2100720c */ /* 0x000fe40003f25270 */
[----:B------:R-:W-:Y:S01]  /*8fb0*/  PRMT R32, R32, 0x7771, RZ ;  /* 0x0000777120207816 */ /* 0x000fe200000000ff */
[----:B------:R-:W-:-:S04]  /*8fc0*/  VIADD R12, R2, 0x1 ;  /* 0x00000001020c7836 */ /* 0x000fc80000000000 */
[----:B------:R-:W-:Y:S01]  /*8fd0*/  @!P0 IMAD.MOV R12, RZ, RZ, R2 ;  /* 0x000000ffff0c8224 */ /* 0x000fe200078e0202 */
[----:B------:R-:W-:Y:S02]  /*8fe0*/  ISETP.NE.AND P0, PT, R32, RZ, PT ;  /* 0x000000ff2000720c */ /* 0x000fe40003f05270 */
[----:B-----5:R-:W-:Y:S01]  /*8ff0*/  PRMT R3, R13, 0x7770, RZ ;  /* 0x000077700d037816 */ /* 0x020fe200000000ff */
        /* <DEDUP_REMOVED lines=8> */
[----:B------:R-:W-:Y:S02]  /*9080*/  VIADD R13, R12, 0x1 ;  /* 0x000000010c0d7836 */ /* 0x000fe40000000000 */
[----:B------:R-:W-:Y:S01]  /*9090*/  @!P1 IMAD.MOV R13, RZ, RZ, R12 ;  /* 0x000000ffff0d9224 */ /* 0x000fe200078e020c */
[----:B------:R-:W-:Y:S02]  /*90a0*/  ISETP.NE.AND P1, PT, R0, RZ, PT ;  /* 0x000000ff0000720c */ /* 0x000fe40003f25270 */
[----:B------:R-:W-:Y:S01]  /*90b0*/  PRMT R46, R46, 0x7771, RZ ;  /* 0x000077712e2e7816 */ /* 0x000fe200000000ff */
[----:B------:R-:W-:-:S04]  /*90c0*/  VIADD R12, R13, 0x1 ;  /* 0x000000010d0c7836 */ /* 0x000fc80000000000 */
[----:B------:R-:W-:Y:S01]  /*90d0*/  @!P0 IMAD.MOV R12, RZ, RZ, R13 ;  /* 0x000000ffff0c8224 */ /* 0x000fe200078e020d */
[----:B------:R-:W-:-:S03]  /*90e0*/  ISETP.NE.AND P0, PT, R46, RZ, PT ;  /* 0x000000ff2e00720c */ /* 0x000fc60003f05270 */
[----:B------:R-:W-:Y:S02]  /*90f0*/  VIADD R13, R12, 0x1 ;  /* 0x000000010c0d7836 */ /* 0x000fe40000000000 */
[----:B------:R-:W-:-:S04]  /*9100*/  @!P1 IMAD.MOV R13, RZ, RZ, R12 ;  /* 0x000000ffff0d9224 */ /* 0x000fc800078e020c */
[----:B------:R-:W-:-:S04]  /*9110*/  VIADD R19, R13, 0x1 ;  /* 0x000000010d137836 */ /* 0x000fc80000000000 */
[----:B------:R-:W-:-:S05]  /*9120*/  @!P0 IMAD.MOV R19, RZ, RZ, R13 ;  /* 0x000000ffff138224 */ /* 0x000fca00078e020d */
[----:B------:R-:W0:Y:S02]  /*9130*/  SHFL.UP P0, R12, R19, 0x1, RZ ;  /* 0x04200000130c7989 */ /* 0x000e2400000000ff */
[----:B0-----:R-:W-:-:S05]  /*9140*/  @P0 IMAD.IADD R12, R12, 0x1, R19 ;  /* 0x000000010c0c0824 */ /* 0x001fca00078e0213 */
[----:B------:R-:W0:Y:S02]  /*9150*/  SHFL.UP P0, R13, R12, 0x2, RZ ;  /* 0x044000000c0d7989 */ /* 0x000e2400000000ff */
[----:B0-----:R-:W-:-:S05]  /*9160*/  @P0 IMAD.IADD R13, R12, 0x1, R13 ;  /* 0x000000010c0d0824 */ /* 0x001fca00078e020d */
[----:B------:R-:W0:Y:S02]  /*9170*/  SHFL.UP P0, R24, R13, 0x4, RZ ;  /* 0x048000000d187989 */ /* 0x000e2400000000ff */
[----:B0-----:R-:W-:-:S05]  /*9180*/  @P0 IMAD.IADD R24, R13, 0x1, R24 ;  /* 0x000000010d180824 */ /* 0x001fca00078e0218 */
[----:B------:R-:W0:Y:S01]  /*9190*/  SHFL.UP P0, R25, R24, 0x8, RZ ;  /* 0x0500000018197989 */ /* 0x000e2200000000ff */
[----:B------:R-:W-:Y:S01]  /*91a0*/  ISETP.NE.AND P1, PT, R47, 0x1f, PT ;  /* 0x0000001f2f00780c */ /* 0x000fe20003f25270 */
[----:B0-----:R-:W-:-:S05]  /*91b0*/  @P0 IMAD.IADD R25, R24, 0x1, R25 ;  /* 0x0000000118190824 */ /* 0x001fca00078e0219 */
[----:B------:R-:W0:Y:S07]  /*91c0*/  SHFL.UP P0, R44, R25, 0x10, RZ ;  /* 0x06000000192c7989 */ /* 0x000e2e00000000ff */
[----:B------:R-:W-:Y:S01]  /*91d0*/  @!P1 LEA R45, R18, UR4, 0x2 ;  /* 0x00000004122d9c11 */ /* 0x000fe2000f8e10ff */
[----:B0-----:R-:W-:-:S05]  /*91e0*/  @P0 IMAD.IADD R44, R25, 0x1, R44 ;  /* 0x00000001192c0824 */ /* 0x001fca00078e022c */
[----:B------:R-:W-:Y:S01]  /*91f0*/  @!P1 STS [R45], R44 ;  /* 0x0000002c2d009388 */ /* 0x000fe20000000800 */
[----:B------:R-:W-:Y:S06]  /*9200*/  BAR.SYNC.DEFER_BLOCKING 0x0 ;  /* 0x0000000000007b1d */ /* 0x000fec0000010000 */
[----:B------:R-:W0:Y:S04]  /*9210*/  LDS.128 R12, [UR4] ;  /* 0x00000004ff0c7984 */ /* 0x000e280008000c00 */
[----:B------:R-:W1:Y:S04]  /*9220*/  LDS.128 R20, [UR4+0x10] ;  /* 0x00001004ff147984 */ /* 0x000e680008000c00 */
[----:B------:R-:W2:Y:S01]  /*9230*/  LDS.128 R24, [UR4+0x20] ;  /* 0x00002004ff187984 */ /* 0x000ea20008000c00 */
[----:B------:R-:W-:Y:S01]  /*9240*/  ISETP.NE.AND P0, PT, R18, 0x2, PT ;  /* 0x000000021200780c */ /* 0x000fe20003f05270 */
[----:B0-----:R-:W-:-:S04]  /*9250*/  IMAD.IADD R13, R12, 0x1, R13 ;  /* 0x000000010c0d7824 */ /* 0x001fc800078e020d */
[----:B------:R-:W-:Y:S01]  /*9260*/  IMAD.IADD R14, R14, 0x1, R13 ;  /* 0x000000010e0e7824 */ /* 0x000fe200078e020d */
[----:B------:R-:W-:Y:S02]  /*9270*/  SEL R12, R13, R12, !P0 ;  /* 0x0000000c0d0c7207 */ /* 0x000fe40004000000 */
[----:B------:R-:W-:Y:S01]  /*9280*/  ISETP.NE.AND P0, PT, R18, 0x3, PT ;  /* 0x000000031200780c */ /* 0x000fe20003f05270 */
[----:B------:R-:W-:-:S03]  /*9290*/  IMAD.IADD R15, R15, 0x1, R14 ;  /* 0x000000010f0f7824 */ /* 0x000fc600078e020e */
[----:B------:R-:W-:Y:S02]  /*92a0*/  SEL R12, R14, R12, !P0 ;  /* 0x0000000c0e0c7207 */ /* 0x000fe40004000000 */
[----:B------:R-:W-:Y:S01]  /*92b0*/  ISETP.NE.AND P0, PT, R18, 0x4, PT ;  /* 0x000000041200780c */ /* 0x000fe20003f05270 */
[----:B-1----:R-:W-:-:S03]  /*92c0*/  IMAD.IADD R20, R15, 0x1, R20 ;  /* 0x000000010f147824 */ /* 0x002fc600078e0214 */
[----:B------:R-:W-:Y:S02]  /*92d0*/  SEL R12, R15, R12, !P0 ;  /* 0x0000000c0f0c7207 */ /* 0x000fe40004000000 */
[----:B------:R-:W-:Y:S01]  /*92e0*/  ISETP.NE.AND P0, PT, R18, 0x5, PT ;  /* 0x000000051200780c */ /* 0x000fe20003f05270 */
[----:B------:R-:W-:-:S03]  /*92f0*/  IMAD.IADD R21, R21, 0x1, R20 ;  /* 0x0000000115157824 */ /* 0x000fc600078e0214 */
[----:B------:R-:W-:Y:S02]  /*9300*/  SEL R12, R20, R12, !P0 ;  /* 0x0000000c140c7207 */ /* 0x000fe40004000000 */
[----:B------:R-:W-:Y:S01]  /*9310*/  ISETP.NE.AND P0, PT, R18, 0x6, PT ;  /* 0x000000061200780c */ /* 0x000fe20003f05270 */
[----:B------:R-:W-:-:S03]  /*9320*/  IMAD.IADD R22, R22, 0x1, R21 ;  /* 0x0000000116167824 */ /* 0x000fc600078e0215 */
[----:B------:R-:W-:Y:S02]  /*9330*/  SEL R12, R21, R12, !P0 ;  /* 0x0000000c150c7207 */ /* 0x000fe40004000000 */
[----:B------:R-:W-:Y:S01]  /*9340*/  ISETP.NE.AND P0, PT, R18, 0x7, PT ;  /* 0x000000071200780c */ /* 0x000fe20003f05270 */
[----:B------:R-:W-:-:S03]  /*9350*/  IMAD.IADD R23, R23, 0x1, R22 ;  /* 0x0000000117177824 */ /* 0x000fc600078e0216 */
[----:B------:R-:W-:Y:S02]  /*9360*/  SEL R12, R22, R12, !P0 ;  /* 0x0000000c160c7207 */ /* 0x000fe40004000000 */
[C---:B------:R-:W-:Y:S01]  /*9370*/  ISETP.NE.AND P0, PT, R18.reuse, 0x8, PT ;  /* 0x000000081200780c */ /* 0x040fe20003f05270 */
[C---:B--2---:R-:W-:Y:S01]  /*9380*/  IMAD.IADD R24, R23.reuse, 0x1, R24 ;  /* 0x0000000117187824 */ /* 0x044fe200078e0218 */
[C---:B------:R-:W-:Y:S02]  /*9390*/  ISETP.NE.AND P1, PT, R18.reuse, 0x9, PT ;  /* 0x000000091200780c */ /* 0x040fe40003f25270 */
[----:B------:R-:W-:Y:S01]  /*93a0*/  SEL R12, R23, R12, !P0 ;  /* 0x0000000c170c7207 */ /* 0x000fe20004000000 */
[----:B------:R-:W-:Y:S01]  /*93b0*/  IMAD.IADD R25, R25, 0x1, R24 ;  /* 0x0000000119197824 */ /* 0x000fe200078e0218 */
[----:B------:R-:W-:Y:S02]  /*93c0*/  ISETP.NE.AND P0, PT, R18, 0xa, PT ;  /* 0x0000000a1200780c */ /* 0x000fe40003f05270 */
[----:B------:R-:W-:Y:S01]  /*93d0*/  SEL R12, R24, R12, !P1 ;  /* 0x0000000c180c7207 */ /* 0x000fe20004800000 */
[----:B------:R-:W-:Y:S01]  /*93e0*/  IMAD.IADD R26, R26, 0x1, R25 ;  /* 0x000000011a1a7824 */ /* 0x000fe200078e0219 */
[----:B------:R-:W-:-:S02]  /*93f0*/  ISETP.NE.AND P1, PT, R18, 0xb, PT ;  /* 0x0000000b1200780c */ /* 0x000fc40003f25270 */
[----:B------:R-:W-:Y:S01]  /*9400*/  SEL R12, R25, R12, !P0 ;  /* 0x0000000c190c7207 */ /* 0x000fe20004000000 */
[----:B------:R-:W-:Y:S01]  /*9410*/  IMAD.IADD R19, R44, 0x1, -R19 ;  /* 0x000000012c137824 */ /* 0x000fe200078e0a13 */
[----:B------:R-:W-:Y:S02]  /*9420*/  ISETP.NE.AND P2, PT, R47, RZ, PT ;  /* 0x000000ff2f00720c */ /* 0x000fe40003f45270 */
[----:B------:R-:W-:Y:S02]  /*9430*/  SEL R12, R26, R12, !P1 ;  /* 0x0000000c1a0c7207 */ /* 0x000fe40004800000 */
[----:B------:R-:W-:Y:S02]  /*9440*/  ISETP.GT.U32.AND P1, PT, R39, 0x1f, PT ;  /* 0x0000001f2700780c */ /* 0x000fe40003f24070 */
[----:B------:R-:W-:Y:S02]  /*9450*/  SEL R13, R19, RZ, P2 ;  /* 0x000000ff130d7207 */ /* 0x000fe40001000000 */
[----:B------:R-:W-:-:S03]  /*9460*/  ISETP.GE.U32.AND P0, PT, R39, 0x20, PT ;  /* 0x000000202700780c */ /* 0x000fc60003f06070 */
[----:B------:R-:W-:Y:S02]  /*9470*/  IMAD.IADD R12, R12, 0x1, R13 ;  /* 0x000000010c0c7824 */ /* 0x000fe400078e020d */
[----:B------:R-:W-:-:S03]  /*9480*/  IMAD.IADD R27, R27, 0x1, R26 ;  /* 0x000000011b1b7824 */ /* 0x000fc600078e021a */
[----:B------:R-:W-:Y:S01]  /*9490*/  SEL R48, R19, R12, !P0 ;  /* 0x0000000c13307207 */ /* 0x000fe20004000000 */
[----:B------:R-:W-:Y:S06]  /*94a0*/  @P1 BRA `(.L_x_400) ;  /* 0x0000000800181947 */ /* 0x000fec0003800000 */
        /* <DEDUP_REMOVED lines=15> */
.L_x_493:
[----:B------:R-:W-:Y:S05]  /*95a0*/  @!P0 BRA `(.L_x_402) ;  /* 0x0000000000248947 */ /* 0x000fea0003800000 */
[----:B------:R-:W-:-:S07]  /*95b0*/  IMAD.MOV.U32 R19, RZ, RZ, 0x106 ;  /* 0x00000106ff137424 */ /* 0x000fce00078e00ff */
.L_x_404:
[----:B------:R-:W-:Y:S05]  /*95c0*/  NANOSLEEP R19 ;  /* 0x000000130000735d */ /* 0x000fea0003800000 */
[----:B------:R-:W2:Y:S01]  /*95d0*/  LD.E.64.STRONG.GPU R14, desc[UR8][R12.64+0x100] ;  /* 0x000100080c0e7980 */ /* 0x000ea2000c10fb00 */
[----:B------:R-:W-:Y:S01]  /*95e0*/  UMOV UR5, 0xffffffff ;  /* 0xffffffff00057882 */ /* 0x000fe20000000000 */
[----:B------:R-:W-:Y:S02]  /*95f0*/  SHF.R.U32.HI R19, RZ, 0x1, R19 ;  /* 0x00000001ff137819 */ /* 0x000fe40000011613 */
[----:B--2---:R-:W-:Y:S01]  /*9600*/  ISETP.NE.AND P0, PT, R14, 0x63, PT ;  /* 0x000000630e00780c */ /* 0x004fe20003f05270 */
[----:B------:R-:W-:-:S12]  /*9610*/  BRA.DIV UR5, `(.L_x_403) ;  /* 0x0000002e05607947 */ /* 0x000fd8000b800000 */
[----:B------:R-:W-:-:S13]  /*9620*/  VOTE.ANY P0, !P0 ;  /* 0x0000000000ff7806 */ /* 0x000fda0004000100 */
.L_x_496:
[----:B------:R-:W-:Y:S05]  /*9630*/  @P0 BRA `(.L_x_404) ;  /* 0xfffffffc00e00947 */ /* 0x000fea000383ffff */
.L_x_402:
        /* <DEDUP_REMOVED lines=17> */
[----:B------:R-:W-:-:S03]  /*9750*/  VIADD R15, R47, 0x10 ;  /* 0x000000102f0f7836 */ /* 0x000fc60000000000 */
[----:B------:R-:W0:Y:S02]  /*9760*/  SHFL.DOWN PT, R19, R21, 0x2, R50 ;  /* 0x0840000015137989 */ /* 0x000e2400000e0032 */
        /* <DEDUP_REMOVED lines=11> */
[----:B------:R-:W-:Y:S02]  /*9820*/  IMAD.IADD R45, R53, 0x1, R12 ;  /* 0x00000001352d7824 */ /* 0x000fe400078e020c */
[----:B------:R-:W0:Y:S03]  /*9830*/  LDC.64 R12, c[0x0][0x3a0] ;  /* 0x0000e800ff0c7b82 */ /* 0x000e260000000a00 */
[----:B------:R-:W1:Y:S05]  /*9840*/  SHFL.DOWN PT, R19, R45, 0x10, R50 ;  /* 0x0a0000002d137989 */ /* 0x000e6a00000e0032 */
[----:B------:R-:W-:-:S02]  /*9850*/  VOTE.ALL P0, P0 ;  /* 0x0000000000ff7806 */ /* 0x000fc40000000000 */
[----:B0-----:R-:W-:Y:S02]  /*9860*/  IADD3 R20, P2, PT, R12, 0x100, RZ ;  /* 0x000001000c147810 */ /* 0x001fe40007f5e0ff */
[----:B-1----:R-:W-:-:S03]  /*9870*/  SEL R44, R19, RZ, !P1 ;  /* 0x000000ff132c7207 */ /* 0x002fc60004800000 */
[----:B------:R-:W-:Y:S02]  /*9880*/  IMAD.X R21, RZ, RZ, R13, P2 ;  /* 0x000000ffff157224 */ /* 0x000fe400010e060d */
[----:B------:R-:W-:-:S07]  /*9890*/  IMAD.IADD R44, R45, 0x1, R44 ;  /* 0x000000012d2c7824 */ /* 0x000fce00078e022c */
.L_x_505:
[----:B------:R-:W-:Y:S05]  /*98a0*/  @!P0 BRA `(.L_x_406) ;  /* 0x0000000000d88947 */ /* 0x000fea0003800000 */
[----:B------:R-:W-:-:S07]  /*98b0*/  IMAD.MOV.U32 R45, RZ, RZ, 0x106 ;  /* 0x00000106ff2d7424 */ /* 0x000fce00078e00ff */
.L_x_412:
        /* <DEDUP_REMOVED lines=10> */
.L_x_508:
[----:B------:R-:W-:Y:S05]  /*9960*/  @!P0 BRA `(.L_x_408) ;  /* 0x0000000000248947 */ /* 0x000fea0003800000 */
[----:B------:R-:W-:-:S07]  /*9970*/  IMAD.MOV.U32 R19, RZ, RZ, R45 ;  /* 0x000000ffff137224 */ /* 0x000fce00078e002d */
.L_x_410:
[----:B------:R-:W-:Y:S05]  /*9980*/  NANOSLEEP R19 ;  /* 0x000000130000735d */ /* 0x000fea0003800000 */
[----:B------:R-:W2:Y:S01]  /*9990*/  LD.E.64.STRONG.GPU R14, desc[UR8][R12.64+-0x100] ;  /* 0xffff00080c0e7980 */ /* 0x000ea2000c10fb00 */
[----:B------:R-:W-:Y:S01]  /*99a0*/  UMOV UR5, 0xffffffff ;  /* 0xffffffff00057882 */ /* 0x000fe20000000000 */
[----:B------:R-:W-:Y:S02]  /*99b0*/  SHF.R.U32.HI R19, RZ, 0x1, R19 ;  /* 0x00000001ff137819 */ /* 0x000fe40000011613 */
[----:B--2---:R-:W-:Y:S01]  /*99c0*/  ISETP.NE.AND P0, PT, R14, 0x63, PT ;  /* 0x000000630e00780c */ /* 0x004fe20003f05270 */
[----:B------:R-:W-:-:S12]  /*99d0*/  BRA.DIV UR5, `(.L_x_409) ;  /* 0x0000002e05b47947 */ /* 0x000fd8000b800000 */
[----:B------:R-:W-:-:S13]  /*99e0*/  VOTE.ANY P0, !P0 ;  /* 0x0000000000ff7806 */ /* 0x000fda0004000100 */
.L_x_511:
[----:B------:R-:W-:Y:S05]  /*99f0*/  @P0 BRA `(.L_x_410) ;  /* 0xfffffffc00e00947 */ /* 0x000fea000383ffff */
.L_x_408:
        /* <DEDUP_REMOVED lines=8> */
[----:B------:R0:W1:Y:S02]  /*9a80*/  POPC R12, R13 ;  /* 0x0000000d000c7309 */ /* 0x0000640000000000 */
[C---:B0-----:R-:W-:Y:S01]  /*9a90*/  VIADD R13, R47.reuse, 0x10 ;  /* 0x000000102f0d7836 */ /* 0x041fe20000000000 */
[----:B-1----:R-:W0:Y:S01]  /*9aa0*/  SHFL.DOWN PT, R19, R15, 0x1, R12 ;  /* 0x082000000f137989 */ /* 0x002e2200000e000c */
[----:B------:R-:W-:-:S03]  /*9ab0*/  ISETP.GE.AND P0, PT, R47, R12, PT ;  /* 0x0000000c2f00720c */ /* 0x000fc60003f06270 */
        /* <DEDUP_REMOVED lines=20> */
.L_x_520:
[----:B------:R-:W-:Y:S05]  /*9c00*/  @P0 BRA `(.L_x_412) ;  /* 0xfffffffc002c0947 */ /* 0x000fea000383ffff */
.L_x_406:
        /* <DEDUP_REMOVED lines=16> */
.L_x_400:
[----:B------:R-:W-:Y:S05]  /*9d10*/  WARPSYNC.ALL ;  /* 0x0000000000007948 */ /* 0x000fea0003800000 */
[----:B--2---:R-:W2:Y:S01]  /*9d20*/  LDL.LU R23, [R1+0x8] ;  /* 0x0000080001177983 */ /* 0x004ea20000300800 */
[----:B------:R-:W0:Y:S01]  /*9d30*/  S2UR UR5, SR_CgaCtaId ;  /* 0x00000000000579c3 */ /* 0x000e220000008800 */
[----:B------:R-:W-:-:S07]  /*9d40*/  UMOV UR4, 0x400 ;  /* 0x0000040000047882 */ /* 0x000fce0000000000 */
[----:B------:R-:W-:Y:S01]  /*9d50*/  BAR.SYNC.DEFER_BLOCKING 0x0 ;  /* 0x0000000000007b1d */ /* 0x000fe20000010000 */
[----:B------:R-:W-:Y:S02]  /*9d60*/  ISETP.NE.AND P2, PT, R38, RZ, PT ;  /* 0x000000ff2600720c */ /* 0x000fe40003f45270 */
[----:B------:R-:W-:Y:S02]  /*9d70*/  ISETP.NE.AND P0, PT, R43, RZ, PT ;  /* 0x000000ff2b00720c */ /* 0x000fe40003f05270 */
[----:B------:R-:W-:Y:S02]  /*9d80*/  ISETP.NE.AND P1, PT, R39, RZ, PT ;  /* 0x000000ff2700720c */ /* 0x000fe40003f25270 */
[----:B------:R-:W-:Y:S02]  /*9d90*/  SEL R50, RZ, 0x1, !P0 ;  /* 0x00000001ff327807 */ /* 0x000fe40004000000 */
[----:B------:R-:W-:-:S03]  /*9da0*/  ISETP.NE.AND P3, PT, R0, RZ, PT ;  /* 0x000000ff0000720c */ /* 0x000fc60003f65270 */
[----:B------:R-:W-:Y:S02]  /*9db0*/  VIADD R14, R50, 0x1 ;  /* 0x00000001320e7836 */ /* 0x000fe40000000000 */
[----:B------:R-:W-:Y:S01]  /*9dc0*/  @!P2 IMAD.MOV R14, RZ, RZ, R50 ;  /* 0x000000ffff0ea224 */ /* 0x000fe200078e0232 */
[----:B------:R-:W-:Y:S01]  /*9dd0*/  ISETP.NE.AND P2, PT, R36, RZ, PT ;  /* 0x000000ff2400720c */ /* 0x000fe20003f45270 */
[----:B0-----:R-:W-:-:S09]  /*9de0*/  ULEA UR4, UR5, UR4, 0x18 ;  /* 0x0000000405047291 */ /* 0x001fd2000f8ec0ff */
[----:B------:R-:W0:Y:S02]  /*9df0*/  LDS R13, [UR4+0x3c] ;  /* 0x00003c04ff0d7984 */ /* 0x000e240008000800 */
[----:B0-----:R-:W-:Y:S02]  /*9e00*/  SEL R13, R13, RZ, P1 ;  /* 0x000000ff0d0d7207 */ /* 0x001fe40000800000 */
[----:B------:R-:W-:-:S03]  /*9e10*/  ISETP.NE.AND P1, PT, R37, RZ, PT ;  /* 0x000000ff2500720c */ /* 0x000fc60003f25270 */
[----:B------:R-:W-:-:S04]  /*9e20*/  IMAD.IADD R47, R13, 0x1, R12 ;  /* 0x000000010d2f7824 */ /* 0x000fc800078e020c */
[C---:B------:R-:W-:Y:S02]  /*9e30*/  IMAD.IADD R41, R47.reuse, 0x1, R14 ;  /* 0x000000012f297824 */ /* 0x040fe400078e020e */
[----:B------:R-:W0:Y:S01]  /*9e40*/  LDS.128 R12, [UR4+0x40] ;  /* 0x00004004ff0c7984 */ /* 0x000e220008000c00 */
        /* <DEDUP_REMOVED lines=27> */
[----:B--2---:R-:W-:-:S03]  /*a000*/  IADD3 R44, PT, PT, -R23, 0x1500, RZ ;  /* 0x00001500172c7810 */ /* 0x004fc60007ffe1ff */
[----:B------:R-:W-:Y:S02]  /*a010*/  VIADD R23, R24, 0x1 ;  /* 0x0000000118177836 */ /* 0x000fe40000000000 */
[----:B------:R-:W-:Y:S02]  /*a020*/  @!P2 IMAD.MOV R23, RZ, RZ, R24 ;  /* 0x000000ffff17a224 */ /* 0x000fe400078e0218 */
[--C-:B0-----:R-:W-:Y:S02]  /*a030*/  IMAD.IADD R48, R15, 0x1, -R44.reuse ;  /* 0x000000010f307824 */ /* 0x101fe400078e0a2c */
[----:B------:R-:W-:Y:S02]  /*a040*/  VIADD R12, R23, 0x1 ;  /* 0x00000001170c7836 */ /* 0x000fe40000000000 */
[----:B------:R-:W-:Y:S01]  /*a050*/  IMAD.IADD R44, R14, 0x1, -R44 ;  /* 0x000000010e2c7824 */ /* 0x000fe200078e0a2c */
[----:B------:R-:W-:Y:S01]  /*a060*/  ISETP.GT.AND P1, PT, R48, 0x180, PT ;  /* 0x000001803000780c */ /* 0x000fe20003f24270 */
[----:B------:R-:W-:-:S12]  /*a070*/  @!P3 IMAD.MOV R12, RZ, RZ, R23 ;  /* 0x000000ffff0cb224 */ /* 0x000fd800078e0217 */
[----:B------:R-:W-:Y:S05]  /*a080*/  @P1 BRA `(.L_x_413) ;  /* 0x0000000c007c1947 */ /* 0x000fea0003800000 */
[----:B------:R-:W-:Y:S01]  /*a090*/  ISETP.LT.AND P0, PT, R47, R44, P0 ;  /* 0x0000002c2f00720c */ /* 0x000fe20000701270 */
[----:B------:R-:W0:Y:S01]  /*a0a0*/  LDCU.U8 UR5, c[0x0][0x3b8] ;  /* 0x00007700ff0577ac */ /* 0x000e220008000000 */
[----:B------:R-:W-:Y:S11]  /*a0b0*/  BSSY.RECONVERGENT B0, `(.L_x_414) ;  /* 0x000000d000007945 */ /* 0x000ff60003800200 */
[----:B------:R-:W-:Y:S05]  /*a0c0*/  @!P0 BRA `(.L_x_415) ;  /* 0x00000000002c8947 */ /* 0x000fea0003800000 */
[----:B0-----:R-:W-:Y:S01]  /*a0d0*/  UISETP.NE.AND UP0, UPT, UR5, URZ, UPT ;  /* 0x000000ff0500728c */ /* 0x001fe2000bf05270 */
[----:B------:R-:W-:Y:S01]  /*a0e0*/  CS2R R14, SRZ ;  /* 0x00000000000e7805 */ /* 0x000fe2000001ff00 */
[----:B------:R-:W0:Y:S07]  /*a0f0*/  LDCU.64 UR10, c[0x0][0x390] ;  /* 0x00007200ff0a77ac */ /* 0x000e2e0008000a00 */
[----:B------:R-:W-:Y:S05]  /*a100*/  BRA.U UP0, `(.L_x_416) ;  /* 0x0000000100087547 */ /* 0x000fea000b800000 */
[----:B------:R-:W1:Y:S02]  /*a110*/  LDC.64 R14, c[0x0][0x3d0] ;  /* 0x0000f400ff0e7b82 */ /* 0x000e640000000a00 */
[----:B-1----:R-:W5:Y:S02]  /*a120*/  LDG.E.64 R14, desc[UR8][R14.64] ;  /* 0x000000080e0e7981 */ /* 0x002f64000c1e1b00 */
.L_x_416:
[----:B-----5:R-:W-:-:S04]  /*a130*/  IADD3 R13, P0, PT, R47, R14, RZ ;  /* 0x0000000e2f0d7210 */ /* 0x020fc80007f1e0ff */
[----:B------:R-:W-:Y:S02]  /*a140*/  LEA.HI.X.SX32 R48, R47, R15, 0x1, P0 ;  /* 0x0000000f2f307211 */ /* 0x000fe400000f0eff */
[----:B0-----:R-:W-:-:S04]  /*a150*/  LEA R14, P0, R13, UR10, 0x2 ;  /* 0x0000000a0d0e7c11 */ /* 0x001fc8000f8010ff */
[----:B------:R-:W-:-:S05]  /*a160*/  LEA.HI.X R15, R13, UR11, R48, 0x2, P0 ;  /* 0x0000000b0d0f7c11 */ /* 0x000fca00080f1430 */
[----:B------:R1:W-:Y:S04]  /*a170*/  STG.E desc[UR8][R14.64], R30 ;  /* 0x0000001e0e007986 */ /* 0x0003e8000c101908 */
.L_x_415:
[----:B0-----:R-:W-:Y:S05]  /*a180*/  BSYNC.RECONVERGENT B0 ;  /* 0x0000000000007941 */ /* 0x001fea0003800200 */
.L_x_414:
[----:B------:R-:W-:Y:S01]  /*a190*/  ISETP.GE.AND P0, PT, R45, R44, PT ;  /* 0x0000002c2d00720c */ /* 0x000fe20003f06270 */
[----:B------:R-:W-:Y:S03]  /*a1a0*/  BSSY.RECONVERGENT B0, `(.L_x_417) ;  /* 0x000000e000007945 */ /* 0x000fe60003800200 */
[----:B------:R-:W-:-:S13]  /*a1b0*/  ISETP.EQ.OR P0, PT, R38, RZ, P0 ;  /* 0x000000ff2600720c */ /* 0x000fda0000702670 */
[----:B------:R-:W-:Y:S05]  /*a1c0*/  @P0 BRA `(.L_x_418) ;  /* 0x00000000002c0947 */ /* 0x000fea0003800000 */
[----:B------:R-:W-:Y:S01]  /*a1d0*/  UISETP.NE.AND UP0, UPT, UR5, URZ, UPT ;  /* 0x000000ff0500728c */ /* 0x000fe2000bf05270 */
[----:B-1----:R-:W-:Y:S01]  /*a1e0*/  CS2R R14, SRZ ;  /* 0x00000000000e7805 */ /* 0x002fe2000001ff00 */
[----:B------:R-:W0:Y:S07]  /*a1f0*/  LDCU.64 UR10, c[0x0][0x390] ;  /* 0x00007200ff0a77ac */ /* 0x000e2e0008000a00 */
[----:B------:R-:W-:Y:S05]  /*a200*/  BRA.U UP0, `(.L_x_419) ;  /* 0x0000000100087547 */ /* 0x000fea000b800000 */
[----:B------:R-:W1:Y:S02]  /*a210*/  LDC.64 R14, c[0x0][0x3d0] ;  /* 0x0000f400ff0e7b82 */ /* 0x000e640000000a00 */
[----:B-1----:R-:W5:Y:S02]  /*a220*/  LDG.E.64 R14, desc[UR8][R14.64] ;  /* 0x000000080e0e7981 */ /* 0x002f64000c1e1b00 */
.L_x_419:
[----:B-----5:R-:W-:-:S04]  /*a230*/  IADD3 R13, P0, PT, R45, R14, RZ ;  /* 0x0000000e2d0d7210 */ /* 0x020fc80007f1e0ff */
[----:B------:R-:W-:Y:S02]  /*a240*/  LEA.HI.X.SX32 R30, R45, R15, 0x1, P0 ;  /* 0x0000000f2d1e7211 */ /* 0x000fe400000f0eff */
[----:B0-----:R-:W-:-:S04]  /*a250*/  LEA R14, P0, R13, UR10, 0x2 ;  /* 0x0000000a0d0e7c11 */ /* 0x001fc8000f8010ff */
[----:B------:R-:W-:-:S05]  /*a260*/  LEA.HI.X R15, R13, UR11, R30, 0x2, P0 ;  /* 0x0000000b0d0f7c11 */ /* 0x000fca00080f141e */
[----:B------:R0:W-:Y:S04]  /*a270*/  STG.E desc[UR8][R14.64], R31 ;  /* 0x0000001f0e007986 */ /* 0x0001e8000c101908 */
.L_x_418:
[----:B------:R-:W-:Y:S05]  /*a280*/  BSYNC.RECONVERGENT B0 ;  /* 0x0000000000007941 */ /* 0x000fea0003800200 */
.L_x_417:
        /* <DEDUP_REMOVED lines=10> */
.L_x_422:
[----:B-----5:R-:W-:-:S04]  /*a330*/  IADD3 R13, P0, PT, R41, R14, RZ ;  /* 0x0000000e290d7210 */ /* 0x020fc80007f1e0ff */
[----:B------:R-:W-:Y:S02]  /*a340*/  LEA.HI.X.SX32 R30, R41, R15, 0x1, P0 ;  /* 0x0000000f291e7211 */ /* 0x000fe400000f0eff */
[----:B0-----:R-:W-:-:S04]  /*a350*/  LEA R14, P0, R13, UR10, 0x2 ;  /* 0x0000000a0d0e7c11 */ /* 0x001fc8000f8010ff */
[----:B------:R-:W-:-:S05]  /*a360*/  LEA.HI.X R15, R13, UR11, R30, 0x2, P0 ;  /* 0x0000000b0d0f7c11 */ /* 0x000fca00080f141e */
[----:B------:R2:W-:Y:S04]  /*a370*/  STG.E desc[UR8][R14.64], R28 ;  /* 0x0000001c0e007986 */ /* 0x0005e8000c101908 */
.L_x_421:
[----:B------:R-:W-:Y:S05]  /*a380*/  BSYNC.RECONVERGENT B0 ;  /* 0x0000000000007941 */ /* 0x000fea0003800200 */
.L_x_420:
[----:B------:R-:W-:Y:S01]  /*a390*/  ISETP.GE.AND P0, PT, R22, R44, PT ;  /* 0x0000002c1600720c */ /* 0x000fe20003f06270 */
[----:B------:R-:W-:Y:S03]  /*a3a0*/  BSSY.RECONVERGENT B0, `(.L_x_423) ;  /* 0x000000e000007945 */ /* 0x000fe60003800200 */
[----:B------:R-:W-:-:S13]  /*a3b0*/  ISETP.EQ.OR P0, PT, R36, RZ, P0 ;  /* 0x000000ff2400720c */ /* 0x000fda0000702670 */
[----:B------:R-:W-:Y:S05]  /*a3c0*/  @P0 BRA `(.L_x_424) ;  /* 0x00000000002c0947 */ /* 0x000fea0003800000 */
[----:B------:R-:W-:Y:S01]  /*a3d0*/  UISETP.NE.AND UP0, UPT, UR5, URZ, UPT ;  /* 0x000000ff0500728c */ /* 0x000fe2000bf05270 */
[----:B012---:R-:W-:Y:S01]  /*a3e0*/  CS2R R14, SRZ ;  /* 0x00000000000e7805 */ /* 0x007fe2000001ff00 */
[----:B------:R-:W0:Y:S07]  /*a3f0*/  LDCU.64 UR10, c[0x0][0x390] ;  /* 0x00007200ff0a77ac */ /* 0x000e2e0008000a00 */
[----:B------:R-:W-:Y:S05]  /*a400*/  BRA.U UP0, `(.L_x_425) ;  /* 0x0000000100087547 */ /* 0x000fea000b800000 */
[----:B------:R-:W1:Y:S02]  /*a410*/  LDC.64 R14, c[0x0][0x3d0] ;  /* 0x0000f400ff0e7b82 */ /* 0x000e640000000a00 */
[----:B-1----:R-:W5:Y:S02]  /*a420*/  LDG.E.64 R14, desc[UR8][R14.64] ;  /* 0x000000080e0e7981 */ /* 0x002f64000c1e1b00 */
.L_x_425:
[----:B-----5:R-:W-:-:S04]  /*a430*/  IADD3 R13, P0, PT, R22, R14, RZ ;  /* 0x0000000e160d7210 */ /* 0x020fc80007f1e0ff */
[----:B------:R-:W-:Y:S02]  /*a440*/  LEA.HI.X.SX32 R22, R22, R15, 0x1, P0 ;  /* 0x0000000f16167211 */ /* 0x000fe400000f0eff */
[----:B0-----:R-:W-:-:S04]  /*a450*/  LEA R14, P0, R13, UR10, 0x2 ;  /* 0x0000000a0d0e7c11 */ /* 0x001fc8000f8010ff */
[----:B------:R-:W-:-:S05]  /*a460*/  LEA.HI.X R15, R13, UR11, R22, 0x2, P0 ;  /* 0x0000000b0d0f7c11 */ /* 0x000fca00080f1416 */
[----:B------:R3:W-:Y:S04]  /*a470*/  STG.E desc[UR8][R14.64], R29 ;  /* 0x0000001d0e007986 */ /* 0x0007e8000c101908 */
.L_x_424:
[----:B------:R-:W-:Y:S05]  /*a480*/  BSYNC.RECONVERGENT B0 ;  /* 0x0000000000007941 */ /* 0x000fea0003800200 */
.L_x_423:
[----:B------:R-:W-:Y:S01]  /*a490*/  ISETP.GE.AND P0, PT, R21, R44, PT ;  /* 0x0000002c1500720c */ /* 0x000fe20003f06270 */
[----:B------:R-:W-:Y:S03]  /*a4a0*/  BSSY.RECONVERGENT B0, `(.L_x_426) ;  /* 0x000000e000007945 */ /* 0x000fe60003800200 */
[----:B------:R-:W-:-:S13]  /*a4b0*/  ISETP.EQ.OR P0, PT, R42, RZ, P0 ;  /* 0x000000ff2a00720c */ /* 0x000fda0000702670 */
[----:B------:R-:W-:Y:S05]  /*a4c0*/  @P0 BRA `(.L_x_427) ;  /* 0x00000000002c0947 */ /* 0x000fea0003800000 */
[----:B------:R-:W-:Y:S01]  /*a4d0*/  UISETP.NE.AND UP0, UPT, UR5, URZ, UPT ;  /* 0x000000ff0500728c */ /* 0x000fe2000bf05270 */
[----:B0123--:R-:W-:Y:S01]  /*a4e0*/  CS2R R14, SRZ ;  /* 0x00000000000e7805 */ /* 0x00ffe2000001ff00 */
[----:B------:R-:W0:Y:S07]  /*a4f0*/  LDCU.64 UR10, c[0x0][0x390] ;  /* 0x00007200ff0a77ac */ /* 0x000e2e0008000a00 */
[----:B------:R-:W-:Y:S05]  /*a500*/  BRA.U UP0, `(.L_x_428) ;  /* 0x0000000100087547 */ /* 0x000fea000b800000 */
[----:B------:R-:W1:Y:S02]  /*a510*/  LDC.64 R14, c[0x0][0x3d0] ;  /* 0x0000f400ff0e7b82 */ /* 0x000e640000000a00 */
[----:B-1----:R-:W5:Y:S02]  /*a520*/  LDG.E.64 R14, desc[UR8][R14.64] ;  /* 0x000000080e0e7981 */ /* 0x002f64000c1e1b00 */
.L_x_428:
[----:B-----5:R-:W-:-:S04]  /*a530*/  IADD3 R13, P0, PT, R21, R14, RZ ;  /* 0x0000000e150d7210 */ /* 0x020fc80007f1e0ff */
[----:B------:R-:W-:Y:S02]  /*a540*/  LEA.HI.X.SX32 R22, R21, R15, 0x1, P0 ;  /* 0x0000000f15167211 */ /* 0x000fe400000f0eff */
[----:B0-----:R-:W-:-:S04]  /*a550*/  LEA R14, P0, R13, UR10, 0x2 ;  /* 0x0000000a0d0e7c11 */ /* 0x001fc8000f8010ff */
[----:B------:R-:W-:-:S05]  /*a560*/  LEA.HI.X R15, R13, UR11, R22, 0x2, P0 ;  /* 0x0000000b0d0f7c11 */ /* 0x000fca00080f1416 */
[----:B------:R4:W-:Y:S04]  /*a570*/  STG.E desc[UR8][R14.64], R16 ;  /* 0x000000100e007986 */ /* 0x0009e8000c101908 */
.L_x_427:
[----:B------:R-:W-:Y:S05]  /*a580*/  BSYNC.RECONVERGENT B0 ;  /* 0x0000000000007941 */ /* 0x000fea0003800200 */
.L_x_426:
[----:B------:R-:W-:Y:S01]  /*a590*/  ISETP.GE.AND P0, PT, R20, R44, PT ;  /* 0x0000002c1400720c */ /* 0x000fe20003f06270 */
[----:B------:R-:W-:Y:S03]  /*a5a0*/  BSSY.RECONVERGENT B0, `(.L_x_429) ;  /* 0x000000e000007945 */ /* 0x000fe60003800200 */
[----:B------:R-:W-:-:S13]  /*a5b0*/  ISETP.EQ.OR P0, PT, R40, RZ, P0 ;  /* 0x000000ff2800720c */ /* 0x000fda0000702670 */
[----:B------:R-:W-:Y:S05]  /*a5c0*/  @P0 BRA `(.L_x_430) ;  /* 0x00000000002c0947 */ /* 0x000fea0003800000 */
[----:B------:R-:W-:Y:S01]  /*a5d0*/  UISETP.NE.AND UP0, UPT, UR5, URZ, UPT ;  /* 0x000000ff0500728c */ /* 0x000fe2000bf05270 */
[----:B01234-:R-:W-:Y:S01]  /*a5e0*/  CS2R R14, SRZ ;  /* 0x00000000000e7805 */ /* 0x01ffe2000001ff00 */
[----:B------:R-:W0:Y:S07]  /*a5f0*/  LDCU.64 UR10, c[0x0][0x390] ;  /* 0x00007200ff0a77ac */ /* 0x000e2e0008000a00 */
[----:B------:R-:W-:Y:S05]  /*a600*/  BRA.U UP0, `(.L_x_431) ;  /* 0x0000000100087547 */ /* 0x000fea000b800000 */
[----:B------:R-:W1:Y:S02]  /*a610*/  LDC.64 R14, c[0x0][0x3d0] ;  /* 0x0000f400ff0e7b82 */ /* 0x000e640000000a00 */
[----:B-1----:R-:W5:Y:S02]  /*a620*/  LDG.E.64 R14, desc[UR8][R14.64] ;  /* 0x000000080e0e7981 */ /* 0x002f64000c1e1b00 */
.L_x_431:
[----:B-----5:R-:W-:-:S04]  /*a630*/  IADD3 R13, P0, PT, R20, R14, RZ ;  /* 0x0000000e140d7210 */ /* 0x020fc80007f1e0ff */
[----:B------:R-:W-:Y:S02]  /*a640*/  LEA.HI.X.SX32 R20, R20, R15, 0x1, P0 ;  /* 0x0000000f14147211 */ /* 0x000fe400000f0eff */
[----:B0-----:R-:W-:-:S04]  /*a650*/  LEA R14, P0, R13, UR10, 0x2 ;  /* 0x0000000a0d0e7c11 */ /* 0x001fc8000f8010ff */
[----:B------:R-:W-:-:S05]  /*a660*/  LEA.HI.X R15, R13, UR11, R20, 0x2, P0 ;  /* 0x0000000b0d0f7c11 */ /* 0x000fca00080f1414 */
[----:B------:R0:W-:Y:S04]  /*a670*/  STG.E desc[UR8][R14.64], R17 ;  /* 0x000000110e007986 */ /* 0x0001e8000c101908 */
.L_x_430:
[----:B------:R-:W-:Y:S05]  /*a680*/  BSYNC.RECONVERGENT B0 ;  /* 0x0000000000007941 */ /* 0x000fea0003800200 */
.L_x_429:
        /* <DEDUP_REMOVED lines=10> */
.L_x_434:
[----:B-----5:R-:W-:-:S04]  /*a730*/  IADD3 R13, P0, PT, R19, R14, RZ ;  /* 0x0000000e130d7210 */ /* 0x020fc80007f1e0ff */
[----:B------:R-:W-:Y:S02]  /*a740*/  LEA.HI.X.SX32 R16, R19, R15, 0x1, P0 ;  /* 0x0000000f13107211 */ /* 0x000fe400000f0eff */
[----:B0-----:R-:W-:-:S04]  /*a750*/  LEA R14, P0, R13, UR10, 0x2 ;  /* 0x0000000a0d0e7c11 */ /* 0x001fc8000f8010ff */
[----:B------:R-:W-:-:S05]  /*a760*/  LEA.HI.X R15, R13, UR11, R16, 0x2, P0 ;  /* 0x0000000b0d0f7c11 */ /* 0x000fca00080f1410 */
[----:B------:R0:W-:Y:S04]  /*a770*/  STG.E desc[UR8][R14.64], R10 ;  /* 0x0000000a0e007986 */ /* 0x0001e8000c101908 */
.L_x_433:
[----:B------:R-:W-:Y:S05]  /*a780*/  BSYNC.RECONVERGENT B0 ;  /* 0x0000000000007941 */ /* 0x000fea0003800200 */
.L_x_432:
        /* <DEDUP_REMOVED lines=10> */
.L_x_437:
[----:B-----5:R-:W-:-:S04]  /*a830*/  IADD3 R10, P0, PT, R18, R14, RZ ;  /* 0x0000000e120a7210 */ /* 0x020fc80007f1e0ff */
[----:B------:R-:W-:Y:S02]  /*a840*/  LEA.HI.X.SX32 R15, R18, R15, 0x1, P0 ;  /* 0x0000000f120f7211 */ /* 0x000fe400000f0eff */
[----:B0-----:R-:W-:-:S04]  /*a850*/  LEA R14, P0, R10, UR10, 0x2 ;  /* 0x0000000a0a0e7c11 */ /* 0x001fc8000f8010ff */
[----:B------:R-:W-:-:S05]  /*a860*/  LEA.HI.X R15, R10, UR11, R15, 0x2, P0 ;  /* 0x0000000b0a0f7c11 */ /* 0x000fca00080f140f */
[----:B------:R0:W-:Y:S04]  /*a870*/  STG.E desc[UR8][R14.64], R11 ;  /* 0x0000000b0e007986 */ /* 0x0001e8000c101908 */
.L_x_436:
[----:B------:R-:W-:Y:S05]  /*a880*/  BSYNC.RECONVERGENT B0 ;  /* 0x0000000000007941 */ /* 0x000fea0003800200 */
.L_x_435:
        /* <DEDUP_REMOVED lines=10> */
.L_x_440:
[----:B-----5:R-:W-:-:S04]  /*a930*/  IADD3 R13, P0, PT, R27, R10, RZ ;  /* 0x0000000a1b0d7210 */ /* 0x020fc80007f1e0ff */
[----:B-1234-:R-:W-:Y:S02]  /*a940*/  LEA.HI.X.SX32 R14, R27, R11, 0x1, P0 ;  /* 0x0000000b1b0e7211 */ /* 0x01efe400000f0eff */
[----:B0-----:R-:W-:-:S04]  /*a950*/  LEA R10, P0, R13, UR10, 0x2 ;  /* 0x0000000a0d0a7c11 */ /* 0x001fc8000f8010ff */
[----:B------:R-:W-:-:S05]  /*a960*/  LEA.HI.X R11, R13, UR11, R14, 0x2, P0 ;  /* 0x0000000b0d0b7c11 */ /* 0x000fca00080f140e */
[----:B------:R0:W-:Y:S04]  /*a970*/  STG.E desc[UR8][R10.64], R8 ;  /* 0x000000080a007986 */ /* 0x0001e8000c101908 */
.L_x_439:
[----:B------:R-:W-:Y:S05]  /*a980*/  BSYNC.RECONVERGENT B0 ;  /* 0x0000000000007941 */ /* 0x000fea0003800200 */
.L_x_438:
        /* <DEDUP_REMOVED lines=10> */
.L_x_443:
[----:B-----5:R-:W-:-:S04]  /*aa30*/  IADD3 R8, P0, PT, R26, R10, RZ ;  /* 0x0000000a1a087210 */ /* 0x020fc80007f1e0ff */
[----:B------:R-:W-:Y:S02]  /*aa40*/  LEA.HI.X.SX32 R11, R26, R11, 0x1, P0 ;  /* 0x0000000b1a0b7211 */ /* 0x000fe400000f0eff */
[----:B0-----:R-:W-:-:S04]  /*aa50*/  LEA R10, P0, R8, UR10, 0x2 ;  /* 0x0000000a080a7c11 */ /* 0x001fc8000f8010ff */
[----:B------:R-:W-:-:S05]  /*aa60*/  LEA.HI.X R11, R8, UR11, R11, 0x2, P0 ;  /* 0x0000000b080b7c11 */ /* 0x000fca00080f140b */
[----:B------:R0:W-:Y:S04]  /*aa70*/  STG.E desc[UR8][R10.64], R9 ;  /* 0x000000090a007986 */ /* 0x0001e8000c101908 */
.L_x_442:
[----:B------:R-:W-:Y:S05]  /*aa80*/  BSYNC.RECONVERGENT B0 ;  /* 0x0000000000007941 */ /* 0x000fea0003800200 */
.L_x_441:
        /* <DEDUP_REMOVED lines=10> */
.L_x_446:
[----:B-----5:R-:W-:-:S04]  /*ab30*/  IADD3 R3, P0, PT, R25, R8, RZ ;  /* 0x0000000819037210 */ /* 0x020fc80007f1e0ff */
[----:B------:R-:W-:Y:S02]  /*ab40*/  LEA.HI.X.SX32 R10, R25, R9, 0x1, P0 ;  /* 0x00000009190a7211 */ /* 0x000fe400000f0eff */
[----:B0-----:R-:W-:-:S04]  /*ab50*/  LEA R8, P0, R3, UR10, 0x2 ;  /* 0x0000000a03087c11 */ /* 0x001fc8000f8010ff */
[----:B------:R-:W-:-:S05]  /*ab60*/  LEA.HI.X R9, R3, UR11, R10, 0x2, P0 ;  /* 0x0000000b03097c11 */ /* 0x000fca00080f140a */
[----:B------:R0:W-:Y:S04]  /*ab70*/  STG.E desc[UR8][R8.64], R6 ;  /* 0x0000000608007986 */ /* 0x0001e8000c101908 */
.L_x_445:
[----:B------:R-:W-:Y:S05]  /*ab80*/  BSYNC.RECONVERGENT B0 ;  /* 0x0000000000007941 */ /* 0x000fea0003800200 */
.L_x_444:
        /* <DEDUP_REMOVED lines=10> */
.L_x_449:
[----:B0----5:R-:W-:-:S04]  /*ac30*/  IADD3 R6, P0, PT, R24, R2, RZ ;  /* 0x0000000218067210 */ /* 0x021fc80007f1e0ff */
[----:B------:R-:W-:Y:S02]  /*ac40*/  LEA.HI.X.SX32 R3, R24, R3, 0x1, P0 ;  /* 0x0000000318037211 */ /* 0x000fe400000f0eff */
[----:B------:R-:W-:-:S04]  /*ac50*/  LEA R2, P0, R6, UR10, 0x2 ;  /* 0x0000000a06027c11 */ /* 0x000fc8000f8010ff */
[----:B------:R-:W-:-:S05]  /*ac60*/  LEA.HI.X R3, R6, UR11, R3, 0x2, P0 ;  /* 0x0000000b06037c11 */ /* 0x000fca00080f1403 */
[----:B------:R0:W-:Y:S04]  /*ac70*/  STG.E desc[UR8][R2.64], R7 ;  /* 0x0000000702007986 */ /* 0x0001e8000c101908 */
.L_x_448:
[----:B------:R-:W-:Y:S05]  /*ac80*/  BSYNC.RECONVERGENT B0 ;  /* 0x0000000000007941 */ /* 0x000fea0003800200 */
.L_x_447:
        /* <DEDUP_REMOVED lines=10> */
.L_x_452:
[----:B-----5:R-:W-:-:S04]  /*ad30*/  IADD3 R0, P0, PT, R23, R2, RZ ;  /* 0x0000000217007210 */ /* 0x020fc80007f1e0ff */
[----:B------:R-:W-:Y:S02]  /*ad40*/  LEA.HI.X.SX32 R3, R23, R3, 0x1, P0 ;  /* 0x0000000317037211 */ /* 0x000fe400000f0eff */
[----:B0-----:R-:W-:-:S04]  /*ad50*/  LEA R2, P0, R0, UR10, 0x2 ;  /* 0x0000000a00027c11 */ /* 0x001fc8000f8010ff */
[----:B------:R-:W-:-:S05]  /*ad60*/  LEA.HI.X R3, R0, UR11, R3, 0x2, P0 ;  /* 0x0000000b00037c11 */ /* 0x000fca00080f1403 */
[----:B------:R0:W-:Y:S04]  /*ad70*/  STG.E desc[UR8][R2.64], R4 ;  /* 0x0000000402007986 */ /* 0x0001e8000c101908 */
.L_x_451:
[----:B------:R-:W-:Y:S05]  /*ad80*/  BSYNC.RECONVERGENT B0 ;  /* 0x0000000000007941 */ /* 0x000fea0003800200 */
.L_x_450:
[----:B------:R-:W-:-:S04]  /*ad90*/  ISETP.GE.AND P0, PT, R12, R44, PT ;  /* 0x0000002c0c00720c */ /* 0x000fc80003f06270 */
        /* <DEDUP_REMOVED lines=8> */
.L_x_453:
[----:B-----5:R-:W-:-:S04]  /*ae20*/  IADD3 R0, P0, PT, R12, R2, RZ ;  /* 0x000000020c007210 */ /* 0x020fc80007f1e0ff */
[----:B------:R-:W-:Y:S02]  /*ae30*/  LEA.HI.X.SX32 R3, R12, R3, 0x1, P0 ;  /* 0x000000030c037211 */ /* 0x000fe400000f0eff */
[----:B0-----:R-:W-:-:S04]  /*ae40*/  LEA R2, P0, R0, UR10, 0x2 ;  /* 0x0000000a00027c11 */ /* 0x001fc8000f8010ff */
[----:B------:R-:W-:-:S05]  /*ae50*/  LEA.HI.X R3, R0, UR11, R3, 0x2, P0 ;  /* 0x0000000b00037c11 */ /* 0x000fca00080f1403 */
[----:B------:R0:W-:Y:S01]  /*ae60*/  STG.E desc[UR8][R2.64], R5 ;  /* 0x0000000502007986 */ /* 0x0001e2000c101908 */
[----:B------:R-:W-:Y:S05]  /*ae70*/  BRA `(.L_x_399) ;  /* 0x0000000800507947 */ /* 0x000fea0003800000 */
.L_x_413:
[----:B------:R-:W-:Y:S01]  /*ae80*/  BAR.SYNC.DEFER_BLOCKING 0x0 ;  /* 0x0000000000007b1d */ /* 0x000fe20000010000 */
[----:B------:R-:W-:Y:S02]  /*ae90*/  ISETP.NE.AND P0, PT, R43, RZ, PT ;  /* 0x000000ff2b00720c */ /* 0x000fe40003f05270 */
[----:B------:R-:W-:Y:S02]  /*aea0*/  ISETP.NE.AND P4, PT, R38, RZ, PT ;  /* 0x000000ff2600720c */ /* 0x000fe40003f85270 */
[----:B------:R-:W-:Y:S01]  /*aeb0*/  ISETP.NE.AND P3, PT, R37, RZ, PT ;  /* 0x000000ff2500720c */ /* 0x000fe20003f65270 */
[----:B------:R-:W0:Y:S01]  /*aec0*/  LDCU.64 UR12, c[0x0][0x390] ;  /* 0x00007200ff0c77ac */ /* 0x000e220008000a00 */
[----:B------:R-:W-:Y:S02]  /*aed0*/  ISETP.NE.AND P6, PT, R36, RZ, PT ;  /* 0x000000ff2400720c */ /* 0x000fe40003fc5270 */
[----:B------:R-:W-:Y:S01]  /*aee0*/  ISETP.NE.AND P5, PT, R42, RZ, PT ;  /* 0x000000ff2a00720c */ /* 0x000fe20003fa5270 */
[----:B------:R-:W1:Y:S01]  /*aef0*/  LDCU.64 UR10, c[0x0][0x390] ;  /* 0x00007200ff0a77ac */ /* 0x000e620008000a00 */
        /* <DEDUP_REMOVED lines=10> */
[----:B------:R2:W-:Y:S01]  /*afa0*/  @P0 STS [R47], R30 ;  /* 0x0000001e2f000388 */ /* 0x0005e20000000800 */
[----:B------:R-:W-:Y:S01]  /*afb0*/  ISETP.NE.AND P0, PT, R34, RZ, PT ;  /* 0x000000ff2200720c */ /* 0x000fe20003f05270 */
[--C-:B------:R-:W-:Y:S01]  /*afc0*/  @P2 IMAD.IADD R20, R20, 0x1, -R13.reuse ;  /* 0x0000000114142824 */ /* 0x100fe200078e0a0d */
[----:B------:R-:W-:Y:S01]  /*afd0*/  @P6 LEA R22, R22, UR4, 0x2 ;  /* 0x0000000416166c11 */ /* 0x000fe2000f8e10ff */
[----:B------:R-:W-:Y:S01]  /*afe0*/  @P1 IMAD.IADD R19, R19, 0x1, -R13 ;  /* 0x0000000113131824 */ /* 0x000fe200078e0a0d */
[----:B------:R-:W-:Y:S01]  /*aff0*/  @P5 LEA R21, R21, UR4, 0x2 ;  /* 0x0000000415155c11 */ /* 0x000fe2000f8e10ff */
[----:B------:R2:W-:Y:S01]  /*b000*/  @P4 STS [R14], R31 ;  /* 0x0000001f0e004388 */ /* 0x0005e20000000800 */
[----:B------:R-:W-:-:S02]  /*b010*/  @P2 LEA R20, R20, UR4, 0x2 ;  /* 0x0000000414142c11 */ /* 0x000fc4000f8e10ff */
[----:B------:R-:W-:Y:S01]  /*b020*/  @P1 LEA R19, R19, UR4, 0x2 ;  /* 0x0000000413131c11 */ /* 0x000fe2000f8e10ff */
[----:B------:R2:W-:Y:S01]  /*b030*/  @P3 STS [R41], R28 ;  /* 0x0000001c29003388 */ /* 0x0005e20000000800 */
[----:B------:R-:W-:Y:S02]  /*b040*/  ISETP.NE.AND P4, PT, R33, RZ, PT ;  /* 0x000000ff2100720c */ /* 0x000fe40003f85270 */
[----:B------:R-:W-:Y:S01]  /*b050*/  ISETP.NE.AND P3, PT, R32, RZ, PT ;  /* 0x000000ff2000720c */ /* 0x000fe20003f65270 */
[----:B------:R2:W-:Y:S01]  /*b060*/  @P6 STS [R22], R29 ;  /* 0x0000001d16006388 */ /* 0x0005e20000000800 */
[----:B------:R-:W-:Y:S01]  /*b070*/  ISETP.NE.AND P6, PT, R3, RZ, PT ;  /* 0x000000ff0300720c */ /* 0x000fe20003fc5270 */
[----:B------:R-:W-:Y:S02]  /*b080*/  @P0 IMAD.IADD R18, R18, 0x1, -R13 ;  /* 0x0000000112120824 */ /* 0x000fe400078e0a0d */
[----:B------:R2:W-:Y:S01]  /*b090*/  @P5 STS [R21], R16 ;  /* 0x0000001015005388 */ /* 0x0005e20000000800 */
[----:B------:R-:W-:-:S02]  /*b0a0*/  ISETP.NE.AND P5, PT, R2, RZ, PT ;  /* 0x000000ff0200720c */ /* 0x000fc40003fa5270 */
[----:B------:R-:W-:Y:S01]  /*b0b0*/  @P0 LEA R18, R18, UR4, 0x2 ;  /* 0x0000000412120c11 */ /* 0x000fe2000f8e10ff */
[----:B------:R2:W-:Y:S01]  /*b0c0*/  @P2 STS [R20], R17 ;  /* 0x0000001114002388 */ /* 0x0005e20000000800 */
[----:B------:R-:W-:Y:S01]  /*b0d0*/  ISETP.NE.AND P2, PT, R0, RZ, PT ;  /* 0x000000ff0000720c */ /* 0x000fe20003f45270 */
[--C-:B------:R-:W-:Y:S02]  /*b0e0*/  @P4 IMAD.IADD R27, R27, 0x1, -R13.reuse ;  /* 0x000000011b1b4824 */ /* 0x100fe400078e0a0d */
[----:B------:R2:W-:Y:S01]  /*b0f0*/  @P1 STS [R19], R10 ;  /* 0x0000000a13001388 */ /* 0x0005e20000000800 */
[----:B------:R-:W-:Y:S01]  /*b100*/  ISETP.NE.AND P1, PT, R46, RZ, PT ;  /* 0x000000ff2e00720c */ /* 0x000fe20003f25270 */
[--C-:B------:R-:W-:Y:S01]  /*b110*/  @P3 IMAD.IADD R26, R26, 0x1, -R13.reuse ;  /* 0x000000011a1a3824 */ /* 0x100fe200078e0a0d */
[----:B------:R-:W-:Y:S01]  /*b120*/  @P4 LEA R27, R27, UR4, 0x2 ;  /* 0x000000041b1b4c11 */ /* 0x000fe2000f8e10ff */
[--C-:B------:R-:W-:Y:S01]  /*b130*/  @P6 IMAD.IADD R25, R25, 0x1, -R13.reuse ;  /* 0x0000000119196824 */ /* 0x100fe200078e0a0d */
[----:B------:R2:W-:Y:S01]  /*b140*/  @P0 STS [R18], R11 ;  /* 0x0000000b12000388 */ /* 0x0005e20000000800 */
[----:B------:R-:W-:Y:S01]  /*b150*/  @P5 IMAD.IADD R24, R24, 0x1, -R13 ;  /* 0x0000000118185824 */ /* 0x000fe200078e0a0d */
[----:B------:R-:W-:-:S02]  /*b160*/  ISETP.GE.AND P0, PT, R39, R48, PT ;  /* 0x000000302700720c */ /* 0x000fc40003f06270 */
[----:B------:R-:W-:Y:S01]  /*b170*/  @P3 LEA R26, R26, UR4, 0x2 ;  /* 0x000000041a1a3c11 */ /* 0x000fe2000f8e10ff */
[--C-:B------:R-:W-:Y:S01]  /*b180*/  @P2 IMAD.IADD R23, R23, 0x1, -R13.reuse ;  /* 0x0000000117172824 */ /* 0x100fe200078e0a0d */
[----:B------:R-:W-:Y:S01]  /*b190*/  @P6 LEA R25, R25, UR4, 0x2 ;  /* 0x0000000419196c11 */ /* 0x000fe2000f8e10ff */
[----:B------:R2:W-:Y:S01]  /*b1a0*/  @P4 STS [R27], R8 ;  /* 0x000000081b004388 */ /* 0x0005e20000000800 */
[----:B------:R-:W-:Y:S01]  /*b1b0*/  @P5 LEA R24, R24, UR4, 0x2 ;  /* 0x0000000418185c11 */ /* 0x000fe2000f8e10ff */
[----:B------:R-:W-:Y:S01]  /*b1c0*/  @P1 IMAD.IADD R12, R12, 0x1, -R13 ;  /* 0x000000010c0c1824 */ /* 0x000fe200078e0a0d */
[----:B------:R-:W-:Y:S01]  /*b1d0*/  @P2 LEA R23, R23, UR4, 0x2 ;  /* 0x0000000417172c11 */ /* 0x000fe2000f8e10ff */
[----:B------:R2:W-:Y:S03]  /*b1e0*/  @P3 STS [R26], R9 ;  /* 0x000000091a003388 */ /* 0x0005e60000000800 */
[----:B------:R-:W-:Y:S01]  /*b1f0*/  @P1 LEA R12, R12, UR4, 0x2 ;  /* 0x000000040c0c1c11 */ /* 0x000fe2000f8e10ff */
[----:B------:R2:W-:Y:S04]  /*b200*/  @P6 STS [R25], R6 ;  /* 0x0000000619006388 */ /* 0x0005e80000000800 */
[----:B------:R2:W-:Y:S04]  /*b210*/  @P5 STS [R24], R7 ;  /* 0x0000000718005388 */ /* 0x0005e80000000800 */
[----:B------:R2:W-:Y:S04]  /*b220*/  @P2 STS [R23], R4 ;  /* 0x0000000417002388 */ /* 0x0005e80000000800 */
[----:B------:R2:W-:Y:S01]  /*b230*/  @P1 STS [R12], R5 ;  /* 0x000000050c001388 */ /* 0x0005e20000000800 */
[----:B------:R-:W-:Y:S06]  /*b240*/  BAR.SYNC.DEFER_BLOCKING 0x0 ;  /* 0x0000000000007b1d */ /* 0x000fec0000010000 */
[----:B01----:R-:W-:Y:S05]  /*b250*/  @P0 BRA `(.L_x_399) ;  /* 0x0000000400580947 */ /* 0x003fea0003800000 */
[----:B------:R-:W0:Y:S01]  /*b260*/  S2R R3, SR_CTAID.Y ;  /* 0x0000000000037919 */ /* 0x000e220000002600 */
[----:B------:R-:W0:Y:S01]  /*b270*/  S2UR UR5, SR_CTAID.X ;  /* 0x00000000000579c3 */ /* 0x000e220000002500 */
[----:B------:R-:W1:Y:S01]  /*b280*/  LDCU UR6, c[0x0][0x3ac] ;  /* 0x00007580ff0677ac */ /* 0x000e620008000800 */
[----:B------:R-:W-:Y:S06]  /*b290*/  BSSY.RECONVERGENT B0, `(.L_x_454) ;  /* 0x0000022000007945 */ /* 0x000fec0003800200 */
[----:B------:R-:W0:Y:S08]  /*b2a0*/  LDC R0, c[0x0][0x374] ;  /* 0x0000dd00ff007b82 */ /* 0x000e300000000800 */
[----:B--2---:R-:W2:Y:S01]  /*b2b0*/  LDC.U8 R12, c[0x0][0x3b8] ;  /* 0x0000ee00ff0c7b82 */ /* 0x004ea20000000000 */
[----:B0-----:R-:W-:-:S04]  /*b2c0*/  IMAD R0, R0, UR5, R3 ;  /* 0x0000000500007c24 */ /* 0x001fc8000f8e0203 */
[----:B------:R-:W-:-:S05]  /*b2d0*/  IMAD R0, R0, 0x1500, R39 ;  /* 0x0000150000007824 */ /* 0x000fca00078e0227 */
[----:B-1----:R-:W-:-:S05]  /*b2e0*/  IADD3 R0, PT, PT, -R0, UR6, R15 ;  /* 0x0000000600007c10 */ /* 0x002fca000fffe10f */
[----:B------:R-:W-:-:S04]  /*b2f0*/  VIADD R2, R0, 0xffffeaff ;  /* 0xffffeaff00027836 */ /* 0x000fc80000000000 */
[C---:B------:R-:W-:Y:S01]  /*b300*/  IMAD.HI.U32 R0, R2.reuse, -0x55555555, RZ ;  /* 0xaaaaaaab02007827 */ /* 0x040fe200078e00ff */
[----:B------:R-:W-:-:S04]  /*b310*/  ISETP.GE.U32.AND P1, PT, R2, 0x480, PT ;  /* 0x000004800200780c */ /* 0x000fc80003f26070 */
[----:B------:R-:W-:-:S04]  /*b320*/  SHF.R.U32.HI R0, RZ, 0x8, R0 ;  /* 0x00000008ff007819 */ /* 0x000fc80000011600 */
[----:B------:R-:W-:-:S04]  /*b330*/  LOP3.LUT R3, R0, 0x3, RZ, 0xc0, !PT ;  /* 0x0000000300037812 */ /* 0x000fc800078ec0ff */
[----:B------:R-:W-:-:S13]  /*b340*/  ISETP.NE.AND P0, PT, R3, 0x3, PT ;  /* 0x000000030300780c */ /* 0x000fda0003f05270 */
[----:B--2---:R-:W-:Y:S05]  /*b350*/  @!P0 BRA `(.L_x_455) ;  /* 0x0000000000548947 */ /* 0x004fea0003800000 */
[----:B------:R-:W-:Y:S01]  /*b360*/  VIADD R0, R0, 0x1 ;  /* 0x0000000100007836 */ /* 0x000fe20000000000 */
[C---:B------:R-:W-:Y:S01]  /*b370*/  LEA R6, R39.reuse, UR4, 0x2 ;  /* 0x0000000427067c11 */ /* 0x040fe2000f8e10ff */
[----:B------:R-:W-:Y:S01]  /*b380*/  IMAD.IADD R7, R39, 0x1, R13 ;  /* 0x0000000127077824 */ /* 0x000fe200078e020d */
[----:B------:R-:W-:Y:S02]  /*b390*/  ISETP.NE.AND P2, PT, R12, RZ, PT ;  /* 0x000000ff0c00720c */ /* 0x000fe40003f45270 */
[----:B------:R-:W-:-:S05]  /*b3a0*/  LOP3.LUT R0, R0, 0x3, RZ, 0xc0, !PT ;  /* 0x0000000300007812 */ /* 0x000fca00078ec0ff */
[----:B------:R-:W-:Y:S02]  /*b3b0*/  IMAD R39, R0, 0x180, R39 ;  /* 0x0000018000277824 */ /* 0x000fe400078e0227 */
[----:B------:R-:W-:-:S07]  /*b3c0*/  IMAD.MOV R0, RZ, RZ, -R0 ;  /* 0x000000ffff007224 */ /* 0x000fce00078e0a00 */
.L_x_456:
        /* <DEDUP_REMOVED lines=14> */
.L_x_455:
[----:B------:R-:W-:Y:S05]  /*b4b0*/  BSYNC.RECONVERGENT B0 ;  /* 0x0000000000007941 */ /* 0x000fea0003800200 */
.L_x_454:
[----:B------:R-:W-:Y:S05]  /*b4c0*/  @!P1 BRA `(.L_x_399) ;  /* 0x0000000000bc9947 */ /* 0x000fea0003800000 */
[C---:B------:R-:W-:Y:S01]  /*b4d0*/  LEA R0, R39.reuse, UR4, 0x2 ;  /* 0x0000000427007c11 */ /* 0x040fe2000f8e10ff */
[----:B------:R-:W-:Y:S01]  /*b4e0*/  IMAD.IADD R13, R39, 0x1, R13 ;  /* 0x00000001270d7824 */ /* 0x000fe200078e020d */
[----:B------:R-:W-:-:S03]  /*b4f0*/  ISETP.NE.AND P0, PT, R12, RZ, PT ;  /* 0x000000ff0c00720c */ /* 0x000fc60003f05270 */
[----:B------:R-:W-:-:S10]  /*b500*/  VIADD R0, R0, 0xc00 ;  /* 0x00000c0000007836 */ /* 0x000fd40000000000 */
.L_x_457:
[----:B----4-:R-:W1:Y:S01]  /*b510*/  @!P0 LDC.64 R6, c[0x0][0x3d0] ;  /* 0x0000f400ff068b82 */ /* 0x010e620000000a00 */
[----:B0-----:R-:W-:Y:S01]  /*b520*/  CS2R R2, SRZ ;  /* 0x0000000000027805 */ /* 0x001fe2000001ff00 */
[----:B------:R-:W0:Y:S01]  /*b530*/  LDS R17, [R0+-0xc00] ;  /* 0xfff4000000117984 */ /* 0x000e220000000800 */
[----:B------:R-:W-:-:S03]  /*b540*/  SHF.R.S32.HI R15, RZ, 0x1f, R13 ;  /* 0x0000001fff0f7819 */ /* 0x000fc6000001140d */
[----:B------:R-:W2:Y:S04]  /*b550*/  LDS R19, [R0+-0x600] ;  /* 0xfffa000000137984 */ /* 0x000ea80000000800 */
[----:B-1----:R-:W3:Y:S01]  /*b560*/  @!P0 LDG.E.64 R2, desc[UR8][R6.64] ;  /* 0x0000000806028981 */ /* 0x002ee2000c1e1b00 */
[----:B------:R-:W-:-:S13]  /*b570*/  ISETP.NE.AND P0, PT, R12, RZ, PT ;  /* 0x000000ff0c00720c */ /* 0x000fda0003f05270 */
[----:B------:R-:W1:Y:S01]  /*b580*/  @!P0 LDC.64 R8, c[0x0][0x3d0] ;  /* 0x0000f400ff088b82 */ /* 0x000e620000000a00 */
[----:B---3--:R-:W-:-:S05]  /*b590*/  IADD3 R2, P1, PT, R13, R2, RZ ;  /* 0x000000020d027210 */ /* 0x008fca0007f3e0ff */
[----:B------:R-:W-:Y:S01]  /*b5a0*/  IMAD.X R3, R15, 0x1, R3, P1 ;  /* 0x000000010f037824 */ /* 0x000fe200008e0603 */
[----:B------:R-:W-:-:S04]  /*b5b0*/  LEA R4, P1, R2, UR12, 0x2 ;  /* 0x0000000c02047c11 */ /* 0x000fc8000f8210ff */
[----:B------:R-:W-:Y:S02]  /*b5c0*/  LEA.HI.X R5, R2, UR13, R3, 0x2, P1 ;  /* 0x0000000d02057c11 */ /* 0x000fe400088f1403 */
[----:B------:R-:W-:-:S03]  /*b5d0*/  CS2R R2, SRZ ;  /* 0x0000000000027805 */ /* 0x000fc6000001ff00 */
[----:B0-----:R0:W-:Y:S04]  /*b5e0*/  STG.E desc[UR8][R4.64], R17 ;  /* 0x0000001104007986 */ /* 0x0011e8000c101908 */
[----:B-1----:R-:W3:Y:S01]  /*b5f0*/  @!P0 LDG.E.64 R2, desc[UR8][R8.64] ;  /* 0x0000000808028981 */ /* 0x002ee2000c1e1b00 */
[----:B------:R-:W1:Y:S03]  /*b600*/  @!P0 LDC.64 R10, c[0x0][0x3d0] ;  /* 0x0000f400ff0a8b82 */ /* 0x000e660000000a00 */
[----:B------:R-:W4:Y:S01]  /*b610*/  LDS R17, [R0] ;  /* 0x0000000000117984 */ /* 0x000f220000000800 */
[----:B---3--:R-:W-:-:S05]  /*b620*/  IADD3 R2, P1, PT, R13, R2, RZ ;  /* 0x000000020d027210 */ /* 0x008fca0007f3e0ff */
[----:B------:R-:W-:Y:S01]  /*b630*/  IMAD.X R3, R15, 0x1, R3, P1 ;  /* 0x000000010f037824 */ /* 0x000fe200008e0603 */
[----:B------:R-:W-:-:S04]  /*b640*/  LEA R6, P1, R2, UR12, 0x2 ;  /* 0x0000000c02067c11 */ /* 0x000fc8000f8210ff */
[----:B------:R-:W-:Y:S02]  /*b650*/  LEA.HI.X R7, R2, UR13, R3, 0x2, P1 ;  /* 0x0000000d02077c11 */ /* 0x000fe400088f1403 */
[----:B------:R-:W-:-:S03]  /*b660*/  CS2R R2, SRZ ;  /* 0x0000000000027805 */ /* 0x000fc6000001ff00 */
[----:B--2---:R-:W-:Y:S04]  /*b670*/  STG.E desc[UR8][R6.64+0x600], R19 ;  /* 0x0006001306007986 */ /* 0x004fe8000c101908 */
        /* <DEDUP_REMOVED lines=9> */
[----:B-1----:R-:W2:Y:S01]  /*b710*/  @!P0 LDG.E.64 R2, desc[UR8][R8.64] ;  /* 0x0000000808028981 */ /* 0x002ea2000c1e1b00 */
[----:B------:R-:W-:Y:S02]  /*b720*/  VIADD R39, R39, 0x600 ;  /* 0x0000060027277836 */ /* 0x000fe40000000000 */
[----:B---3--:R-:W-:Y:S01]  /*b730*/  VIADD R0, R0, 0x1800 ;  /* 0x0000180000007836 */ /* 0x008fe20000000000 */
[C---:B--2---:R-:W-:Y:S01]  /*b740*/  IADD3 R6, P1, PT, R13.reuse, R2, RZ ;  /* 0x000000020d067210 */ /* 0x044fe20007f3e0ff */
[----:B------:R-:W-:-:S04]  /*b750*/  VIADD R13, R13, 0x600 ;  /* 0x000006000d0d7836 */ /* 0x000fc80000000000 */
[----:B------:R-:W-:Y:S01]  /*b760*/  IMAD.X R3, R15, 0x1, R3, P1 ;  /* 0x000000010f037824 */ /* 0x000fe200008e0603 */
[----:B------:R-:W-:-:S04]  /*b770*/  LEA R2, P1, R6, UR12, 0x2 ;  /* 0x0000000c06027c11 */ /* 0x000fc8000f8210ff */
[----:B------:R-:W-:Y:S02]  /*b780*/  LEA.HI.X R3, R6, UR13, R3, 0x2, P1 ;  /* 0x0000000d06037c11 */ /* 0x000fe400088f1403 */
[----:B------:R-:W-:-:S03]  /*b790*/  ISETP.GE.AND P1, PT, R39, R48, PT ;  /* 0x000000302700720c */ /* 0x000fc60003f26270 */
[----:B-----5:R4:W-:Y:S10]  /*b7a0*/  STG.E desc[UR8][R2.64+0x1200], R7 ;  /* 0x0012000702007986 */ /* 0x0209f4000c101908 */
[----:B------:R-:W-:Y:S05]  /*b7b0*/  @!P1 BRA `(.L_x_457) ;  /* 0xfffffffc00549947 */ /* 0x000fea000383ffff */
.L_x_399:
[----:B------:R-:W-:Y:S05]  /*b7c0*/  BSYNC.RECONVERGENT B1 ;  /* 0x0000000000017941 */ /* 0x000fea0003800200 */
.L_x_350:
[----:B----4-:R-:W4:Y:S02]  /*b7d0*/  S2R R0, SR_TID.X ;  /* 0x0000000000007919 */ /* 0x010f240000002100 */
[----:B----4-:R-:W-:-:S13]  /*b7e0*/  ISETP.NE.AND P0, PT, R0, RZ, PT ;  /* 0x000000ff0000720c */ /* 0x010fda0003f05270 */
[----:B------:R-:W-:Y:S05]  /*b7f0*/  @P0 EXIT ;  /* 0x000000000000094d */ /* 0x000fea0003800000 */
[----:B------:R-:W4:Y:S02]  /*b800*/  LDCU.U8 UR4, c[0x0][0x3b9] ;  /* 0x00007720ff0477ac */ /* 0x000f240008000000 */
[----:B----4-:R-:W-:-:S09]  /*b810*/  UISETP.NE.AND UP0, UPT, UR4, URZ, UPT ;  /* 0x000000ff0400728c */ /* 0x010fd2000bf05270 */
[----:B------:R-:W-:Y:S05]  /*b820*/  BRA.U !UP0, `(.L_x_458) ;  /* 0x0000000108287547 */ /* 0x000fea000b800000 */
[----:B------:R-:W4:Y:S01]  /*b830*/  LDCU.U8 UR4, c[0x0][0x3b8] ;  /* 0x00007700ff0477ac */ /* 0x000f220008000000 */
[----:B0-----:R-:W0:Y:S01]  /*b840*/  LDC.64 R2, c[0x0][0x398] ;  /* 0x0000e600ff027b82 */ /* 0x001e220000000a00 */
[----:B--23--:R-:W-:Y:S01]  /*b850*/  IMAD.MOV.U32 R5, RZ, RZ, RZ ;  /* 0x000000ffff057224 */ /* 0x00cfe200078e00ff */
[----:B----4-:R-:W-:-:S09]  /*b860*/  UISETP.NE.AND UP0, UPT, UR4, URZ, UPT ;  /* 0x000000ff0400728c */ /* 0x010fd2000bf05270 */
[----:B------:R-:W-:Y:S05]  /*b870*/  BRA.U UP0, `(.L_x_459) ;  /* 0x0000000100087547 */ /* 0x000fea000b800000 */
[----:B------:R-:W2:Y:S02]  /*b880*/  LDC.64 R4, c[0x0][0x3d0] ;  /* 0x0000f400ff047b82 */ /* 0x000ea40000000a00 */
[----:B--2---:R2:W5:Y:S02]  /*b890*/  LDG.E R5, desc[UR8][R4.64] ;  /* 0x0000000804057981 */ /* 0x004564000c1e1900 */
.L_x_459:
[----:B-----5:R-:W-:-:S05]  /*b8a0*/  IMAD.IADD R5, R5, 0x1, R44 ;  /* 0x0000000105057824 */ /* 0x020fca00078e022c */
[----:B0-----:R-:W-:Y:S01]  /*b8b0*/  STG.E desc[UR8][R2.64], R5 ;  /* 0x0000000502007986 */ /* 0x001fe2000c101908 */
[----:B------:R-:W-:Y:S05]  /*b8c0*/  EXIT ;  /* 0x000000000000794d */ /* 0x000fea0003800000 */
.L_x_458:
[----:B------:R-:W4:Y:S01]  /*b8d0*/  LDCU.U8 UR4, c[0x0][0x3b8] ;  /* 0x00007700ff0477ac */ /* 0x000f220008000000 */
[----:B0-23--:R-:W0:Y:S01]  /*b8e0*/  LDC.64 R4, c[0x0][0x3d8] ;  /* 0x0000f600ff047b82 */ /* 0x00de220000000a00 */
[----:B------:R-:W-:Y:S01]  /*b8f0*/  CS2R R2, SRZ ;  /* 0x0000000000027805 */ /* 0x000fe2000001ff00 */
[----:B----4-:R-:W-:-:S09]  /*b900*/  UISETP.NE.AND UP0, UPT, UR4, URZ, UPT ;  /* 0x000000ff0400728c */ /* 0x010fd2000bf05270 */
[----:B------:R-:W-:Y:S05]  /*b910*/  BRA.U UP0, `(.L_x_460) ;  /* 0x0000000100087547 */ /* 0x000fea000b800000 */
[----:B------:R-:W2:Y:S02]  /*b920*/  LDC.64 R2, c[0x0][0x3d0] ;  /* 0x0000f400ff027b82 */ /* 0x000ea40000000a00 */
[----:B--2---:R-:W5:Y:S02]  /*b930*/  LDG.E.64 R2, desc[UR8][R2.64] ;  /* 0x0000000802027981 */ /* 0x004f64000c1e1b00 */
.L_x_460:
[----:B-----5:R-:W-:-:S04]  /*b940*/  IADD3 R2, P0, PT, R44, R2, RZ ;  /* 0x000000022c027210 */ /* 0x020fc80007f1e0ff */
[----:B------:R-:W-:-:S05]  /*b950*/  LEA.HI.X.SX32 R3, R44, R3, 0x1, P0 ;  /* 0x000000032c037211 */ /* 0x000fca00000f0eff */
[----:B0-----:R-:W-:Y:S01]  /*b960*/  STG.E.64 desc[UR8][R4.64], R2 ;  /* 0x0000000204007986 */ /* 0x001fe2000c101b08 */
[----:B------:R-:W-:Y:S05]  /*b970*/  EXIT ;  /* 0x000000000000794d */ /* 0x000fea0003800000 */
.L_x_293:
[----:B------:R-:W-:Y:S01]  /*b980*/  BSSY B0, `(.L_x_461) ;  /* 0x0000006000007945 */ /* 0x000fe20003800000 */
[----:B------:R-:W-:Y:S01]  /*b990*/  PLOP3.LUT P0, PT, P0, PT, PT, 0x8, 0x80 ;  /* 0x000000000080781c */ /* 0x000fe2000070e170 */
[----:B------:R-:W-:-:S12]  /*b9a0*/  IMAD.MOV.U32 R18, RZ, RZ, -0x1 ;  /* 0xffffffffff127424 */ /* 0x000fd800078e00ff */
[----:B------:R-:W-:Y:S05]  /*b9b0*/  WARPSYNC.COLLECTIVE R18, `(.L_x_462) ;  /* 0x0000000012087348 */ /* 0x000fea0003c00000 */
[----:B------:R-:W-:Y:S01]  /*b9c0*/  VOTE.ANY P0, P0 ;  /* 0x0000000000ff7806 */ /* 0x000fe20000000100 */
[----:B------:R-:W-:-:S12]  /*b9d0*/  ENDCOLLECTIVE ;  /* 0x000000000000791b */ /* 0x000fd80003800000 */
.L_x_462:
[----:B------:R-:W-:Y:S05]  /*b9e0*/  BSYNC B0 ;  /* 0x0000000000007941 */ /* 0x000fea0003800000 */
.L_x_461:
[----:B------:R-:W-:Y:S05]  /*b9f0*/  BRA `(.L_x_463) ;  /* 0xffffff7c00247947 */ /* 0x000fea000383ffff */
.L_x_295:
[----:B------:R-:W-:Y:S01]  /*ba00*/  BSSY B0, `(.L_x_464) ;  /* 0x0000006000007945 */ /* 0x000fe20003800000 */
[----:B------:R-:W-:Y:S01]  /*ba10*/  PLOP3.LUT P0, PT, P0, PT, PT, 0x8, 0x80 ;  /* 0x000000000080781c */ /* 0x000fe2000070e170 */
[----:B------:R-:W-:-:S12]  /*ba20*/  IMAD.MOV.U32 R18, RZ, RZ, -0x1 ;  /* 0xffffffffff127424 */ /* 0x000fd800078e00ff */
[----:B------:R-:W-:Y:S05]  /*ba30*/  WARPSYNC.COLLECTIVE R18, `(.L_x_465) ;  /* 0x0000000012087348 */ /* 0x000fea0003c00000 */
[----:B------:R-:W-:Y:S01]  /*ba40*/  VOTE.ANY P0, P0 ;  /* 0x0000000000ff7806 */ /* 0x000fe20000000100 */
[----:B------:R-:W-:-:S12]  /*ba50*/  ENDCOLLECTIVE ;  /* 0x000000000000791b */ /* 0x000fd80003800000 */
.L_x_465:
[----:B------:R-:W-:Y:S05]  /*ba60*/  BSYNC B0 ;  /* 0x0000000000007941 */ /* 0x000fea0003800000 */
.L_x_464:
[----:B------:R-:W-:Y:S05]  /*ba70*/  BRA `(.L_x_466) ;  /* 0xffffff7c00287947 */ /* 0x000fea000383ffff */
.L_x_297:
[----:B------:R-:W0:Y:S01]  /*ba80*/  S2R R50, SR_GEMASK ;  /* 0x0000000000327919 */ /* 0x000e220000003c00 */
[----:B------:R-:W-:Y:S01]  /*ba90*/  BSSY B0, `(.L_x_467) ;  /* 0x0000006000007945 */ /* 0x000fe20003800000 */
[----:B------:R-:W-:Y:S01]  /*baa0*/  PLOP3.LUT P0, PT, P0, PT, PT, 0x8, 0x80 ;  /* 0x000000000080781c */ /* 0x000fe2000070e170 */
[----:B------:R-:W-:-:S12]  /*bab0*/  IMAD.MOV.U32 R18, RZ, RZ, -0x1 ;  /* 0xffffffffff127424 */ /* 0x000fd800078e00ff */
[----:B0-----:R-:W-:Y:S05]  /*bac0*/  WARPSYNC.COLLECTIVE R18, `(.L_x_468) ;  /* 0x0000000012087348 */ /* 0x001fea0003c00000 */
[----:B------:R-:W-:Y:S01]  /*bad0*/  VOTE.ANY R18, PT, P0 ;  /* 0x0000000000127806 */ /* 0x000fe200000e0100 */
[----:B0-----:R-:W-:Y:S06]  /*bae0*/  ENDCOLLECTIVE ;  /* 0x000000000000791b */ /* 0x001fec0003800000 */
.L_x_468:
[----:B------:R-:W-:Y:S05]  /*baf0*/  BSYNC B0 ;  /* 0x0000000000007941 */ /* 0x000fea0003800000 */
.L_x_467:
[----:B------:R-:W-:Y:S01]  /*bb00*/  LOP3.LUT R18, R18, 0x80000000, R50, 0xec, !PT ;  /* 0x8000000012127812 */ /* 0x000fe200078eec32 */
[C---:B------:R-:W-:Y:S02]  /*bb10*/  VIADD R22, R49.reuse, 0x2 ;  /* 0x0000000231167836 */ /* 0x040fe40000000000 */
[C---:B------:R-:W-:Y:S02]  /*bb20*/  VIADD R21, R49.reuse, 0x4 ;  /* 0x0000000431157836 */ /* 0x040fe40000000000 */
[----:B------:R-:W-:Y:S02]  /*bb30*/  VIADD R13, R18, 0xffffffff ;  /* 0xffffffff120d7836 */ /* 0x000fe40000000000 */
[----:B------:R-:W-:-:S03]  /*bb40*/  VIADD R20, R49, 0x8 ;  /* 0x0000000831147836 */ /* 0x000fc60000000000 */
[----:B------:R-:W-:Y:S01]  /*bb50*/  LOP3.LUT R51, R18, R13, RZ, 0xc, !PT ;  /* 0x0000000d12337212 */ /* 0x000fe200078e0cff */
[----:B------:R-:W-:Y:S02]  /*bb60*/  IMAD.MOV.U32 R13, RZ, RZ, 0x1 ;  /* 0x00000001ff0d7424 */ /* 0x000fe400078e00ff */
[----:B------:R-:W-:-:S03]  /*bb70*/  IMAD.MOV.U32 R18, RZ, RZ, -0x1 ;  /* 0xffffffffff127424 */ /* 0x000fc600078e00ff */
[----:B------:R-:W0:Y:S02]  /*bb80*/  POPC R51, R51 ;  /* 0x0000003300337309 */ /* 0x000e240000000000 */
[----:B0-----:R-:W-:-:S07]  /*bb90*/  IMAD.MOV.U32 R12, RZ, RZ, R51 ;  /* 0x000000ffff0c7224 */ /* 0x001fce00078e0033 */
[----:B------:R-:W-:Y:S05]  /*bba0*/  WARPSYNC.COLLECTIVE R18, `(.L_x_469) ;  /* 0x0000000012087348 */ /* 0x000fea0003c00000 */
[----:B------:R0:W1:Y:S02]  /*bbb0*/  SHFL.DOWN P0, R19, R15, R13, R12 ;  /* 0x0800000d0f137389 */ /* 0x000064000000000c */
[----:B01----:R-:W-:Y:S05]  /*bbc0*/  ENDCOLLECTIVE ;  /* 0x000000000000791b */ /* 0x003fea0003800000 */
.L_x_469:
[----:B------:R-:W-:Y:S01]  /*bbd0*/  IMAD.MOV.U32 R13, RZ, RZ, 0x2 ;  /* 0x00000002ff0d7424 */ /* 0x000fe200078e00ff */
[----:B------:R-:W-:-:S04]  /*bbe0*/  ISETP.GE.AND P0, PT, R49, R51, PT ;  /* 0x000000333100720c */ /* 0x000fc80003f06270 */
[----:B------:R-:W-:-:S05]  /*bbf0*/  SEL R16, R19, RZ, !P0 ;  /* 0x000000ff13107207 */ /* 0x000fca0004000000 */
[----:B------:R-:W-:-:S04]  /*bc00*/  IMAD.IADD R16, R16, 0x1, R15 ;  /* 0x0000000110107824 */ /* 0x000fc800078e020f */
[----:B------:R-:W-:-:S07]  /*bc10*/  IMAD.MOV.U32 R15, RZ, RZ, R16 ;  /* 0x000000ffff0f7224 */ /* 0x000fce00078e0010 */
[----:B------:R-:W-:Y:S05]  /*bc20*/  WARPSYNC.COLLECTIVE R18, `(.L_x_470) ;  /* 0x0000000012087348 */ /* 0x000fea0003c00000 */
[----:B------:R0:W1:Y:S02]  /*bc30*/  SHFL.DOWN P0, R19, R15, R13, R12 ;  /* 0x0800000d0f137389 */ /* 0x000064000000000c */
[----:B01----:R-:W-:Y:S05]  /*bc40*/  ENDCOLLECTIVE ;  /* 0x000000000000791b */ /* 0x003fea0003800000 */
.L_x_470:
[----:B------:R-:W-:Y:S01]  /*bc50*/  IMAD.MOV.U32 R13, RZ, RZ, 0x4 ;  /* 0x00000004ff0d7424 */ /* 0x000fe200078e00ff */
[----:B------:R-:W-:-:S04]  /*bc60*/  ISETP.GT.AND P0, PT, R22, R51, PT ;  /* 0x000000331600720c */ /* 0x000fc80003f04270 */
[----:B------:R-:W-:-:S05]  /*bc70*/  SEL R19, R19, RZ, !P0 ;  /* 0x000000ff13137207 */ /* 0x000fca0004000000 */
[----:B------:R-:W-:Y:S02]  /*bc80*/  IMAD.IADD R42, R16, 0x1, R19 ;  /* 0x00000001102a7824 */ /* 0x000fe400078e0213 */
[----:B------:R-:W0:Y:S02]  /*bc90*/  LDC.64 R16, c[0x0][0x3a0] ;  /* 0x0000e800ff107b82 */ /* 0x000e240000000a00 */
[----:B------:R-:W-:-:S07]  /*bca0*/  IMAD.MOV.U32 R15, RZ, RZ, R42 ;  /* 0x000000ffff0f7224 */ /* 0x000fce00078e002a */
[----:B0-----:R-:W-:Y:S05]  /*bcb0*/  WARPSYNC.COLLECTIVE R18, `(.L_x_471) ;  /* 0x0000000012087348 */ /* 0x001fea0003c00000 */
[----:B------:R1:W2:Y:S02]  /*bcc0*/  SHFL.DOWN P0, R19, R15, R13, R12 ;  /* 0x0800000d0f137389 */ /* 0x0002a4000000000c */
[----:B012---:R-:W-:Y:S05]  /*bcd0*/  ENDCOLLECTIVE ;  /* 0x000000000000791b */ /* 0x007fea0003800000 */
.L_x_471:
[----:B------:R-:W-:Y:S01]  /*bce0*/  IMAD.MOV.U32 R13, RZ, RZ, 0x8 ;  /* 0x00000008ff0d7424 */ /* 0x000fe200078e00ff */
[----:B------:R-:W-:-:S05]  /*bcf0*/  IADD3 R16, P2, PT, R16, 0x100, RZ ;  /* 0x0000010010107810 */ /* 0x000fca0007f5e0ff */
[----:B------:R-:W-:Y:S01]  /*bd00*/  IMAD.X R17, RZ, RZ, R17, P2 ;  /* 0x000000ffff117224 */ /* 0x000fe200010e0611 */
[----:B------:R-:W-:-:S04]  /*bd10*/  ISETP.GT.AND P0, PT, R21, R51, PT ;  /* 0x000000331500720c */ /* 0x000fc80003f04270 */
[----:B------:R-:W-:-:S05]  /*bd20*/  SEL R19, R19, RZ, !P0 ;  /* 0x000000ff13137207 */ /* 0x000fca0004000000 */
[----:B------:R-:W-:Y:S02]  /*bd30*/  IMAD.IADD R52, R42, 0x1, R19 ;  /* 0x000000012a347824 */ /* 0x000fe400078e0213 */
[----:B------:R-:W-:Y:S02]  /*bd40*/  VIADD R42, R49, 0x10 ;  /* 0x00000010312a7836 */ /* 0x000fe40000000000 */
[----:B------:R-:W-:-:S03]  /*bd50*/  IMAD.MOV.U32 R15, RZ, RZ, R52 ;  /* 0x000000ffff0f7224 */ /* 0x000fc600078e0034 */
[----:B------:R-:W-:-:S13]  /*bd60*/  ISETP.GT.AND P1, PT, R42, R51, PT ;  /* 0x000000332a00720c */ /* 0x000fda0003f24270 */
[----:B------:R-:W-:Y:S05]  /*bd70*/  WARPSYNC.COLLECTIVE R18, `(.L_x_472) ;  /* 0x0000000012087348 */ /* 0x000fea0003c00000 */
[----:B------:R0:W1:Y:S02]  /*bd80*/  SHFL.DOWN P0, R19, R15, R13, R12 ;  /* 0x0800000d0f137389 */ /* 0x000064000000000c */
[----:B01----:R-:W-:Y:S05]  /*bd90*/  ENDCOLLECTIVE ;  /* 0x000000000000791b */ /* 0x003fea0003800000 */
.L_x_472:
[----:B------:R-:W-:Y:S01]  /*bda0*/  IMAD.MOV.U32 R13, RZ, RZ, 0x10 ;  /* 0x00000010ff0d7424 */ /* 0x000fe200078e00ff */
[----:B------:R-:W-:-:S04]  /*bdb0*/  ISETP.GT.AND P0, PT, R20, R51, PT ;  /* 0x000000331400720c */ /* 0x000fc80003f04270 */
[----:B------:R-:W-:-:S05]  /*bdc0*/  SEL R19, R19, RZ, !P0 ;  /* 0x000000ff13137207 */ /* 0x000fca0004000000 */
[----:B------:R-:W-:-:S04]  /*bdd0*/  IMAD.IADD R44, R52, 0x1, R19 ;  /* 0x00000001342c7824 */ /* 0x000fc800078e0213 */
[----:B------:R-:W-:-:S07]  /*bde0*/  IMAD.MOV.U32 R15, RZ, RZ, R44 ;  /* 0x000000ffff0f7224 */ /* 0x000fce00078e002c */
[----:B------:R-:W-:Y:S05]  /*bdf0*/  WARPSYNC.COLLECTIVE R18, `(.L_x_473) ;  /* 0x0000000012087348 */ /* 0x000fea0003c00000 */
[----:B------:R0:W1:Y:S02]  /*be00*/  SHFL.DOWN P0, R19, R15, R13, R12 ;  /* 0x0800000d0f137389 */ /* 0x000064000000000c */
[----:B01----:R-:W-:Y:S05]  /*be10*/  ENDCOLLECTIVE ;  /* 0x000000000000791b */ /* 0x003fea0003800000 */
.L_x_473:
[----:B------:R-:W-:Y:S02]  /*be20*/  ISETP.NE.AND P0, PT, R14, 0x65, PT ;  /* 0x000000650e00780c */ /* 0x000fe40003f05270 */
[----:B------:R-:W-:-:S05]  /*be30*/  SEL R19, R19, RZ, !P1 ;  /* 0x000000ff13137207 */ /* 0x000fca0004800000 */
[----:B------:R-:W-:-:S07]  /*be40*/  IMAD.IADD R43, R44, 0x1, R19 ;  /* 0x000000012c2b7824 */ /* 0x000fce00078e0213 */
[----:B------:R-:W-:Y:S05]  /*be50*/  WARPSYNC.COLLECTIVE R18, `(.L_x_474) ;  /* 0x0000000012087348 */ /* 0x000fea0003c00000 */
[----:B------:R-:W-:Y:S01]  /*be60*/  VOTE.ALL P0, P0 ;  /* 0x0000000000ff7806 */ /* 0x000fe20000000000 */
[----:B------:R-:W-:-:S12]  /*be70*/  ENDCOLLECTIVE ;  /* 0x000000000000791b */ /* 0x000fd80003800000 */
.L_x_474:
[----:B------:R-:W-:Y:S05]  /*be80*/  BRA `(.L_x_475) ;  /* 0xffffff7800c07947 */ /* 0x000fea000383ffff */
.L_x_299:
[----:B------:R-:W-:Y:S01]  /*be90*/  BSSY B0, `(.L_x_476) ;  /* 0x0000006000007945 */ /* 0x000fe20003800000 */
[----:B------:R-:W-:Y:S01]  /*bea0*/  PLOP3.LUT P0, PT, P0, PT, PT, 0x8, 0x80 ;  /* 0x000000000080781c */ /* 0x000fe2000070e170 */
[----:B------:R-:W-:-:S12]  /*beb0*/  IMAD.MOV.U32 R18, RZ, RZ, -0x1 ;  /* 0xffffffffff127424 */ /* 0x000fd800078e00ff */
[----:B------:R-:W-:Y:S05]  /*bec0*/  WARPSYNC.COLLECTIVE R18, `(.L_x_477) ;  /* 0x0000000012087348 */ /* 0x000fea0003c00000 */
[----:B------:R-:W-:Y:S01]  /*bed0*/  VOTE.ANY P0, P0 ;  /* 0x0000000000ff7806 */ /* 0x000fe20000000100 */
[----:B------:R-:W-:-:S12]  /*bee0*/  ENDCOLLECTIVE ;  /* 0x000000000000791b */ /* 0x000fd80003800000 */
.L_x_477:
[----:B------:R-:W-:Y:S05]  /*bef0*/  BSYNC B0 ;  /* 0x0000000000007941 */ /* 0x000fea0003800000 */
.L_x_476:
[----:B------:R-:W-:Y:S05]  /*bf00*/  BRA `(.L_x_478) ;  /* 0xffffff7800d07947 */ /* 0x000fea000383ffff */
.L_x_301:
[----:B------:R-:W-:Y:S01]  /*bf10*/  BSSY B0, `(.L_x_479) ;  /* 0x0000006000007945 */ /* 0x000fe20003800000 */
[----:B------:R-:W-:Y:S01]  /*bf20*/  PLOP3.LUT P0, PT, P0, PT, PT, 0x8, 0x80 ;  /* 0x000000000080781c */ /* 0x000fe2000070e170 */
[----:B------:R-:W-:-:S12]  /*bf30*/  IMAD.MOV.U32 R18, RZ, RZ, -0x1 ;  /* 0xffffffffff127424 */ /* 0x000fd800078e00ff */
[----:B------:R-:W-:Y:S05]  /*bf40*/  WARPSYNC.COLLECTIVE R18, `(.L_x_480) ;  /* 0x0000000012087348 */ /* 0x000fea0003c00000 */
[----:B------:R-:W-:Y:S01]  /*bf50*/  VOTE.ANY P0, P0 ;  /* 0x0000000000ff7806 */ /* 0x000fe20000000100 */
[----:B------:R-:W-:-:S12]  /*bf60*/  ENDCOLLECTIVE ;  /* 0x000000000000791b */ /* 0x000fd80003800000 */
.L_x_480:
[----:B------:R-:W-:Y:S05]  /*bf70*/  BSYNC B0 ;  /* 0x0000000000007941 */ /* 0x000fea0003800000 */
.L_x_479:
[----:B------:R-:W-:Y:S05]  /*bf80*/  BRA `(.L_x_481) ;  /* 0xffffff7800d47947 */ /* 0x000fea000383ffff */
.L_x_303:
[----:B------:R-:W-:Y:S01]  /*bf90*/  BSSY B0, `(.L_x_482) ;  /* 0x0000006000007945 */ /* 0x000fe20003800000 */
[----:B------:R-:W-:Y:S01]  /*bfa0*/  PLOP3.LUT P0, PT, P0, PT, PT, 0x8, 0x80 ;  /* 0x000000000080781c */ /* 0x000fe2000070e170 */
[----:B------:R-:W-:-:S12]  /*bfb0*/  IMAD.MOV.U32 R18, RZ, RZ, -0x1 ;  /* 0xffffffffff127424 */ /* 0x000fd800078e00ff */
[----:B------:R-:W-:Y:S05]  /*bfc0*/  WARPSYNC.COLLECTIVE R18, `(.L_x_483) ;  /* 0x0000000012087348 */ /* 0x000fea0003c00000 */
[----:B------:R-:W-:Y:S01]  /*bfd0*/  VOTE.ANY R18, PT, P0 ;  /* 0x0000000000127806 */ /* 0x000fe200000e0100 */
[----:B------:R-:W-:Y:S06]  /*bfe0*/  ENDCOLLECTIVE ;  /* 0x000000000000791b */ /* 0x000fec0003800000 */
.L_x_483:
[----:B------:R-:W-:Y:S05]  /*bff0*/  BSYNC B0 ;  /* 0x0000000000007941 */ /* 0x000fea0003800000 */
.L_x_482:
[----:B------:R-:W-:Y:S01]  /*c000*/  LOP3.LUT R18, R18, 0x80000000, R50, 0xec, !PT ;  /* 0x8000000012127812 */ /* 0x000fe200078eec32 */
[----:B------:R-:W-:-:S04]  /*c010*/  VIADD R41, R41, 0xffffffe0 ;  /* 0xffffffe029297836 */ /* 0x000fc80000000000 */
[----:B------:R-:W-:-:S05]  /*c020*/  VIADD R13, R18, 0xffffffff ;  /* 0xffffffff120d7836 */ /* 0x000fca0000000000 */
[----:B------:R-:W-:Y:S01]  /*c030*/  LOP3.LUT R52, R18, R13, RZ, 0xc, !PT ;  /* 0x0000000d12347212 */ /* 0x000fe200078e0cff */
[----:B------:R-:W-:Y:S02]  /*c040*/  IMAD.MOV.U32 R13, RZ, RZ, 0x1 ;  /* 0x00000001ff0d7424 */ /* 0x000fe400078e00ff */
[----:B------:R-:W-:Y:S01]  /*c050*/  IMAD.MOV.U32 R18, RZ, RZ, -0x1 ;  /* 0xffffffffff127424 */ /* 0x000fe200078e00ff */
[----:B------:R0:W1:Y:S06]  /*c060*/  POPC R12, R52 ;  /* 0x00000034000c7309 */ /* 0x00006c0000000000 */
[----:B01----:R-:W-:Y:S05]  /*c070*/  WARPSYNC.COLLECTIVE R18, `(.L_x_484) ;  /* 0x0000000012087348 */ /* 0x003fea0003c00000 */
[----:B-1----:R1:W2:Y:S02]  /*c080*/  SHFL.DOWN P0, R19, R15, R13, R12 ;  /* 0x0800000d0f137389 */ /* 0x0022a4000000000c */
[----:B012---:R-:W-:Y:S05]  /*c090*/  ENDCOLLECTIVE ;  /* 0x000000000000791b */ /* 0x007fea0003800000 */
.L_x_484:
[-C--:B------:R-:W-:Y:S01]  /*c0a0*/  ISETP.GT.AND P1, PT, R42, R12.reuse, PT ;  /* 0x0000000c2a00720c */ /* 0x080fe20003f24270 */
        /* <DEDUP_REMOVED lines=8> */
.L_x_485:
        /* <DEDUP_REMOVED lines=8> */
.L_x_486:
        /* <DEDUP_REMOVED lines=8> */
.L_x_487:
        /* <DEDUP_REMOVED lines=8> */
.L_x_488:
[----:B------:R-:W-:Y:S02]  /*c2b0*/  ISETP.NE.AND P0, PT, R14, 0x65, PT ;  /* 0x000000650e00780c */ /* 0x000fe40003f05270 */
[----:B------:R-:W-:-:S04]  /*c2c0*/  SEL R14, R19, RZ, !P1 ;  /* 0x000000ff130e7207 */ /* 0x000fc80004800000 */
[----:B------:R-:W-:-:S07]  /*c2d0*/  IADD3 R43, PT, PT, R51, R14, R43 ;  /* 0x0000000e332b7210 */ /* 0x000fce0007ffe02b */
[----:B------:R-:W-:Y:S05]  /*c2e0*/  WARPSYNC.COLLECTIVE R18, `(.L_x_489) ;  /* 0x0000000012087348 */ /* 0x000fea0003c00000 */
[----:B------:R-:W-:Y:S01]  /*c2f0*/  VOTE.ALL P0, P0 ;  /* 0x0000000000ff7806 */ /* 0x000fe20000000000 */
[----:B------:R-:W-:-:S12]  /*c300*/  ENDCOLLECTIVE ;  /* 0x000000000000791b */ /* 0x000fd80003800000 */
.L_x_489:
[----:B------:R-:W-:Y:S05]  /*c310*/  BRA `(.L_x_490) ;  /* 0xffffff7800707947 */ /* 0x000fea000383ffff */
.L_x_401:
[----:B------:R-:W-:Y:S01]  /*c320*/  BSSY B0, `(.L_x_491) ;  /* 0x0000006000007945 */ /* 0x000fe20003800000 */
[----:B------:R-:W-:Y:S01]  /*c330*/  PLOP3.LUT P0, PT, P0, PT, PT, 0x8, 0x80 ;  /* 0x000000000080781c */ /* 0x000fe2000070e170 */
[----:B------:R-:W-:-:S12]  /*c340*/  IMAD.MOV.U32 R18, RZ, RZ, -0x1 ;  /* 0xffffffffff127424 */ /* 0x000fd800078e00ff */
[----:B------:R-:W-:Y:S05]  /*c350*/  WARPSYNC.COLLECTIVE R18, `(.L_x_492) ;  /* 0x0000000012087348 */ /* 0x000fea0003c00000 */
[----:B------:R-:W-:Y:S01]  /*c360*/  VOTE.ANY P0, P0 ;  /* 0x0000000000ff7806 */ /* 0x000fe20000000100 */
[----:B------:R-:W-:-:S12]  /*c370*/  ENDCOLLECTIVE ;  /* 0x000000000000791b */ /* 0x000fd80003800000 */
.L_x_492:
[----:B------:R-:W-:Y:S05]  /*c380*/  BSYNC B0 ;  /* 0x0000000000007941 */ /* 0x000fea0003800000 */
.L_x_491:
[----:B------:R-:W-:Y:S05]  /*c390*/  BRA `(.L_x_493) ;  /* 0xffffffd000807947 */ /* 0x000fea000383ffff */
.L_x_403:
[----:B------:R-:W-:Y:S01]  /*c3a0*/  BSSY B0, `(.L_x_494) ;  /* 0x0000006000007945 */ /* 0x000fe20003800000 */
[----:B------:R-:W-:Y:S01]  /*c3b0*/  PLOP3.LUT P0, PT, P0, PT, PT, 0x8, 0x80 ;  /* 0x000000000080781c */ /* 0x000fe2000070e170 */
[----:B------:R-:W-:-:S12]  /*c3c0*/  IMAD.MOV.U32 R18, RZ, RZ, -0x1 ;  /* 0xffffffffff127424 */ /* 0x000fd800078e00ff */
[----:B------:R-:W-:Y:S05]  /*c3d0*/  WARPSYNC.COLLECTIVE R18, `(.L_x_495) ;  /* 0x0000000012087348 */ /* 0x000fea0003c00000 */
[----:B------:R-:W-:Y:S01]  /*c3e0*/  VOTE.ANY P0, P0 ;  /* 0x0000000000ff7806 */ /* 0x000fe20000000100 */
[----:B------:R-:W-:-:S12]  /*c3f0*/  ENDCOLLECTIVE ;  /* 0x000000000000791b */ /* 0x000fd80003800000 */
.L_x_495:
[----:B------:R-:W-:Y:S05]  /*c400*/  BSYNC B0 ;  /* 0x0000000000007941 */ /* 0x000fea0003800000 */
.L_x_494:
[----:B------:R-:W-:Y:S05]  /*c410*/  BRA `(.L_x_496) ;  /* 0xffffffd000847947 */ /* 0x000fea000383ffff */
.L_x_405:
[----:B------:R-:W0:Y:S01]  /*c420*/  S2R R49, SR_GEMASK ;  /* 0x0000000000317919 */ /* 0x000e220000003c00 */
[----:B------:R-:W-:Y:S01]  /*c430*/  BSSY B0, `(.L_x_497) ;  /* 0x0000006000007945 */ /* 0x000fe20003800000 */
[----:B------:R-:W-:Y:S01]  /*c440*/  PLOP3.LUT P0, PT, P0, PT, PT, 0x8, 0x80 ;  /* 0x000000000080781c */ /* 0x000fe2000070e170 */
[----:B------:R-:W-:-:S12]  /*c450*/  IMAD.MOV.U32 R18, RZ, RZ, -0x1 ;  /* 0xffffffffff127424 */ /* 0x000fd800078e00ff */
[----:B0-----:R-:W-:Y:S05]  /*c460*/  WARPSYNC.COLLECTIVE R18, `(.L_x_498) ;  /* 0x0000000012087348 */ /* 0x001fea0003c00000 */
[----:B------:R-:W-:Y:S01]  /*c470*/  VOTE.ANY R18, PT, P0 ;  /* 0x0000000000127806 */ /* 0x000fe200000e0100 */
[----:B0-----:R-:W-:Y:S06]  /*c480*/  ENDCOLLECTIVE ;  /* 0x000000000000791b */ /* 0x001fec0003800000 */
.L_x_498:
[----:B------:R-:W-:Y:S05]  /*c490*/  BSYNC B0 ;  /* 0x0000000000007941 */ /* 0x000fea0003800000 */
.L_x_497:
        /* <DEDUP_REMOVED lines=13> */
.L_x_499:
        /* <DEDUP_REMOVED lines=8> */
.L_x_500:
        /* <DEDUP_REMOVED lines=8> */
.L_x_501:
[----:B------:R-:W-:Y:S01]  /*c670*/  IMAD.MOV.U32 R13, RZ, RZ, 0x8 ;  /* 0x00000008ff0d7424 */ /* 0x000fe200078e00ff */
        /* <DEDUP_REMOVED lines=9> */
.L_x_502:
        /* <DEDUP_REMOVED lines=9> */
.L_x_503:
[----:B------:R-:W-:-:S05]  /*c7a0*/  IADD3 R20, P2, PT, R20, 0x100, RZ ;  /* 0x0000010014147810 */ /* 0x000fca0007f5e0ff */
[----:B------:R-:W-:Y:S01]  /*c7b0*/  IMAD.X R21, RZ, RZ, R21, P2 ;  /* 0x000000ffff157224 */ /* 0x000fe200010e0615 */
[----:B------:R-:W-:Y:S02]  /*c7c0*/  ISETP.NE.AND P0, PT, R14, 0x65, PT ;  /* 0x000000650e00780c */ /* 0x000fe40003f05270 */
[----:B------:R-:W-:-:S05]  /*c7d0*/  SEL R44, R19, RZ, !P1 ;  /* 0x000000ff132c7207 */ /* 0x000fca0004800000 */
[----:B------:R-:W-:-:S07]  /*c7e0*/  IMAD.IADD R44, R45, 0x1, R44 ;  /* 0x000000012d2c7824 */ /* 0x000fce00078e022c */
[----:B------:R-:W-:Y:S05]  /*c7f0*/  WARPSYNC.COLLECTIVE R18, `(.L_x_504) ;  /* 0x0000000012087348 */ /* 0x000fea0003c00000 */
[----:B------:R-:W-:Y:S01]  /*c800*/  VOTE.ALL P0, P0 ;  /* 0x0000000000ff7806 */ /* 0x000fe20000000000 */
[----:B------:R-:W-:-:S12]  /*c810*/  ENDCOLLECTIVE ;  /* 0x000000000000791b */ /* 0x000fd80003800000 */
.L_x_504:
[----:B------:R-:W-:Y:S05]  /*c820*/  BRA `(.L_x_505) ;  /* 0xffffffd0001c7947 */ /* 0x000fea000383ffff */
.L_x_407:
[----:B------:R-:W-:Y:S01]  /*c830*/  BSSY B0, `(.L_x_506) ;  /* 0x0000006000007945 */ /* 0x000fe20003800000 */
[----:B------:R-:W-:Y:S01]  /*c840*/  PLOP3.LUT P0, PT, P0, PT, PT, 0x8, 0x80 ;  /* 0x000000000080781c */ /* 0x000fe2000070e170 */
[----:B------:R-:W-:-:S12]  /*c850*/  IMAD.MOV.U32 R18, RZ, RZ, -0x1 ;  /* 0xffffffffff127424 */ /* 0x000fd800078e00ff */
[----:B------:R-:W-:Y:S05]  /*c860*/  WARPSYNC.COLLECTIVE R18, `(.L_x_507) ;  /* 0x0000000012087348 */ /* 0x000fea0003c00000 */
[----:B------:R-:W-:Y:S01]  /*c870*/  VOTE.ANY P0, P0 ;  /* 0x0000000000ff7806 */ /* 0x000fe20000000100 */
[----:B------:R-:W-:-:S12]  /*c880*/  ENDCOLLECTIVE ;  /* 0x000000000000791b */ /* 0x000fd80003800000 */
.L_x_507:
[----:B------:R-:W-:Y:S05]  /*c890*/  BSYNC B0 ;  /* 0x0000000000007941 */ /* 0x000fea0003800000 */
.L_x_506:
[----:B------:R-:W-:Y:S05]  /*c8a0*/  BRA `(.L_x_508) ;  /* 0xffffffd0002c7947 */ /* 0x000fea000383ffff */
.L_x_409:
[----:B------:R-:W-:Y:S01]  /*c8b0*/  BSSY B0, `(.L_x_509) ;  /* 0x0000006000007945 */ /* 0x000fe20003800000 */
[----:B------:R-:W-:Y:S01]  /*c8c0*/  PLOP3.LUT P0, PT, P0, PT, PT, 0x8, 0x80 ;  /* 0x000000000080781c */ /* 0x000fe2000070e170 */
[----:B------:R-:W-:-:S12]  /*c8d0*/  IMAD.MOV.U32 R18, RZ, RZ, -0x1 ;  /* 0xffffffffff127424 */ /* 0x000fd800078e00ff */
[----:B------:R-:W-:Y:S05]  /*c8e0*/  WARPSYNC.COLLECTIVE R18, `(.L_x_510) ;  /* 0x0000000012087348 */ /* 0x000fea0003c00000 */
[----:B------:R-:W-:Y:S01]  /*c8f0*/  VOTE.ANY P0, P0 ;  /* 0x0000000000ff7806 */ /* 0x000fe20000000100 */
[----:B------:R-:W-:-:S12]  /*c900*/  ENDCOLLECTIVE ;  /* 0x000000000000791b */ /* 0x000fd80003800000 */
.L_x_510:
[----:B------:R-:W-:Y:S05]  /*c910*/  BSYNC B0 ;  /* 0x0000000000007941 */ /* 0x000fea0003800000 */
.L_x_509:
[----:B------:R-:W-:Y:S05]  /*c920*/  BRA `(.L_x_511) ;  /* 0xffffffd000307947 */ /* 0x000fea000383ffff */
.L_x_411:
[----:B------:R-:W-:Y:S01]  /*c930*/  BSSY B0, `(.L_x_512) ;  /* 0x0000006000007945 */ /* 0x000fe20003800000 */
[----:B------:R-:W-:Y:S01]  /*c940*/  PLOP3.LUT P0, PT, P0, PT, PT, 0x8, 0x80 ;  /* 0x000000000080781c */ /* 0x000fe2000070e170 */
[----:B------:R-:W-:-:S12]  /*c950*/  IMAD.MOV.U32 R18, RZ, RZ, -0x1 ;  /* 0xffffffffff127424 */ /* 0x000fd800078e00ff */
[----:B------:R-:W-:Y:S05]  /*c960*/  WARPSYNC.COLLECTIVE R18, `(.L_x_513) ;  /* 0x0000000012087348 */ /* 0x000fea0003c00000 */
[----:B------:R-:W-:Y:S01]  /*c970*/  VOTE.ANY R18, PT, P0 ;  /* 0x0000000000127806 */ /* 0x000fe200000e0100 */
[----:B------:R-:W-:Y:S06]  /*c980*/  ENDCOLLECTIVE ;  /* 0x000000000000791b */ /* 0x000fec0003800000 */
.L_x_513:
[----:B------:R-:W-:Y:S05]  /*c990*/  BSYNC B0 ;  /* 0x0000000000007941 */ /* 0x000fea0003800000 */
.L_x_512:
        /* <DEDUP_REMOVED lines=10> */
.L_x_514:
        /* <DEDUP_REMOVED lines=8> */
.L_x_515:
        /* <DEDUP_REMOVED lines=8> */
.L_x_516:
        /* <DEDUP_REMOVED lines=10> */
.L_x_517:
        /* <DEDUP_REMOVED lines=8> */
.L_x_518:
[----:B------:R-:W-:Y:S02]  /*cc60*/  ISETP.NE.AND P0, PT, R14, 0x65, PT ;  /* 0x000000650e00780c */ /* 0x000fe40003f05270 */
[----:B------:R-:W-:-:S04]  /*cc70*/  SEL R19, R19, RZ, !P1 ;  /* 0x000000ff13137207 */ /* 0x000fc80004800000 */
[----:B------:R-:W-:-:S07]  /*cc80*/  IADD3 R44, PT, PT, R51, R19, R44 ;  /* 0x00000013332c7210 */ /* 0x000fce0007ffe02c */
[----:B------:R-:W-:Y:S05]  /*cc90*/  WARPSYNC.COLLECTIVE R18, `(.L_x_519) ;  /* 0x0000000012087348 */ /* 0x000fea0003c00000 */
[----:B------:R-:W-:Y:S01]  /*cca0*/  VOTE.ALL P0, P0 ;  /* 0x0000000000ff7806 */ /* 0x000fe20000000000 */
[----:B------:R-:W-:-:S12]  /*ccb0*/  ENDCOLLECTIVE ;  /* 0x000000000000791b */ /* 0x000fd80003800000 */
.L_x_519:
[----:B------:R-:W-:Y:S05]  /*ccc0*/  BRA `(.L_x_520) ;  /* 0xffffffcc00cc7947 */ /* 0x000fea000383ffff */
.L_x_521:
        /* <DEDUP_REMOVED lines=11> */
.L_x_537:


//--------------------- .text._ZN3cub18CUB_300001_SM_10006detail4scan23DeviceCompactInitKernelINS0_13ScanTileStateIiLb1EEEPjEEvT_iT0_ --------------------------
	.section	.text._ZN3cub18CUB_300001_SM_10006detail4scan23DeviceCompactInitKernelINS0_13ScanTileStateIiLb1EEEPjEEvT_iT0_,"ax",@progbits
	.align	128
        .global         _ZN3cub18CUB_300001_SM_10006detail4scan23DeviceCompactInitKernelINS0_13ScanTileStateIiLb1EEEPjEEvT_iT0_
        .type           _ZN3cub18CUB_300001_SM_10006detail4scan23DeviceCompactInitKernelINS0_13ScanTileStateIiLb1EEEPjEEvT_iT0_,@function
        .size           _ZN3cub18CUB_300001_SM_10006detail4scan23DeviceCompactInitKernelINS0_13ScanTileStateIiLb1EEEPjEEvT_iT0_,(.L_x_538 - _ZN3cub18CUB_300001_SM_10006detail4scan23DeviceCompactInitKernelINS0_13ScanTileStateIiLb1EEEPjEEvT_iT0_)
        .other          _ZN3cub18CUB_300001_SM_10006detail4scan23DeviceCompactInitKernelINS0_13ScanTileStateIiLb1EEEPjEEvT_iT0_,@"STO_CUDA_ENTRY STV_DEFAULT"
_ZN3cub18CUB_300001_SM_10006detail4scan23DeviceCompactInitKernelINS0_13ScanTileStateIiLb1EEEPjEEvT_iT0_:
.text._ZN3cub18CUB_300001_SM_10006detail4scan23DeviceCompactInitKernelINS0_13ScanTileStateIiLb1EEEPjEEvT_iT0_:
[----:B------:R-:W-:Y:S01]  /*0000*/  LDC R1, c[0x0][0x37c] ;  /* 0x0000df00ff017b82 */ /* 0x000fe20000000800 */
[----:B------:R-:W0:Y:S07]  /*0010*/  S2R R0, SR_TID.X ;  /* 0x0000000000007919 */ /* 0x000e2e0000002100 */
[----:B------:R-:W1:Y:S01]  /*0020*/  S2UR UR6, SR_CTAID.X ;  /* 0x00000000000679c3 */ /* 0x000e620000002500 */
[----:B------:R-:W2:Y:S07]  /*0030*/  LDCU UR4, c[0x0][0x388] ;  /* 0x00007100ff0477ac */ /* 0x000eae0008000800 */
[----:B------:R-:W1:Y:S01]  /*0040*/  LDC R7, c[0x0][0x360] ;  /* 0x0000d800ff077b82 */ /* 0x000e620000000800 */
[C---:B0-----:R-:W-:Y:S01]  /*0050*/  ISETP.GT.U32.AND P0, PT, R0.reuse, 0x1f, PT ;  /* 0x0000001f0000780c */ /* 0x041fe20003f04070 */
[----:B-1----:R-:W-:Y:S01]  /*0060*/  IMAD R7, R7, UR6, R0 ;  /* 0x0000000607077c24 */ /* 0x002fe2000f8e0200 */
[----:B------:R-:W-:-:S02]  /*0070*/  LOP3.LUT P2, RZ, R0, UR6, RZ, 0xfc, !PT ;  /* 0x0000000600ff7c12 */ /* 0x000fc4000f84fcff */
[----:B------:R-:W-:Y:S02]  /*0080*/  ISETP.NE.OR P0, PT, RZ, UR6, P0 ;  /* 0x00000006ff007c0c */ /* 0x000fe40008705670 */
[----:B--2---:R-:W-:Y:S01]  /*0090*/  ISETP.GE.AND P1, PT, R7, UR4, PT ;  /* 0x0000000407007c0c */ /* 0x004fe2000bf26270 */
[----:B------:R-:W0:Y:S10]  /*00a0*/  LDCU.64 UR4, c[0x0][0x358] ;  /* 0x00006b00ff0477ac */ /* 0x000e340008000a00 */
[----:B------:R-:W1:Y:S02]  /*00b0*/  @!P0 LDC.64 R4, c[0x0][0x380] ;  /* 0x0000e000ff048b82 */ /* 0x000e640000000a00 */
[----:B------:R-:W-:-:S06]  /*00c0*/  @!P1 MOV R6, 0x63 ;  /* 0x0000006300069802 */ /* 0x000fcc0000000f00 */
[----:B------:R-:W2:Y:S01]  /*00d0*/  @!P1 LDC.64 R2, c[0x0][0x380] ;  /* 0x0000e000ff029b82 */ /* 0x000ea20000000a00 */
[----:B-1----:R-:W-:-:S04]  /*00e0*/  @!P0 IMAD.WIDE.U32 R4, R0, 0x8, R4 ;  /* 0x0000000800048825 */ /* 0x002fc800078e0004 */
[----:B--2---:R-:W-:-:S04]  /*00f0*/  @!P1 IMAD.WIDE R2, R7, 0x8, R2 ;  /* 0x0000000807029825 */ /* 0x004fc800078e0202 */
[----:B------:R-:W-:-:S05]  /*0100*/  IMAD.MOV.U32 R7, RZ, RZ, RZ ;  /* 0x000000ffff077224 */ /* 0x000fca00078e00ff */
[----:B0-----:R0:W-:Y:S04]  /*0110*/  @!P1 STG.E.64 desc[UR4][R2.64+0x100], R6 ;  /* 0x0001000602009986 */ /* 0x0011e8000c101b04 */
[----:B------:R0:W-:Y:S01]  /*0120*/  @!P0 STG.E.64 desc[UR4][R4.64], RZ ;  /* 0x000000ff04008986 */ /* 0x0001e2000c101b04 */
[----:B------:R-:W-:Y:S05]  /*0130*/  @P2 EXIT ;  /* 0x000000000000294d */ /* 0x000fea0003800000 */
[----:B0-----:R-:W0:Y:S02]  /*0140*/  LDC.64 R2, c[0x0][0x390] ;  /* 0x0000e400ff027b82 */ /* 0x001e240000000a00 */
[----:B0-----:R-:W-:Y:S01]  /*0150*/  STG.E desc[UR4][R2.64], RZ ;  /* 0x000000ff02007986 */ /* 0x001fe2000c101904 */
[----:B------:R-:W-:Y:S05]  /*0160*/  EXIT ;  /* 0x000000000000794d */ /* 0x000fea0003800000 */
.L_x_522:
        /* <DEDUP_REMOVED lines=9> */
.L_x_538:


//--------------------- .text._ZN3cub18CUB_300001_SM_10006detail8for_each13static_kernelINS2_12policy_hub_t12policy_500_tEmN6thrust24THRUST_300001_SM_1000_NS8cuda_cub20__uninitialized_fill7functorINS7_10device_ptrIbEEbEEEEvT0_T1_ --------------------------
	.section	.text._ZN3cub18CUB_300001_SM_10006detail8for_each13static_kernelINS2_12policy_hub_t12policy_500_tEmN6thrust24THRUST_300001_SM_1000_NS8cuda_cub20__uninitialized_fill7functorINS7_10device_ptrIbEEbEEEEvT0_T1_,"ax",@progbits
	.align	128
        .global         _ZN3cub18CUB_300001_SM_10006detail8for_each13static_kernelINS2_12policy_hub_t12policy_500_tEmN6thrust24THRUST_300001_SM_1000_NS8cuda_cub20__uninitialized_fill7functorINS7_10device_ptrIbEEbEEEEvT0_T1_
        .type           _ZN3cub18CUB_300001_SM_10006detail8for_each13static_kernelINS2_12policy_hub_t12policy_500_tEmN6thrust24THRUST_300001_SM_1000_NS8cuda_cub20__uninitialized_fill7functorINS7_10device_ptrIbEEbEEEEvT0_T1_,@function
        .size           _ZN3cub18CUB_300001_SM_10006detail8for_each13static_kernelINS2_12policy_hub_t12policy_500_tEmN6thrust24THRUST_300001_SM_1000_NS8cuda_cub20__uninitialized_fill7functorINS7_10device_ptrIbEEbEEEEvT0_T1_,(.L_x_539 - _ZN3cub18CUB_300001_SM_10006detail8for_each13static_kernelINS2_12policy_hub_t12policy_500_tEmN6thrust24THRUST_300001_SM_1000_NS8cuda_cub20__uninitialized_fill7functorINS7_10device_ptrIbEEbEEEEvT0_T1_)
        .other          _ZN3cub18CUB_300001_SM_10006detail8for_each13static_kernelINS2_12policy_hub_t12policy_500_tEmN6thrust24THRUST_300001_SM_1000_NS8cuda_cub20__uninitialized_fill7functorINS7_10device_ptrIbEEbEEEEvT0_T1_,@"STO_CUDA_ENTRY STV_DEFAULT"
_ZN3cub18CUB_300001_SM_10006detail8for_each13static_kernelINS2_12policy_hub_t12policy_500_tEmN6thrust24THRUST_300001_SM_1000_NS8cuda_cub20__uninitialized_fill7functorINS7_10device_ptrIbEEbEEEEvT0_T1_:
.text._ZN3cub18CUB_300001_SM_10006detail8for_each13static_kernelINS2_12policy_hub_t12policy_500_tEmN6thrust24THRUST_300001_SM_1000_NS8cuda_cub20__uninitialized_fill7functorINS7_10device_ptrIbEEbEEEEvT0_T1_:
[----:B------:R-:W-:Y:S08]  /*0000*/  LDC R1, c[0x0][0x37c] ;  /* 0x0000df00ff017b82 */ /* 0x000ff00000000800 */
[----:B------:R-:W0:Y:S01]  /*0010*/  S2UR UR4, SR_CTAID.X ;  /* 0x00000000000479c3 */ /* 0x000e220000002500 */
[----:B------:R-:W1:Y:S01]  /*0020*/  LDCU.64 UR6, c[0x0][0x380] ;  /* 0x00007000ff0677ac */ /* 0x000e620008000a00 */
[----:B------:R-:W2:Y:S06]  /*0030*/  LDCU.64 UR8, c[0x0][0x358] ;  /* 0x00006b00ff0877ac */ /* 0x000eac0008000a00 */
[----:B------:R-:W3:Y:S01]  /*0040*/  LDC R5, c[0x0][0x390] ;  /* 0x0000e400ff057b82 */ /* 0x000ee20000000800 */
[----:B0-----:R-:W-:-:S04]  /*0050*/  UIMAD.WIDE.U32 UR4, UR4, 0x200, URZ ;  /* 0x00000200040478a5 */ /* 0x001fc8000f8e00ff */
[----:B-1----:R-:W-:-:S04]  /*0060*/  UIADD3 UR6, UP0, UPT, -UR4, UR6, URZ ;  /* 0x0000000604067290 */ /* 0x002fc8000ff1e1ff */
[----:B------:R-:W-:Y:S01]  /*0070*/  UIADD3.X UR7, UPT, UPT, ~UR5, UR7, URZ, UP0, !UPT ;  /* 0x0000000705077290 */ /* 0x000fe200087fe5ff */
[----:B---3--:R-:W-:Y:S01]  /*0080*/  PRMT R5, R5, 0x7770, RZ ;  /* 0x0000777005057816 */ /* 0x008fe200000000ff */
[----:B------:R-:W-:-:S04]  /*0090*/  UISETP.GE.U32.AND UP0, UPT, UR6, 0x200, UPT ;  /* 0x000002000600788c */ /* 0x000fc8000bf06070 */
[----:B------:R-:W-:-:S09]  /*00a0*/  UISETP.GE.U32.AND.EX UP0, UPT, UR7, URZ, UPT, UP0 ;  /* 0x000000ff0700728c */ /* 0x000fd2000bf06100 */
[----:B--2---:R-:W-:Y:S05]  /*00b0*/  BRA.U !UP0, `(.L_x_523) ;  /* 0x00000001081c7547 */ /* 0x004fea000b800000 */
[----:B------:R-:W0:Y:S01]  /*00c0*/  S2R R3, SR_TID.X ;  /* 0x0000000000037919 */ /* 0x000e220000002100 */
[----:B------:R-:W0:Y:S02]  /*00d0*/  LDC.64 R6, c[0x0][0x388] ;  /* 0x0000e200ff067b82 */ /* 0x000e240000000a00 */
[----:B0-----:R-:W-:-:S04]  /*00e0*/  IADD3 R2, P0, P1, R6, UR4, R3 ;  /* 0x0000000406027c10 */ /* 0x001fc8000f91e003 */
[----:B------:R-:W-:-:S05]  /*00f0*/  IADD3.X R3, PT, PT, R7, UR5, RZ, P0, P1 ;  /* 0x0000000507037c10 */ /* 0x000fca00087e24ff */
[----:B------:R-:W-:Y:S04]  /*0100*/  STG.E.U8 desc[UR8][R2.64], R5 ;  /* 0x0000000502007986 */ /* 0x000fe8000c101108 */
[----:B------:R-:W-:Y:S01]  /*0110*/  STG.E.U8 desc[UR8][R2.64+0x100], R5 ;  /* 0x0001000502007986 */ /* 0x000fe2000c101108 */
[----:B------:R-:W-:Y:S05]  /*0120*/  EXIT ;  /* 0x000000000000794d */ /* 0x000fea0003800000 */
.L_x_523:
[----:B------:R-:W0:Y:S01]  /*0130*/  S2R R3, SR_TID.X ;  /* 0x0000000000037919 */ /* 0x000e220000002100 */
[----:B------:R-:W1:Y:S01]  /*0140*/  LDC.64 R6, c[0x0][0x388] ;  /* 0x0000e200ff067b82 */ /* 0x000e620000000a00 */
[----:B------:R-:W-:Y:S02]  /*0150*/  IMAD.U32 R2, RZ, RZ, UR7 ;  /* 0x00000007ff027e24 */ /* 0x000fe4000f8e00ff */
[C---:B0-----:R-:W-:Y:S01]  /*0160*/  VIADD R0, R3.reuse, 0x100 ;  /* 0x0000010003007836 */ /* 0x041fe20000000000 */
[----:B------:R-:W-:-:S04]  /*0170*/  ISETP.LT.U32.AND P0, PT, R3, UR6, PT ;  /* 0x0000000603007c0c */ /* 0x000fc8000bf01070 */
[----:B------:R-:W-:Y:S01]  /*0180*/  ISETP.LT.U32.AND P1, PT, R0, UR6, PT ;  /* 0x0000000600007c0c */ /* 0x000fe2000bf21070 */
[----:B------:R-:W-:Y:S01]  /*0190*/  IMAD.U32 R0, RZ, RZ, UR7 ;  /* 0x00000007ff007e24 */ /* 0x000fe2000f8e00ff */
[----:B------:R-:W-:Y:S02]  /*01a0*/  ISETP.GT.U32.AND.EX P0, PT, R2, RZ, PT, P0 ;  /* 0x000000ff0200720c */ /* 0x000fe40003f04100 */
[----:B-1----:R-:W-:Y:S02]  /*01b0*/  IADD3 R2, P2, P3, R6, UR4, R3 ;  /* 0x0000000406027c10 */ /* 0x002fe4000fb5e003 */
[----:B------:R-:W-:Y:S02]  /*01c0*/  ISETP.GT.U32.AND.EX P1, PT, R0, RZ, PT, P1 ;  /* 0x000000ff0000720c */ /* 0x000fe40003f24110 */
[----:B------:R-:W-:-:S07]  /*01d0*/  IADD3.X R3, PT, PT, R7, UR5, RZ, P2, P3 ;  /* 0x0000000507037c10 */ /* 0x000fce00097e64ff */
[----:B------:R0:W-:Y:S04]  /*01e0*/  @P0 STG.E.U8 desc[UR8][R2.64], R5 ;  /* 0x0000000502000986 */ /* 0x0001e8000c101108 */
[----:B------:R-:W-:Y:S05]  /*01f0*/  @!P1 EXIT ;  /* 0x000000000000994d */ /* 0x000fea0003800000 */
[----:B------:R-:W-:Y:S01]  /*0200*/  STG.E.U8 desc[UR8][R2.64+0x100], R5 ;  /* 0x0001000502007986 */ /* 0x000fe2000c101108 */
[----:B------:R-:W-:Y:S05]  /*0210*/  EXIT ;  /* 0x000000000000794d */ /* 0x000fea0003800000 */
.L_x_524:
        /* <DEDUP_REMOVED lines=14> */
.L_x_539:


//--------------------- .text._ZN3cub18CUB_300001_SM_10006detail8for_each13static_kernelINS2_12policy_hub_t12policy_500_tEmN6thrust24THRUST_300001_SM_1000_NS8cuda_cub20__uninitialized_fill7functorINS7_10device_ptrIjEEjEEEEvT0_T1_ --------------------------
	.section	.text._ZN3cub18CUB_300001_SM_10006detail8for_each13static_kernelINS2_12policy_hub_t12policy_500_tEmN6thrust24THRUST_300001_SM_1000_NS8cuda_cub20__uninitialized_fill7functorINS7_10device_ptrIjEEjEEEEvT0_T1_,"ax",@progbits
	.align	128
        .global         _ZN3cub18CUB_300001_SM_10006detail8for_each13static_kernelINS2_12policy_hub_t12policy_500_tEmN6thrust24THRUST_300001_SM_1000_NS8cuda_cub20__uninitialized_fill7functorINS7_10device_ptrIjEEjEEEEvT0_T1_
        .type           _ZN3cub18CUB_300001_SM_10006detail8for_each13static_kernelINS2_12policy_hub_t12policy_500_tEmN6thrust24THRUST_300001_SM_1000_NS8cuda_cub20__uninitialized_fill7functorINS7_10device_ptrIjEEjEEEEvT0_T1_,@function
        .size           _ZN3cub18CUB_300001_SM_10006detail8for_each13static_kernelINS2_12policy_hub_t12policy_500_tEmN6thrust24THRUST_300001_SM_1000_NS8cuda_cub20__uninitialized_fill7functorINS7_10device_ptrIjEEjEEEEvT0_T1_,(.L_x_540 - _ZN3cub18CUB_300001_SM_10006detail8for_each13static_kernelINS2_12policy_hub_t12policy_500_tEmN6thrust24THRUST_300001_SM_1000_NS8cuda_cub20__uninitialized_fill7functorINS7_10device_ptrIjEEjEEEEvT0_T1_)
        .other          _ZN3cub18CUB_300001_SM_10006detail8for_each13static_kernelINS2_12policy_hub_t12policy_500_tEmN6thrust24THRUST_300001_SM_1000_NS8cuda_cub20__uninitialized_fill7functorINS7_10device_ptrIjEEjEEEEvT0_T1_,@"STO_CUDA_ENTRY STV_DEFAULT"
_ZN3cub18CUB_300001_SM_10006detail8for_each13static_kernelINS2_12policy_hub_t12policy_500_tEmN6thrust24THRUST_300001_SM_1000_NS8cuda_cub20__uninitialized_fill7functorINS7_10device_ptrIjEEjEEEEvT0_T1_:
.text._ZN3cub18CUB_300001_SM_10006detail8for_each13static_kernelINS2_12policy_hub_t12policy_500_tEmN6thrust24THRUST_300001_SM_1000_NS8cuda_cub20__uninitialized_fill7functorINS7_10device_ptrIjEEjEEEEvT0_T1_:
[----:B------:R-:W-:Y:S08]  /*0000*/  LDC R1, c[0x0][0x37c] ;  /* 0x0000df00ff017b82 */ /* 0x000ff00000000800 */
[----:B------:R-:W0:Y:S01]  /*0010*/  S2UR UR4, SR_CTAID.X ;  /* 0x00000000000479c3 */ /* 0x000e220000002500 */
[----:B------:R-:W1:Y:S01]  /*0020*/  LDCU.64 UR6, c[0x0][0x380] ;  /* 0x00007000ff0677ac */ /* 0x000e620008000a00 */
[----:B------:R-:W2:Y:S01]  /*0030*/  LDCU.64 UR8, c[0x0][0x358] ;  /* 0x00006b00ff0877ac */ /* 0x000ea20008000a00 */
[----:B0-----:R-:W-:-:S04]  /*0040*/  UIMAD.WIDE.U32 UR4, UR4, 0x200, URZ ;  /* 0x00000200040478a5 */ /* 0x001fc8000f8e00ff */
[----:B-1----:R-:W-:-:S04]  /*0050*/  UIADD3 UR6, UP0, UPT, -UR4, UR6, URZ ;  /* 0x0000000604067290 */ /* 0x002fc8000ff1e1ff */
[----:B------:R-:W-:Y:S02]  /*0060*/  UIADD3.X UR7, UPT, UPT, ~UR5, UR7, URZ, UP0, !UPT ;  /* 0x0000000705077290 */ /* 0x000fe400087fe5ff */
[----:B------:R-:W-:-:S04]  /*0070*/  UISETP.GE.U32.AND UP0, UPT, UR6, 0x200, UPT ;  /* 0x000002000600788c */ /* 0x000fc8000bf06070 */
[----:B------:R-:W-:-:S09]  /*0080*/  UISETP.GE.U32.AND.EX UP0, UPT, UR7, URZ, UPT, UP0 ;  /* 0x000000ff0700728c */ /* 0x000fd2000bf06100 */
[----:B--2---:R-:W-:Y:S05]  /*0090*/  BRA.U !UP0, `(.L_x_525) ;  /* 0x0000000108287547 */ /* 0x004fea000b800000 */
[----:B------:R-:W0:Y:S01]  /*00a0*/  S2R R0, SR_TID.X ;  /* 0x0000000000007919 */ /* 0x000e220000002100 */
[----:B------:R-:W1:Y:S01]  /*00b0*/  LDCU.64 UR6, c[0x0][0x388] ;  /* 0x00007100ff0677ac */ /* 0x000e620008000a00 */
[----:B------:R-:W2:Y:S01]  /*00c0*/  LDC R5, c[0x0][0x390] ;  /* 0x0000e400ff057b82 */ /* 0x000ea20000000800 */
[----:B0-----:R-:W-:-:S05]  /*00d0*/  IADD3 R0, P0, PT, R0, UR4, RZ ;  /* 0x0000000400007c10 */ /* 0x001fca000ff1e0ff */
[----:B------:R-:W-:Y:S01]  /*00e0*/  IMAD.X R3, RZ, RZ, UR5, P0 ;  /* 0x00000005ff037e24 */ /* 0x000fe200080e06ff */
[----:B-1----:R-:W-:-:S04]  /*00f0*/  LEA R2, P0, R0, UR6, 0x2 ;  /* 0x0000000600027c11 */ /* 0x002fc8000f8010ff */
[----:B------:R-:W-:-:S05]  /*0100*/  LEA.HI.X R3, R0, UR7, R3, 0x2, P0 ;  /* 0x0000000700037c11 */ /* 0x000fca00080f1403 */
[----:B--2---:R-:W-:Y:S04]  /*0110*/  STG.E desc[UR8][R2.64], R5 ;  /* 0x0000000502007986 */ /* 0x004fe8000c101908 */
[----:B------:R-:W-:Y:S01]  /*0120*/  STG.E desc[UR8][R2.64+0x400], R5 ;  /* 0x0004000502007986 */ /* 0x000fe2000c101908 */
[----:B------:R-:W-:Y:S05]  /*0130*/  EXIT ;  /* 0x000000000000794d */ /* 0x000fea0003800000 */
.L_x_525:
[----:B------:R-:W0:Y:S01]  /*0140*/  S2R R0, SR_TID.X ;  /* 0x0000000000007919 */ /* 0x000e220000002100 */
[----:B------:R-:W-:Y:S01]  /*0150*/  IMAD.U32 R2, RZ, RZ, UR7 ;  /* 0x00000007ff027e24 */ /* 0x000fe2000f8e00ff */
[----:B------:R-:W1:Y:S01]  /*0160*/  LDCU.64 UR10, c[0x0][0x388] ;  /* 0x00007100ff0a77ac */ /* 0x000e620008000a00 */
[----:B------:R-:W-:Y:S01]  /*0170*/  IMAD.U32 R4, RZ, RZ, UR7 ;  /* 0x00000007ff047e24 */ /* 0x000fe2000f8e00ff */
[----:B0-----:R-:W-:-:S04]  /*0180*/  ISETP.LT.U32.AND P0, PT, R0, UR6, PT ;  /* 0x0000000600007c0c */ /* 0x001fc8000bf01070 */
[----:B------:R-:W-:Y:S01]  /*0190*/  ISETP.GT.U32.AND.EX P0, PT, R2, RZ, PT, P0 ;  /* 0x000000ff0200720c */ /* 0x000fe20003f04100 */
[C---:B------:R-:W-:Y:S01]  /*01a0*/  VIADD R2, R0.reuse, 0x100 ;  /* 0x0000010000027836 */ /* 0x040fe20000000000 */
[----:B------:R-:W-:-:S04]  /*01b0*/  IADD3 R0, P2, PT, R0, UR4, RZ ;  /* 0x0000000400007c10 */ /* 0x000fc8000ff5e0ff */
[----:B------:R-:W-:Y:S01]  /*01c0*/  ISETP.LT.U32.AND P1, PT, R2, UR6, PT ;  /* 0x0000000602007c0c */ /* 0x000fe2000bf21070 */
[----:B------:R-:W-:Y:S01]  /*01d0*/  IMAD.X R3, RZ, RZ, UR5, P2 ;  /* 0x00000005ff037e24 */ /* 0x000fe200090e06ff */
[----:B-1----:R-:W-:Y:S02]  /*01e0*/  LEA R2, P2, R0, UR10, 0x2 ;  /* 0x0000000a00027c11 */ /* 0x002fe4000f8410ff */
[----:B------:R-:W-:Y:S02]  /*01f0*/  ISETP.GT.U32.AND.EX P1, PT, R4, RZ, PT, P1 ;  /* 0x000000ff0400720c */ /* 0x000fe40003f24110 */
[----:B------:R-:W-:Y:S01]  /*0200*/  LEA.HI.X R3, R0, UR11, R3, 0x2, P2 ;  /* 0x0000000b00037c11 */ /* 0x000fe200090f1403 */
[----:B------:R-:W0:Y:S04]  /*0210*/  @P0 LDC R5, c[0x0][0x390] ;  /* 0x0000e400ff050b82 */ /* 0x000e280000000800 */
[----:B0-----:R0:W-:Y:S06]  /*0220*/  @P0 STG.E desc[UR8][R2.64], R5 ;  /* 0x0000000502000986 */ /* 0x0011ec000c101908 */
[----:B------:R-:W-:Y:S05]  /*0230*/  @!P1 EXIT ;  /* 0x000000000000994d */ /* 0x000fea0003800000 */
[----:B0-----:R-:W0:Y:S02]  /*0240*/  LDC R5, c[0x0][0x390] ;  /* 0x0000e400ff057b82 */ /* 0x001e240000000800 */
[----:B0-----:R-:W-:Y:S01]  /*0250*/  STG.E desc[UR8][R2.64+0x400], R5 ;  /* 0x0004000502007986 */ /* 0x001fe2000c101908 */
[----:B------:R-:W-:Y:S05]  /*0260*/  EXIT ;  /* 0x000000000000794d */ /* 0x000fea0003800000 */
.L_x_526:
        /* <DEDUP_REMOVED lines=9> */
.L_x_540:


//--------------------- .text._ZN3cub18CUB_300001_SM_10006detail11EmptyKernelIvEEvv --------------------------
	.section	.text._ZN3cub18CUB_300001_SM_10006detail11EmptyKernelIvEEvv,"ax",@progbits
	.align	128
        .global         _ZN3cub18CUB_300001_SM_10006detail11EmptyKernelIvEEvv
        .type           _ZN3cub18CUB_300001_SM_10006detail11EmptyKernelIvEEvv,@function
        .size           _ZN3cub18CUB_300001_SM_10006detail11EmptyKernelIvEEvv,(.L_x_541 - _ZN3cub18CUB_300001_SM_10006detail11EmptyKernelIvEEvv)
        .other          _ZN3cub18CUB_300001_SM_10006detail11EmptyKernelIvEEvv,@"STO_CUDA_ENTRY STV_DEFAULT"
_ZN3cub18CUB_300001_SM_10006detail11EmptyKernelIvEEvv:
.text._ZN3cub18CUB_300001_SM_10006detail11EmptyKernelIvEEvv:
[----:B------:R-:W-:Y:S01]  /*0000*/  LDC R1, c[0x0][0x37c] ;  /* 0x0000df00ff017b82 */ /* 0x000fe20000000800 */
[----:B------:R-:W-:Y:S05]  /*0010*/  EXIT ;  /* 0x000000000000794d */ /* 0x000fea0003800000 */
.L_x_527:
        /* <DEDUP_REMOVED lines=14> */
.L_x_541:


//--------------------- .text._Z17interleave_kernelPKjS0_Pji --------------------------
	.section	.text._Z17interleave_kernelPKjS0_Pji,"ax",@progbits
	.align	128
        .global         _Z17interleave_kernelPKjS0_Pji
        .type           _Z17interleave_kernelPKjS0_Pji,@function
        .size           _Z17interleave_kernelPKjS0_Pji,(.L_x_542 - _Z17interleave_kernelPKjS0_Pji)
        .other          _Z17interleave_kernelPKjS0_Pji,@"STO_CUDA_ENTRY STV_DEFAULT"
_Z17interleave_kernelPKjS0_Pji:
.text._Z17interleave_kernelPKjS0_Pji:
[----:B------:R-:W-:Y:S01]  /*0000*/  LDC R1, c[0x0][0x37c] ;  /* 0x0000df00ff017b82 */ /* 0x000fe20000000800 */
[----:B------:R-:W0:Y:S07]  /*0010*/  S2R R0, SR_TID.X ;  /* 0x0000000000007919 */ /* 0x000e2e0000002100 */
[----:B------:R-:W0:Y:S01]  /*0020*/  S2UR UR4, SR_CTAID.X ;  /* 0x00000000000479c3 */ /* 0x000e220000002500 */
[----:B------:R-:W1:Y:S07]  /*0030*/  LDCU UR5, c[0x0][0x398] ;  /* 0x00007300ff0577ac */ /* 0x000e6e0008000800 */
[----:B------:R-:W0:Y:S02]  /*0040*/  LDC R9, c[0x0][0x360] ;  /* 0x0000d800ff097b82 */ /* 0x000e240000000800 */
[----:B0-----:R-:W-:-:S05]  /*0050*/  IMAD R9, R9, UR4, R0 ;  /* 0x0000000409097c24 */ /* 0x001fca000f8e0200 */
[----:B-1----:R-:W-:-:S13]  /*0060*/  ISETP.GE.AND P0, PT, R9, UR5, PT ;  /* 0x0000000509007c0c */ /* 0x002fda000bf06270 */
[----:B------:R-:W-:Y:S05]  /*0070*/  @P0 EXIT ;  /* 0x000000000000094d */ /* 0x000fea0003800000 */
[----:B------:R-:W0:Y:S01]  /*0080*/  LDC.64 R2, c[0x0][0x380] ;  /* 0x0000e000ff027b82 */ /* 0x000e220000000a00 */
[----:B------:R-:W1:Y:S07]  /*0090*/  LDCU.64 UR4, c[0x0][0x358] ;  /* 0x00006b00ff0477ac */ /* 0x000e6e0008000a00 */
[----:B------:R-:W2:Y:S08]  /*00a0*/  LDC.64 R4, c[0x0][0x390] ;  /* 0x0000e400ff047b82 */ /* 0x000eb00000000a00 */
[----:B------:R-:W3:Y:S01]  /*00b0*/  LDC.64 R6, c[0x0][0x388] ;  /* 0x0000e200ff067b82 */ /* 0x000ee20000000a00 */
[----:B0-----:R-:W-:-:S06]  /*00c0*/  IMAD.WIDE R2, R9, 0x4, R2 ;  /* 0x0000000409027825 */ /* 0x001fcc00078e0202 */
[----:B-1----:R-:W4:Y:S01]  /*00d0*/  LDG.E R3, desc[UR4][R2.64] ;  /* 0x0000000402037981 */ /* 0x002f22000c1e1900 */
[----:B------:R-:W-:-:S05]  /*00e0*/  SHF.L.U32 R11, R9, 0x1, RZ ;  /* 0x00000001090b7819 */ /* 0x000fca00000006ff */
[----:B--2---:R-:W-:-:S04]  /*00f0*/  IMAD.WIDE R4, R11, 0x4, R4 ;  /* 0x000000040b047825 */ /* 0x004fc800078e0204 */
[----:B---3--:R-:W-:Y:S01]  /*0100*/  IMAD.WIDE R6, R9, 0x4, R6 ;  /* 0x0000000409067825 */ /* 0x008fe200078e0206 */
[----:B----4-:R-:W-:Y:S05]  /*0110*/  STG.E desc[UR4][R4.64], R3 ;  /* 0x0000000304007986 */ /* 0x010fea000c101904 */
[----:B------:R-:W2:Y:S04]  /*0120*/  LDG.E R7, desc[UR4][R6.64] ;  /* 0x0000000406077981 */ /* 0x000ea8000c1e1900 */
[----:B--2---:R-:W-:Y:S01]  /*0130*/  STG.E desc[UR4][R4.64+0x4], R7 ;  /* 0x0000040704007986 */ /* 0x004fe2000c101904 */
[----:B------:R-:W-:Y:S05]  /*0140*/  EXIT ;  /* 0x000000000000794d */ /* 0x000fea0003800000 */
.L_x_528:
        /* <DEDUP_REMOVED lines=11> */
.L_x_542:


//--------------------- .text._Z17mark_unique_edgesPKjS0_Pbm --------------------------
	.section	.text._Z17mark_unique_edgesPKjS0_Pbm,"ax",@progbits
	.align	128
        .global         _Z17mark_unique_edgesPKjS0_Pbm
        .type           _Z17mark_unique_edgesPKjS0_Pbm,@function
        .size           _Z17mark_unique_edgesPKjS0_Pbm,(.L_x_543 - _Z17mark_unique_edgesPKjS0_Pbm)
        .other          _Z17mark_unique_edgesPKjS0_Pbm,@"STO_CUDA_ENTRY STV_DEFAULT"
_Z17mark_unique_edgesPKjS0_Pbm:
.text._Z17mark_unique_edgesPKjS0_Pbm:
[----:B------:R-:W-:Y:S01]  /*0000*/  LDC R1, c[0x0][0x37c] ;  /* 0x0000df00ff017b82 */ /* 0x000fe20000000800 */
[----:B------:R-:W0:Y:S07]  /*0010*/  S2R R3, SR_TID.X ;  /* 0x0000000000037919 */ /* 0x000e2e0000002100 */
[----:B------:R-:W0:Y:S01]  /*0020*/  S2UR UR4, SR_CTAID.X ;  /* 0x00000000000479c3 */ /* 0x000e220000002500 */
[----:B------:R-:W1:Y:S07]  /*0030*/  LDCU.64 UR6, c[0x0][0x398] ;  /* 0x00007300ff0677ac */ /* 0x000e6e0008000a00 */
[----:B------:R-:W0:Y:S02]  /*0040*/  LDC R0, c[0x0][0x360] ;  /* 0x0000d800ff007b82 */ /* 0x000e240000000800 */
[----:B0-----:R-:W-:-:S05]  /*0050*/  IMAD R0, R0, UR4, R3 ;  /* 0x0000000400007c24 */ /* 0x001fca000f8e0203 */
[----:B-1----:R-:W-:-:S04]  /*0060*/  ISETP.GE.U32.AND P0, PT, R0, UR6, PT ;  /* 0x0000000600007c0c */ /* 0x002fc8000bf06070 */
[----:B------:R-:W-:-:S13]  /*0070*/  ISETP.GE.U32.AND.EX P0, PT, RZ, UR7, PT, P0 ;  /* 0x00000007ff007c0c */ /* 0x000fda000bf06100 */
[----:B------:R-:W-:Y:S05]  /*0080*/  @P0 EXIT ;  /* 0x000000000000094d */ /* 0x000fea0003800000 */
[----:B------:R-:W-:Y:S01]  /*0090*/  ISETP.NE.AND P0, PT, R0, RZ, PT ;  /* 0x000000ff0000720c */ /* 0x000fe20003f05270 */
[----:B------:R-:W0:Y:S01]  /*00a0*/  LDCU.64 UR4, c[0x0][0x358] ;  /* 0x00006b00ff0477ac */ /* 0x000e220008000a00 */
[----:B------:R-:W-:Y:S11]  /*00b0*/  BSSY.RECONVERGENT B0, `(.L_x_529) ;  /* 0x0000017000007945 */ /* 0x000ff60003800200 */
[----:B------:R-:W-:Y:S05]  /*00c0*/  @!P0 BRA `(.L_x_530) ;  /* 0x0000000000548947 */ /* 0x000fea0003800000 */
[----:B------:R-:W1:Y:S01]  /*00d0*/  LDC.64 R2, c[0x0][0x380] ;  /* 0x0000e000ff027b82 */ /* 0x000e620000000a00 */
[----:B------:R-:W2:Y:S01]  /*00e0*/  LDCU.64 UR6, c[0x0][0x380] ;  /* 0x00007000ff0677ac */ /* 0x000ea20008000a00 */
[C---:B------:R-:W-:Y:S01]  /*00f0*/  IMAD.SHL.U32 R6, R0.reuse, 0x4, RZ ;  /* 0x0000000400067824 */ /* 0x040fe200078e00ff */
[----:B------:R-:W-:Y:S01]  /*0100*/  SHF.R.U32.HI R8, RZ, 0x1e, R0 ;  /* 0x0000001eff087819 */ /* 0x000fe20000011600 */
[----:B------:R-:W-:-:S03]  /*0110*/  VIADD R7, R0, 0xffffffff ;  /* 0xffffffff00077836 */ /* 0x000fc60000000000 */
[----:B--2---:R-:W-:-:S04]  /*0120*/  IADD3 R4, P0, PT, R6, UR6, RZ ;  /* 0x0000000606047c10 */ /* 0x004fc8000ff1e0ff */
[----:B------:R-:W-:Y:S01]  /*0130*/  IADD3.X R5, PT, PT, R8, UR7, RZ, P0, !PT ;  /* 0x0000000708057c10 */ /* 0x000fe200087fe4ff */
[----:B-1----:R-:W-:-:S04]  /*0140*/  IMAD.WIDE.U32 R2, R7, 0x4, R2 ;  /* 0x0000000407027825 */ /* 0x002fc800078e0002 */
[----:B0-----:R-:W2:Y:S04]  /*0150*/  LDG.E R4, desc[UR4][R4.64] ;  /* 0x0000000404047981 */ /* 0x001ea8000c1e1900 */
[----:B------:R-:W2:Y:S02]  /*0160*/  LDG.E R3, desc[UR4][R2.64] ;  /* 0x0000000402037981 */ /* 0x000ea4000c1e1900 */
[----:B--2---:R-:W-:-:S13]  /*0170*/  ISETP.NE.AND P0, PT, R4, R3, PT ;  /* 0x000000030400720c */ /* 0x004fda0003f05270 */
[----:B------:R-:W-:Y:S05]  /*0180*/  @P0 BRA `(.L_x_530) ;  /* 0x0000000000240947 */ /* 0x000fea0003800000 */
[----:B------:R-:W0:Y:S01]  /*0190*/  LDC.64 R2, c[0x0][0x388] ;  /* 0x0000e200ff027b82 */ /* 0x000e220000000a00 */
[----:B------:R-:W1:Y:S02]  /*01a0*/  LDCU.64 UR6, c[0x0][0x388] ;  /* 0x00007100ff0677ac */ /* 0x000e640008000a00 */
[----:B-1----:R-:W-:-:S04]  /*01b0*/  IADD3 R4, P0, PT, R6, UR6, RZ ;  /* 0x0000000606047c10 */ /* 0x002fc8000ff1e0ff */
[----:B------:R-:W-:Y:S01]  /*01c0*/  IADD3.X R5, PT, PT, R8, UR7, RZ, P0, !PT ;  /* 0x0000000708057c10 */ /* 0x000fe200087fe4ff */
[----:B0-----:R-:W-:-:S04]  /*01d0*/  IMAD.WIDE.U32 R2, R7, 0x4, R2 ;  /* 0x0000000407027825 */ /* 0x001fc800078e0002 */
[----:B------:R-:W2:Y:S04]  /*01e0*/  LDG.E R4, desc[UR4][R4.64] ;  /* 0x0000000404047981 */ /* 0x000ea8000c1e1900 */
[----:B------:R-:W2:Y:S02]  /*01f0*/  LDG.E R3, desc[UR4][R2.64] ;  /* 0x0000000402037981 */ /* 0x000ea4000c1e1900 */
[----:B--2---:R-:W-:-:S13]  /*0200*/  ISETP.NE.AND P0, PT, R4, R3, PT ;  /* 0x000000030400720c */ /* 0x004fda0003f05270 */
[----:B------:R-:W-:Y:S05]  /*0210*/  @!P0 BRA `(.L_x_531) ;  /* 0x00000000001c8947 */ /* 0x000fea0003800000 */
.L_x_530:
[----:B0-----:R-:W-:Y:S05]  /*0220*/  BSYNC.RECONVERGENT B0 ;  /* 0x0000000000007941 */ /* 0x001fea0003800200 */
.L_x_529:
[----:B------:R-:W0:Y:S02]  /*0230*/  LDCU.64 UR6, c[0x0][0x390] ;  /* 0x00007200ff0677ac */ /* 0x000e240008000a00 */
[----:B0-----:R-:W-:Y:S01]  /*0240*/  IADD3 R2, P0, PT, R0, UR6, RZ ;  /* 0x0000000600027c10 */ /* 0x001fe2000ff1e0ff */
[----:B------:R-:W-:-:S04]  /*0250*/  IMAD.MOV.U32 R0, RZ, RZ, 0x1 ;  /* 0x00000001ff007424 */ /* 0x000fc800078e00ff */
[----:B------:R-:W-:-:S05]  /*0260*/  IMAD.X R3, RZ, RZ, UR7, P0 ;  /* 0x00000007ff037e24 */ /* 0x000fca00080e06ff */
[----:B------:R-:W-:Y:S01]  /*0270*/  STG.E.U8 desc[UR4][R2.64], R0 ;  /* 0x0000000002007986 */ /* 0x000fe2000c101104 */
[----:B------:R-:W-:Y:S05]  /*0280*/  EXIT ;  /* 0x000000000000794d */ /* 0x000fea0003800000 */
.L_x_531:
[----:B------:R-:W0:Y:S02]  /*0290*/  LDCU.64 UR6, c[0x0][0x390] ;  /* 0x00007200ff0677ac */ /* 0x000e240008000a00 */
[----:B0-----:R-:W-:-:S05]  /*02a0*/  IADD3 R2, P0, PT, R0, UR6, RZ ;  /* 0x0000000600027c10 */ /* 0x001fca000ff1e0ff */
[----:B------:R-:W-:-:S05]  /*02b0*/  IMAD.X R3, RZ, RZ, UR7, P0 ;  /* 0x00000007ff037e24 */ /* 0x000fca00080e06ff */
[----:B------:R-:W-:Y:S01]  /*02c0*/  STG.E.U8 desc[UR4][R2.64], RZ ;  /* 0x000000ff02007986 */ /* 0x000fe2000c101104 */
[----:B------:R-:W-:Y:S05]  /*02d0*/  EXIT ;  /* 0x000000000000794d */ /* 0x000fea0003800000 */
.L_x_532:
        /* <DEDUP_REMOVED lines=10> */
.L_x_543:


//--------------------- .nv.shared._ZN3cub18CUB_300001_SM_10006detail10radix_sort29DeviceRadixSortOnesweepKernelINS1_5radix10policy_hubIjjjE10Policy1000ELNS0_9SortOrderE0EjjjiiNS1_21identity_decomposer_tEEEvPT5_SB_PT3_PKSC_PT1_PKSG_PT2_PKSK_T4_iiT6_ --------------------------
	.section	.nv.shared._ZN3cub18CUB_300001_SM_10006detail10radix_sort29DeviceRadixSortOnesweepKernelINS1_5radix10policy_hubIjjjE10Policy1000ELNS0_9SortOrderE0EjjjiiNS1_21identity_decomposer_tEEEvPT5_SB_PT3_PKSC_PT1_PKSG_PT2_PKSK_T4_iiT6_,"aw",@nobits
	.sectionflags	@""
	.align	16
.nv.shared._ZN3cub18CUB_300001_SM_10006detail10radix_sort29DeviceRadixSortOnesweepKernelINS1_5radix10policy_hubIjjjE10Policy1000ELNS0_9SortOrderE0EjjjiiNS1_21identity_decomposer_tEEEvPT5_SB_PT3_PKSC_PT1_PKSG_PT2_PKSK_T4_iiT6_:
	.zero		37376


//--------------------- .nv.shared.reserved.0     --------------------------
	.section	.nv.shared.reserved.0,"aw",@nobits
	.weak		__nv_reservedSMEM_offset_0_alias
	.size		__nv_reservedSMEM_offset_0_alias, 0, 64
	.other		__nv_reservedSMEM_offset_0_alias,@"STO_CUDA_RESERVED_SHARED STV_DEFAULT"
__nv_reservedSMEM_offset_0_alias:
	.zero		0
	.zero		64


//--------------------- .nv.global                --------------------------
	.section	.nv.global,"aw",@nobits
.nv.global:
	.type		_ZN34_INTERNAL_34934553_4_k_cu_9a5218eb6thrust24THRUST_300001_SM_1000_NS3seqE,@object
	.size		_ZN34_INTERNAL_34934553_4_k_cu_9a5218eb6thrust24THRUST_300001_SM_1000_NS3seqE,(_ZN34_INTERNAL_34934553_4_k_cu_9a5218eb4cuda3std3__48in_placeE - _ZN34_INTERNAL_34934553_4_k_cu_9a5218eb6thrust24THRUST_300001_SM_1000_NS3seqE)
_ZN34_INTERNAL_34934553_4_k_cu_9a5218eb6thrust24THRUST_300001_SM_1000_NS3seqE:
	.zero		1
	.type		_ZN34_INTERNAL_34934553_4_k_cu_9a5218eb4cuda3std3__48in_placeE,@object
	.size		_ZN34_INTERNAL_34934553_4_k_cu_9a5218eb4cuda3std3__48in_placeE,(_ZN34_INTERNAL_34934553_4_k_cu_9a5218eb4cuda3std6ranges3__45__cpo4sizeE - _ZN34_INTERNAL_34934553_4_k_cu_9a5218eb4cuda3std3__48in_placeE)
_ZN34_INTERNAL_34934553_4_k_cu_9a5218eb4cuda3std3__48in_placeE:
	.zero		1
	.type		_ZN34_INTERNAL_34934553_4_k_cu_9a5218eb4cuda3std6ranges3__45__cpo4sizeE,@object
	.size		_ZN34_INTERNAL_34934553_4_k_cu_9a5218eb4cuda3std6ranges3__45__cpo4sizeE,(_ZN34_INTERNAL_34934553_4_k_cu_9a5218eb6thrust24THRUST_300001_SM_1000_NS12placeholders2_3E - _ZN34_INTERNAL_34934553_4_k_cu_9a5218eb4cuda3std6ranges3__45__cpo4sizeE)
_ZN34_INTERNAL_34934553_4_k_cu_9a5218eb4cuda3std6ranges3__45__cpo4sizeE:
	.zero		1
	.type		_ZN34_INTERNAL_34934553_4_k_cu_9a5218eb6thrust24THRUST_300001_SM_1000_NS12placeholders2_3E,@object
	.size		_ZN34_INTERNAL_34934553_4_k_cu_9a5218eb6thrust24THRUST_300001_SM_1000_NS12placeholders2_3E,(_ZN34_INTERNAL_34934553_4_k_cu_9a5218eb4cuda3std3__45__cpo6cbeginE - _ZN34_INTERNAL_34934553_4_k_cu_9a5218eb6thrust24THRUST_300001_SM_1000_NS12placeholders2_3E)
_ZN34_INTERNAL_34934553_4_k_cu_9a5218eb6thrust24THRUST_300001_SM_1000_NS12placeholders2_3E:
	.zero		1
	.type		_ZN34_INTERNAL_34934553_4_k_cu_9a5218eb4cuda3std3__45__cpo6cbeginE,@object
	.size		_ZN34_INTERNAL_34934553_4_k_cu_9a5218eb4cuda3std3__45__cpo6cbeginE,(_ZN34_INTERNAL_34934553_4_k_cu_9a5218eb4cuda3std6ranges3__45__cpo6cbeginE - _ZN34_INTERNAL_34934553_4_k_cu_9a5218eb4cuda3std3__45__cpo6cbeginE)
_ZN34_INTERNAL_34934553_4_k_cu_9a5218eb4cuda3std3__45__cpo6cbeginE:
	.zero		1
	.type		_ZN34_INTERNAL_34934553_4_k_cu_9a5218eb4cuda3std6ranges3__45__cpo6cbeginE,@object
	.size		_ZN34_INTERNAL_34934553_4_k_cu_9a5218eb4cuda3std6ranges3__45__cpo6cbeginE,(_ZN34_INTERNAL_34934553_4_k_cu_9a5218eb6thrust24THRUST_300001_SM_1000_NS12placeholders2_7E - _ZN34_INTERNAL_34934553_4_k_cu_9a5218eb4cuda3std6ranges3__45__cpo6cbeginE)
_ZN34_INTERNAL_34934553_4_k_cu_9a5218eb4cuda3std6ranges3__45__cpo6cbeginE:
	.zero		1
	.type		_ZN34_INTERNAL_34934553_4_k_cu_9a5218eb6thrust24THRUST_300001_SM_1000_NS12placeholders2_7E,@object
	.size		_ZN34_INTERNAL_34934553_4_k_cu_9a5218eb6thrust24THRUST_300001_SM_1000_NS12placeholders2_7E,(_ZN34_INTERNAL_34934553_4_k_cu_9a5218eb4cuda3std3__45__cpo7crbeginE - _ZN34_INTERNAL_34934553_4_k_cu_9a5218eb6thrust24THRUST_300001_SM_1000_NS12placeholders2_7E)
_ZN34_INTERNAL_34934553_4_k_cu_9a5218eb6thrust24THRUST_300001_SM_1000_NS12placeholders2_7E:
	.zero		1
	.type		_ZN34_INTERNAL_34934553_4_k_cu_9a5218eb4cuda3std3__45__cpo7crbeginE,@object
	.size		_ZN34_INTERNAL_34934553_4_k_cu_9a5218eb4cuda3std3__45__cpo7crbeginE,(_ZN34_INTERNAL_34934553_4_k_cu_9a5218eb4cuda3std6ranges3__45__cpo4nextE - _ZN34_INTERNAL_34934553_4_k_cu_9a5218eb4cuda3std3__45__cpo7crbeginE)
_ZN34_INTERNAL_34934553_4_k_cu_9a5218eb4cuda3std3__45__cpo7crbeginE:
	.zero		1
	.type		_ZN34_INTERNAL_34934553_4_k_cu_9a5218eb4cuda3std6ranges3__45__cpo4nextE,@object
	.size		_ZN34_INTERNAL_34934553_4_k_cu_9a5218eb4cuda3std6ranges3__45__cpo4nextE,(_ZN34_INTERNAL_34934553_4_k_cu_9a5218eb4cuda3std6ranges3__45__cpo4swapE - _ZN34_INTERNAL_34934553_4_k_cu_9a5218eb4cuda3std6ranges3__45__cpo4nextE)
_ZN34_INTERNAL_34934553_4_k_cu_9a5218eb4cuda3std6ranges3__45__cpo4nextE:
	.zero		1
	.type		_ZN34_INTERNAL_34934553_4_k_cu_9a5218eb4cuda3std6ranges3__45__cpo4swapE,@object
	.size		_ZN34_INTERNAL_34934553_4_k_cu_9a5218eb4cuda3std6ranges3__45__cpo4swapE,(_ZN34_INTERNAL_34934553_4_k_cu_9a5218eb6thrust24THRUST_300001_SM_1000_NS8cuda_cub10par_nosyncE - _ZN34_INTERNAL_34934553_4_k_cu_9a5218eb4cuda3std6ranges3__45__cpo4swapE)
_ZN34_INTERNAL_34934553_4_k_cu_9a5218eb4cuda3std6ranges3__45__cpo4swapE:
	.zero		1
	.type		_ZN34_INTERNAL_34934553_4_k_cu_9a5218eb6thrust24THRUST_300001_SM_1000_NS8cuda_cub10par_nosyncE,@object
	.size		_ZN34_INTERNAL_34934553_4_k_cu_9a5218eb6thrust24THRUST_300001_SM_1000_NS8cuda_cub10par_nosyncE,(_ZN34_INTERNAL_34934553_4_k_cu_9a5218eb6thrust24THRUST_300001_SM_1000_NS12placeholders2_9E - _ZN34_INTERNAL_34934553_4_k_cu_9a5218eb6thrust24THRUST_300001_SM_1000_NS8cuda_cub10par_nosyncE)
_ZN34_INTERNAL_34934553_4_k_cu_9a5218eb6thrust24THRUST_300001_SM_1000_NS8cuda_cub10par_nosyncE:
	.zero		1
	.type		_ZN34_INTERNAL_34934553_4_k_cu_9a5218eb6thrust24THRUST_300001_SM_1000_NS12placeholders2_9E,@object
	.size		_ZN34_INTERNAL_34934553_4_k_cu_9a5218eb6thrust24THRUST_300001_SM_1000_NS12placeholders2_9E,(_ZN34_INTERNAL_34934553_4_k_cu_9a5218eb4cuda3std3__436_GLOBAL__N__34934553_4_k_cu_9a5218eb6ignoreE - _ZN34_INTERNAL_34934553_4_k_cu_9a5218eb6thrust24THRUST_300001_SM_1000_NS12placeholders2_9E)
_ZN34_INTERNAL_34934553_4_k_cu_9a5218eb6thrust24THRUST_300001_SM_1000_NS12placeholders2_9E:
	.zero		1
	.type		_ZN34_INTERNAL_34934553_4_k_cu_9a5218eb4cuda3std3__436_GLOBAL__N__34934553_4_k_cu_9a5218eb6ignoreE,@object
	.size		_ZN34_INTERNAL_34934553_4_k_cu_9a5218eb4cuda3std3__436_GLOBAL__N__34934553_4_k_cu_9a5218eb6ignoreE,(_ZN34_INTERNAL_34934553_4_k_cu_9a5218eb4cuda3std6ranges3__45__cpo4dataE - _ZN34_INTERNAL_34934553_4_k_cu_9a5218eb4cuda3std3__436_GLOBAL__N__34934553_4_k_cu_9a5218eb6ignoreE)
_ZN34_INTERNAL_34934553_4_k_cu_9a5218eb4cuda3std3__436_GLOBAL__N__34934553_4_k_cu_9a5218eb6ignoreE:
	.zero		1
	.type		_ZN34_INTERNAL_34934553_4_k_cu_9a5218eb4cuda3std6ranges3__45__cpo4dataE,@object
	.size		_ZN34_INTERNAL_34934553_4_k_cu_9a5218eb4cuda3std6ranges3__45__cpo4dataE,(_ZN34_INTERNAL_34934553_4_k_cu_9a5218eb6thrust24THRUST_300001_SM_1000_NS12placeholders2_1E - _ZN34_INTERNAL_34934553_4_k_cu_9a5218eb4cuda3std6ranges3__45__cpo4dataE)
_ZN34_INTERNAL_34934553_4_k_cu_9a5218eb4cuda3std6ranges3__45__cpo4dataE:
	.zero		1
	.type		_ZN34_INTERNAL_34934553_4_k_cu_9a5218eb6thrust24THRUST_300001_SM_1000_NS12placeholders2_1E,@object
	.size		_ZN34_INTERNAL_34934553_4_k_cu_9a5218eb6thrust24THRUST_300001_SM_1000_NS12placeholders2_1E,(_ZN34_INTERNAL_34934553_4_k_cu_9a5218eb4cuda3std3__45__cpo5beginE - _ZN34_INTERNAL_34934553_4_k_cu_9a5218eb6thrust24THRUST_300001_SM_1000_NS12placeholders2_1E)
_ZN34_INTERNAL_34934553_4_k_cu_9a5218eb6thrust24THRUST_300001_SM_1000_NS12placeholders2_1E:
	.zero		1
	.type		_ZN34_INTERNAL_34934553_4_k_cu_9a5218eb4cuda3std3__45__cpo5beginE,@object
	.size		_ZN34_INTERNAL_34934553_4_k_cu_9a5218eb4cuda3std3__45__cpo5beginE,(_ZN34_INTERNAL_34934553_4_k_cu_9a5218eb4cuda3std6ranges3__45__cpo5beginE - _ZN34_INTERNAL_34934553_4_k_cu_9a5218eb4cuda3std3__45__cpo5beginE)
_ZN34_INTERNAL_34934553_4_k_cu_9a5218eb4cuda3std3__45__cpo5beginE:
	.zero		1
	.type		_ZN34_INTERNAL_34934553_4_k_cu_9a5218eb4cuda3std6ranges3__45__cpo5beginE,@object
	.size		_ZN34_INTERNAL_34934553_4_k_cu_9a5218eb4cuda3std6ranges3__45__cpo5beginE,(_ZN34_INTERNAL_34934553_4_k_cu_9a5218eb6thrust24THRUST_300001_SM_1000_NS12placeholders2_5E - _ZN34_INTERNAL_34934553_4_k_cu_9a5218eb4cuda3std6ranges3__45__cpo5beginE)
_ZN34_INTERNAL_34934553_4_k_cu_9a5218eb4cuda3std6ranges3__45__cpo5beginE:
	.zero		1
	.type		_ZN34_INTERNAL_34934553_4_k_cu_9a5218eb6thrust24THRUST_300001_SM_1000_NS12placeholders2_5E,@object
	.size		_ZN34_INTERNAL_34934553_4_k_cu_9a5218eb6thrust24THRUST_300001_SM_1000_NS12placeholders2_5E,(_ZN34_INTERNAL_34934553_4_k_cu_9a5218eb4cuda3std3__45__cpo6rbeginE - _ZN34_INTERNAL_34934553_4_k_cu_9a5218eb6thrust24THRUST_300001_SM_1000_NS12placeholders2_5E)
_ZN34_INTERNAL_34934553_4_k_cu_9a5218eb6thrust24THRUST_300001_SM_1000_NS12placeholders2_5E:
	.zero		1
	.type		_ZN34_INTERNAL_34934553_4_k_cu_9a5218eb4cuda3std3__45__cpo6rbeginE,@object
	.size		_ZN34_INTERNAL_34934553_4_k_cu_9a5218eb4cuda3std3__45__cpo6rbeginE,(_ZN34_INTERNAL_34934553_4_k_cu_9a5218eb4cuda3std6ranges3__45__cpo7advanceE - _ZN34_INTERNAL_34934553_4_k_cu_9a5218eb4cuda3std3__45__cpo6rbeginE)
_ZN34_INTERNAL_34934553_4_k_cu_9a5218eb4cuda3std3__45__cpo6rbeginE:
	.zero		1
	.type		_ZN34_INTERNAL_34934553_4_k_cu_9a5218eb4cuda3std6ranges3__45__cpo7advanceE,@object
	.size		_ZN34_INTERNAL_34934553_4_k_cu_9a5218eb4cuda3std6ranges3__45__cpo7advanceE,(_ZN34_INTERNAL_34934553_4_k_cu_9a5218eb4cuda3std3__47nulloptE - _ZN34_INTERNAL_34934553_4_k_cu_9a5218eb4cuda3std6ranges3__45__cpo7advanceE)
_ZN34_INTERNAL_34934553_4_k_cu_9a5218eb4cuda3std6ranges3__45__cpo7advanceE:
	.zero		1
	.type		_ZN34_INTERNAL_34934553_4_k_cu_9a5218eb4cuda3std3__47nulloptE,@object
	.size		_ZN34_INTERNAL_34934553_4_k_cu_9a5218eb4cuda3std3__47nulloptE,(_ZN34_INTERNAL_34934553_4_k_cu_9a5218eb4cuda3std6ranges3__45__cpo8distanceE - _ZN34_INTERNAL_34934553_4_k_cu_9a5218eb4cuda3std3__47nulloptE)
_ZN34_INTERNAL_34934553_4_k_cu_9a5218eb4cuda3std3__47nulloptE:
	.zero		1
	.type		_ZN34_INTERNAL_34934553_4_k_cu_9a5218eb4cuda3std6ranges3__45__cpo8distanceE,@object
	.size		_ZN34_INTERNAL_34934553_4_k_cu_9a5218eb4cuda3std6ranges3__45__cpo8distanceE,(_ZN34_INTERNAL_34934553_4_k_cu_9a5218eb6thrust24THRUST_300001_SM_1000_NS12placeholders3_10E - _ZN34_INTERNAL_34934553_4_k_cu_9a5218eb4cuda3std6ranges3__45__cpo8distanceE)
_ZN34_INTERNAL_34934553_4_k_cu_9a5218eb4cuda3std6ranges3__45__cpo8distanceE:
	.zero		1
	.type		_ZN34_INTERNAL_34934553_4_k_cu_9a5218eb6thrust24THRUST_300001_SM_1000_NS12placeholders3_10E,@object
	.size		_ZN34_INTERNAL_34934553_4_k_cu_9a5218eb6thrust24THRUST_300001_SM_1000_NS12placeholders3_10E,(_ZN34_INTERNAL_34934553_4_k_cu_9a5218eb4cuda3std3__419piecewise_constructE - _ZN34_INTERNAL_34934553_4_k_cu_9a5218eb6thrust24THRUST_300001_SM_1000_NS12placeholders3_10E)
_ZN34_INTERNAL_34934553_4_k_cu_9a5218eb6thrust24THRUST_300001_SM_1000_NS12placeholders3_10E:
	.zero		1
	.type		_ZN34_INTERNAL_34934553_4_k_cu_9a5218eb4cuda3std3__419piecewise_constructE,@object
	.size		_ZN34_INTERNAL_34934553_4_k_cu_9a5218eb4cuda3std3__419piecewise_constructE,(_ZN34_INTERNAL_34934553_4_k_cu_9a5218eb4cuda3std6ranges3__45__cpo5cdataE - _ZN34_INTERNAL_34934553_4_k_cu_9a5218eb4cuda3std3__419piecewise_constructE)
_ZN34_INTERNAL_34934553_4_k_cu_9a5218eb4cuda3std3__419piecewise_constructE:
	.zero		1
	.type		_ZN34_INTERNAL_34934553_4_k_cu_9a5218eb4cuda3std6ranges3__45__cpo5cdataE,@object
	.size		_ZN34_INTERNAL_34934553_4_k_cu_9a5218eb4cuda3std6ranges3__45__cpo5cdataE,(_ZN34_INTERNAL_34934553_4_k_cu_9a5218eb6thrust24THRUST_300001_SM_1000_NS12placeholders2_2E - _ZN34_INTERNAL_34934553_4_k_cu_9a5218eb4cuda3std6ranges3__45__cpo5cdataE)
_ZN34_INTERNAL_34934553_4_k_cu_9a5218eb4cuda3std6ranges3__45__cpo5cdataE:
	.zero		1
	.type		_ZN34_INTERNAL_34934553_4_k_cu_9a5218eb6thrust24THRUST_300001_SM_1000_NS12placeholders2_2E,@object
	.size		_ZN34_INTERNAL_34934553_4_k_cu_9a5218eb6thrust24THRUST_300001_SM_1000_NS12placeholders2_2E,(_ZN34_INTERNAL_34934553_4_k_cu_9a5218eb4cuda3std3__45__cpo3endE - _ZN34_INTERNAL_34934553_4_k_cu_9a5218eb6thrust24THRUST_300001_SM_1000_NS12placeholders2_2E)
_ZN34_INTERNAL_34934553_4_k_cu_9a5218eb6thrust24THRUST_300001_SM_1000_NS12placeholders2_2E:
	.zero		1
	.type		_ZN34_INTERNAL_34934553_4_k_cu_9a5218eb4cuda3std3__45__cpo3endE,@object
	.size		_ZN34_INTERNAL_34934553_4_k_cu_9a5218eb4cuda3std3__45__cpo3endE,(_ZN34_INTERNAL_34934553_4_k_cu_9a5218eb4cuda3std6ranges3__45__cpo3endE - _ZN34_INTERNAL_34934553_4_k_cu_9a5218eb4cuda3std3__45__cpo3endE)
_ZN34_INTERNAL_34934553_4_k_cu_9a5218eb4cuda3std3__45__cpo3endE:
	.zero		1
	.type		_ZN34_INTERNAL_34934553_4_k_cu_9a5218eb4cuda3std6ranges3__45__cpo3endE,@object
	.size		_ZN34_INTERNAL_34934553_4_k_cu_9a5218eb4cuda3std6ranges3__45__cpo3endE,(_ZN34_INTERNAL_34934553_4_k_cu_9a5218eb6thrust24THRUST_300001_SM_1000_NS12placeholders2_6E - _ZN34_INTERNAL_34934553_4_k_cu_9a5218eb4cuda3std6ranges3__45__cpo3endE)
_ZN34_INTERNAL_34934553_4_k_cu_9a5218eb4cuda3std6ranges3__45__cpo3endE:
	.zero		1
	.type		_ZN34_INTERNAL_34934553_4_k_cu_9a5218eb6thrust24THRUST_300001_SM_1000_NS12placeholders2_6E,@object
	.size		_ZN34_INTERNAL_34934553_4_k_cu_9a5218eb6thrust24THRUST_300001_SM_1000_NS12placeholders2_6E,(_ZN34_INTERNAL_34934553_4_k_cu_9a5218eb4cuda3std3__45__cpo4rendE - _ZN34_INTERNAL_34934553_4_k_cu_9a5218eb6thrust24THRUST_300001_SM_1000_NS12placeholders2_6E)
_ZN34_INTERNAL_34934553_4_k_cu_9a5218eb6thrust24THRUST_300001_SM_1000_NS12placeholders2_6E:
	.zero		1
	.type		_ZN34_INTERNAL_34934553_4_k_cu_9a5218eb4cuda3std3__45__cpo4rendE,@object
	.size		_ZN34_INTERNAL_34934553_4_k_cu_9a5218eb4cuda3std3__45__cpo4rendE,(_ZN34_INTERNAL_34934553_4_k_cu_9a5218eb4cuda3std6ranges3__45__cpo9iter_swapE - _ZN34_INTERNAL_34934553_4_k_cu_9a5218eb4cuda3std3__45__cpo4rendE)
_ZN34_INTERNAL_34934553_4_k_cu_9a5218eb4cuda3std3__45__cpo4rendE:
	.zero		1
	.type		_ZN34_INTERNAL_34934553_4_k_cu_9a5218eb4cuda3std6ranges3__45__cpo9iter_swapE,@object
	.size		_ZN34_INTERNAL_34934553_4_k_cu_9a5218eb4cuda3std6ranges3__45__cpo9iter_swapE,(_ZN34_INTERNAL_34934553_4_k_cu_9a5218eb4cuda3std3__48unexpectE - _ZN34_INTERNAL_34934553_4_k_cu_9a5218eb4cuda3std6ranges3__45__cpo9iter_swapE)
_ZN34_INTERNAL_34934553_4_k_cu_9a5218eb4cuda3std6ranges3__45__cpo9iter_swapE:
	.zero		1
	.type		_ZN34_INTERNAL_34934553_4_k_cu_9a5218eb4cuda3std3__48unexpectE,@object
	.size		_ZN34_INTERNAL_34934553_4_k_cu_9a5218eb4cuda3std3__48unexpectE,(_ZN34_INTERNAL_34934553_4_k_cu_9a5218eb6thrust24THRUST_300001_SM_1000_NS8cuda_cub3parE - _ZN34_INTERNAL_34934553_4_k_cu_9a5218eb4cuda3std3__48unexpectE)
_ZN34_INTERNAL_34934553_4_k_cu_9a5218eb4cuda3std3__48unexpectE:
	.zero		1
	.type		_ZN34_INTERNAL_34934553_4_k_cu_9a5218eb6thrust24THRUST_300001_SM_1000_NS8cuda_cub3parE,@object
	.size		_ZN34_INTERNAL_34934553_4_k_cu_9a5218eb6thrust24THRUST_300001_SM_1000_NS8cuda_cub3parE,(_ZN34_INTERNAL_34934553_4_k_cu_9a5218eb6thrust24THRUST_300001_SM_1000_NS12placeholders2_4E - _ZN34_INTERNAL_34934553_4_k_cu_9a5218eb6thrust24THRUST_300001_SM_1000_NS8cuda_cub3parE)
_ZN34_INTERNAL_34934553_4_k_cu_9a5218eb6thrust24THRUST_300001_SM_1000_NS8cuda_cub3parE:
	.zero		1
	.type		_ZN34_INTERNAL_34934553_4_k_cu_9a5218eb6thrust24THRUST_300001_SM_1000_NS12placeholders2_4E,@object
	.size		_ZN34_INTERNAL_34934553_4_k_cu_9a5218eb6thrust24THRUST_300001_SM_1000_NS12placeholders2_4E,(_ZN34_INTERNAL_34934553_4_k_cu_9a5218eb4cuda3std3__45__cpo4cendE - _ZN34_INTERNAL_34934553_4_k_cu_9a5218eb6thrust24THRUST_300001_SM_1000_NS12placeholders2_4E)
_ZN34_INTERNAL_34934553_4_k_cu_9a5218eb6thrust24THRUST_300001_SM_1000_NS12placeholders2_4E:
	.zero		1
	.type		_ZN34_INTERNAL_34934553_4_k_cu_9a5218eb4cuda3std3__45__cpo4cendE,@object
	.size		_ZN34_INTERNAL_34934553_4_k_cu_9a5218eb4cuda3std3__45__cpo4cendE,(_ZN34_INTERNAL_34934553_4_k_cu_9a5218eb4cuda3std6ranges3__45__cpo4cendE - _ZN34_INTERNAL_34934553_4_k_cu_9a5218eb4cuda3std3__45__cpo4cendE)
_ZN34_INTERNAL_34934553_4_k_cu_9a5218eb4cuda3std3__45__cpo4cendE:
	.zero		1
	.type		_ZN34_INTERNAL_34934553_4_k_cu_9a5218eb4cuda3std6ranges3__45__cpo4cendE,@object
	.size		_ZN34_INTERNAL_34934553_4_k_cu_9a5218eb4cuda3std6ranges3__45__cpo4cendE,(_ZN34_INTERNAL_34934553_4_k_cu_9a5218eb4cuda3std3__420unreachable_sentinelE - _ZN34_INTERNAL_34934553_4_k_cu_9a5218eb4cuda3std6ranges3__45__cpo4cendE)
_ZN34_INTERNAL_34934553_4_k_cu_9a5218eb4cuda3std6ranges3__45__cpo4cendE:
	.zero		1
	.type		_ZN34_INTERNAL_34934553_4_k_cu_9a5218eb4cuda3std3__420unreachable_sentinelE,@object
	.size		_ZN34_INTERNAL_34934553_4_k_cu_9a5218eb4cuda3std3__420unreachable_sentinelE,(_ZN34_INTERNAL_34934553_4_k_cu_9a5218eb4cuda3std6ranges3__45__cpo5ssizeE - _ZN34_INTERNAL_34934553_4_k_cu_9a5218eb4cuda3std3__420unreachable_sentinelE)
_ZN34_INTERNAL_34934553_4_k_cu_9a5218eb4cuda3std3__420unreachable_sentinelE:
	.zero		1
	.type		_ZN34_INTERNAL_34934553_4_k_cu_9a5218eb4cuda3std6ranges3__45__cpo5ssizeE,@object
	.size		_ZN34_INTERNAL_34934553_4_k_cu_9a5218eb4cuda3std6ranges3__45__cpo5ssizeE,(_ZN34_INTERNAL_34934553_4_k_cu_9a5218eb6thrust24THRUST_300001_SM_1000_NS12placeholders2_8E - _ZN34_INTERNAL_34934553_4_k_cu_9a5218eb4cuda3std6ranges3__45__cpo5ssizeE)
_ZN34_INTERNAL_34934553_4_k_cu_9a5218eb4cuda3std6ranges3__45__cpo5ssizeE:
	.zero		1
	.type		_ZN34_INTERNAL_34934553_4_k_cu_9a5218eb6thrust24THRUST_300001_SM_1000_NS12placeholders2_8E,@object
	.size		_ZN34_INTERNAL_34934553_4_k_cu_9a5218eb6thrust24THRUST_300001_SM_1000_NS12placeholders2_8E,(_ZN34_INTERNAL_34934553_4_k_cu_9a5218eb4cuda3std3__45__cpo5crendE - _ZN34_INTERNAL_34934553_4_k_cu_9a5218eb6thrust24THRUST_300001_SM_1000_NS12placeholders2_8E)
_ZN34_INTERNAL_34934553_4_k_cu_9a5218eb6thrust24THRUST_300001_SM_1000_NS12placeholders2_8E:
	.zero		1
	.type		_ZN34_INTERNAL_34934553_4_k_cu_9a5218eb4cuda3std3__45__cpo5crendE,@object
	.size		_ZN34_INTERNAL_34934553_4_k_cu_9a5218eb4cuda3std3__45__cpo5crendE,(_ZN34_INTERNAL_34934553_4_k_cu_9a5218eb4cuda3std6ranges3__45__cpo4prevE - _ZN34_INTERNAL_34934553_4_k_cu_9a5218eb4cuda3std3__45__cpo5crendE)
_ZN34_INTERNAL_34934553_4_k_cu_9a5218eb4cuda3std3__45__cpo5crendE:
	.zero		1
	.type		_ZN34_INTERNAL_34934553_4_k_cu_9a5218eb4cuda3std6ranges3__45__cpo4prevE,@object
	.size		_ZN34_INTERNAL_34934553_4_k_cu_9a5218eb4cuda3std6ranges3__45__cpo4prevE,(_ZN34_INTERNAL_34934553_4_k_cu_9a5218eb4cuda3std6ranges3__45__cpo9iter_moveE - _ZN34_INTERNAL_34934553_4_k_cu_9a5218eb4cuda3std6ranges3__45__cpo4prevE)
_ZN34_INTERNAL_34934553_4_k_cu_9a5218eb4cuda3std6ranges3__45__cpo4prevE:
	.zero		1
	.type		_ZN34_INTERNAL_34934553_4_k_cu_9a5218eb4cuda3std6ranges3__45__cpo9iter_moveE,@object
	.size		_ZN34_INTERNAL_34934553_4_k_cu_9a5218eb4cuda3std6ranges3__45__cpo9iter_moveE,(_ZN34_INTERNAL_34934553_4_k_cu_9a5218eb6thrust24THRUST_300001_SM_1000_NS6system6detail10sequential3seqE - _ZN34_INTERNAL_34934553_4_k_cu_9a5218eb4cuda3std6ranges3__45__cpo9iter_moveE)
_ZN34_INTERNAL_34934553_4_k_cu_9a5218eb4cuda3std6ranges3__45__cpo9iter_moveE:
	.zero		1
	.type		_ZN34_INTERNAL_34934553_4_k_cu_9a5218eb6thrust24THRUST_300001_SM_1000_NS6system6detail10sequential3seqE,@object
	.size		_ZN34_INTERNAL_34934553_4_k_cu_9a5218eb6thrust24THRUST_300001_SM_1000_NS6system6detail10sequential3seqE,(.L_31 - _ZN34_INTERNAL_34934553_4_k_cu_9a5218eb6thrust24THRUST_300001_SM_1000_NS6system6detail10sequential3seqE)
_ZN34_INTERNAL_34934553_4_k_cu_9a5218eb6thrust24THRUST_300001_SM_1000_NS6system6detail10sequential3seqE:
	.zero		1
.L_31:


//--------------------- .nv.shared._ZN3cub18CUB_300001_SM_10006detail10radix_sort33DeviceRadixSortExclusiveSumKernelINS1_5radix10policy_hubIjjjE10Policy1000EjEEvPT0_ --------------------------
	.section	.nv.shared._ZN3cub18CUB_300001_SM_10006detail10radix_sort33DeviceRadixSortExclusiveSumKernelINS1_5radix10policy_hubIjjjE10Policy1000EjEEvPT0_,"aw",@nobits
	.sectionflags	@""
	.align	16
.nv.shared._ZN3cub18CUB_300001_SM_10006detail10radix_sort33DeviceRadixSortExclusiveSumKernelINS1_5radix10policy_hubIjjjE10Policy1000EjEEvPT0_:
	.zero		2208


//--------------------- .nv.shared._ZN3cub18CUB_300001_SM_10006detail10radix_sort30DeviceRadixSortHistogramKernelINS1_5radix10policy_hubIjjjE10Policy1000ELNS0_9SortOrderE0EjjNS1_21identity_decomposer_tEEEvPT2_PKT1_SA_iiT3_ --------------------------
	.section	.nv.shared._ZN3cub18CUB_300001_SM_10006detail10radix_sort30DeviceRadixSortHistogramKernelINS1_5radix10policy_hubIjjjE10Policy1000ELNS0_9SortOrderE0EjjNS1_21identity_decomposer_tEEEvPT2_PKT1_SA_iiT3_,"aw",@nobits
	.sectionflags	@""
	.align	4
.nv.shared._ZN3cub18CUB_300001_SM_10006detail10radix_sort30DeviceRadixSortHistogramKernelINS1_5radix10policy_hubIjjjE10Policy1000ELNS0_9SortOrderE0EjjNS1_21identity_decomposer_tEEEvPT2_PKT1_SA_iiT3_:
	.zero		5120


//--------------------- .nv.shared._ZN3cub18CUB_300001_SM_10006detail10radix_sort31DeviceRadixSortSingleTileKernelINS1_5radix10policy_hubIjjjE10Policy1000ELNS0_9SortOrderE0EjjjNS1_21identity_decomposer_tEEEvPKT1_PSA_PKT2_PSE_T3_iiT4_ --------------------------
	.section	.nv.shared._ZN3cub18CUB_300001_SM_10006detail10radix_sort31DeviceRadixSortSingleTileKernelINS1_5radix10policy_hubIjjjE10Policy1000ELNS0_9SortOrderE0EjjjNS1_21identity_decomposer_tEEEvPKT1_PSA_PKT2_PSE_T3_iiT4_,"aw",@nobits
	.sectionflags	@""
	.align	16
.nv.shared._ZN3cub18CUB_300001_SM_10006detail10radix_sort31DeviceRadixSortSingleTileKernelINS1_5radix10policy_hubIjjjE10Policy1000ELNS0_9SortOrderE0EjjjNS1_21identity_decomposer_tEEEvPKT1_PSA_PKT2_PSE_T3_iiT4_:
	.zero		34880


//--------------------- .nv.shared._ZN3cub18CUB_300001_SM_10006detail6select23DeviceSelectSweepKernelINS2_10policy_hubIjbiLb0ELNS0_10SelectImplE1EE10Policy1000EPjPbS8_S8_NS0_13ScanTileStateIiLb1EEENS0_8NullTypeESC_iNS2_19streaming_context_tIlLb1EEELS5_1EEEvT0_T1_T2_T3_T4_T5_T6_T7_iT8_NS1_7vsmem_tE --------------------------
	.section	.nv.shared._ZN3cub18CUB_300001_SM_10006detail6select23DeviceSelectSweepKernelINS2_10policy_hubIjbiLb0ELNS0_10SelectImplE1EE10Policy1000EPjPbS8_S8_NS0_13ScanTileStateIiLb1EEENS0_8NullTypeESC_iNS2_19streaming_context_tIlLb1EEELS5_1EEEvT0_T1_T2_T3_T4_T5_T6_T7_iT8_NS1_7vsmem_tE,"aw",@nobits
	.sectionflags	@""
	.align	16
.nv.shared._ZN3cub18CUB_300001_SM_10006detail6select23DeviceSelectSweepKernelINS2_10policy_hubIjbiLb0ELNS0_10SelectImplE1EE10Policy1000EPjPbS8_S8_NS0_13ScanTileStateIiLb1EEENS0_8NullTypeESC_iNS2_19streaming_context_tIlLb1EEELS5_1EEEvT0_T1_T2_T3_T4_T5_T6_T7_iT8_NS1_7vsmem_tE:
	.zero		22528


//--------------------- .nv.constant0._ZN3cub18CUB_300001_SM_10006detail10radix_sort29DeviceRadixSortOnesweepKernelINS1_5radix10policy_hubIjjjE10Policy1000ELNS0_9SortOrderE0EjjjiiNS1_21identity_decomposer_tEEEvPT5_SB_PT3_PKSC_PT1_PKSG_PT2_PKSK_T4_iiT6_ --------------------------
	.section	.nv.constant0._ZN3cub18CUB_300001_SM_10006detail10radix_sort29DeviceRadixSortOnesweepKernelINS1_5radix10policy_hubIjjjE10Policy1000ELNS0_9SortOrderE0EjjjiiNS1_21identity_decomposer_tEEEvPT5_SB_PT3_PKSC_PT1_PKSG_PT2_PKSK_T4_iiT6_,"a",@progbits
	.sectionflags	@""
	.align	4
.nv.constant0._ZN3cub18CUB_300001_SM_10006detail10radix_sort29DeviceRadixSortOnesweepKernelINS1_5radix10policy_hubIjjjE10Policy1000ELNS0_9SortOrderE0EjjjiiNS1_21identity_decomposer_tEEEvPT5_SB_PT3_PKSC_PT1_PKSG_PT2_PKSK_T4_iiT6_:
	.zero		973


//--------------------- .nv.constant0._ZN3cub18CUB_300001_SM_10006detail10radix_sort33DeviceRadixSortExclusiveSumKernelINS1_5radix10policy_hubIjjjE10Policy1000EjEEvPT0_ --------------------------
	.section	.nv.constant0._ZN3cub18CUB_300001_SM_10006detail10radix_sort33DeviceRadixSortExclusiveSumKernelINS1_5radix10policy_hubIjjjE10Policy1000EjEEvPT0_,"a",@progbits
	.sectionflags	@""
	.align	4
.nv.constant0._ZN3cub18CUB_300001_SM_10006detail10radix_sort33DeviceRadixSortExclusiveSumKernelINS1_5radix10policy_hubIjjjE10Policy1000EjEEvPT0_:
	.zero		904


//--------------------- .nv.constant0._ZN3cub18CUB_300001_SM_10006detail10radix_sort30DeviceRadixSortHistogramKernelINS1_5radix10policy_hubIjjjE10Policy1000ELNS0_9SortOrderE0EjjNS1_21identity_decomposer_tEEEvPT2_PKT1_SA_iiT3_ --------------------------
	.section	.nv.constant0._ZN3cub18CUB_300001_SM_10006detail10radix_sort30DeviceRadixSortHistogramKernelINS1_5radix10policy_hubIjjjE10Policy1000ELNS0_9SortOrderE0EjjNS1_21identity_decomposer_tEEEvPT2_PKT1_SA_iiT3_,"a",@progbits
	.sectionflags	@""
	.align	4
.nv.constant0._ZN3cub18CUB_300001_SM_10006detail10radix_sort30DeviceRadixSortHistogramKernelINS1_5radix10policy_hubIjjjE10Policy1000ELNS0_9SortOrderE0EjjNS1_21identity_decomposer_tEEEvPT2_PKT1_SA_iiT3_:
	.zero		925


//--------------------- .nv.constant0._ZN3cub18CUB_300001_SM_10006detail10radix_sort31DeviceRadixSortSingleTileKernelINS1_5radix10policy_hubIjjjE10Policy1000ELNS0_9SortOrderE0EjjjNS1_21identity_decomposer_tEEEvPKT1_PSA_PKT2_PSE_T3_iiT4_ --------------------------
	.section	.nv.constant0._ZN3cub18CUB_300001_SM_10006detail10radix_sort31DeviceRadixSortSingleTileKernelINS1_5radix10policy_hubIjjjE10Policy1000ELNS0_9SortOrderE0EjjjNS1_21identity_decomposer_tEEEvPKT1_PSA_PKT2_PSE_T3_iiT4_,"a",@progbits
	.sectionflags	@""
	.align	4
.nv.constant0._ZN3cub18CUB_300001_SM_10006detail10radix_sort31DeviceRadixSortSingleTileKernelINS1_5radix10policy_hubIjjjE10Policy1000ELNS0_9SortOrderE0EjjjNS1_21identity_decomposer_tEEEvPKT1_PSA_PKT2_PSE_T3_iiT4_:
	.zero		941


//--------------------- .nv.constant0._ZN3cub18CUB_300001_SM_10006detail6select23DeviceSelectSweepKernelINS2_10policy_hubIjbiLb0ELNS0_10SelectImplE1EE10Policy1000EPjPbS8_S8_NS0_13ScanTileStateIiLb1EEENS0_8NullTypeESC_iNS2_19streaming_context_tIlLb1EEELS5_1EEEvT0_T1_T2_T3_T4_T5_T6_T7_iT8_NS1_7vsmem_tE --------------------------
	.section	.nv.constant0._ZN3cub18CUB_300001_SM_10006detail6select23DeviceSelectSweepKernelINS2_10policy_hubIjbiLb0ELNS0_10SelectImplE1EE10Policy1000EPjPbS8_S8_NS0_13ScanTileStateIiLb1EEENS0_8NullTypeESC_iNS2_19streaming_context_tIlLb1EEELS5_1EEEvT0_T1_T2_T3_T4_T5_T6_T7_iT8_NS1_7vsmem_tE,"a",@progbits
	.sectionflags	@""
	.align	4
.nv.constant0._ZN3cub18CUB_300001_SM_10006detail6select23DeviceSelectSweepKernelINS2_10policy_hubIjbiLb0ELNS0_10SelectImplE1EE10Policy1000EPjPbS8_S8_NS0_13ScanTileStateIiLb1EEENS0_8NullTypeESC_iNS2_19streaming_context_tIlLb1EEELS5_1EEEvT0_T1_T2_T3_T4_T5_T6_T7_iT8_NS1_7vsmem_tE:
	.zero		1000


//--------------------- .nv.constant0._ZN3cub18CUB_300001_SM_10006detail4scan23DeviceCompactInitKernelINS0_13ScanTileStateIiLb1EEEPjEEvT_iT0_ --------------------------
	.section	.nv.constant0._ZN3cub18CUB_300001_SM_10006detail4scan23DeviceCompactInitKernelINS0_13ScanTileStateIiLb1EEEPjEEvT_iT0_,"a",@progbits
	.sectionflags	@""
	.align	4
.nv.constant0._ZN3cub18CUB_300001_SM_10006detail4scan23DeviceCompactInitKernelINS0_13ScanTileStateIiLb1EEEPjEEvT_iT0_:
	.zero		920


//--------------------- .nv.constant0._ZN3cub18CUB_300001_SM_10006detail8for_each13static_kernelINS2_12policy_hub_t12policy_500_tEmN6thrust24THRUST_300001_SM_1000_NS8cuda_cub20__uninitialized_fill7functorINS7_10device_ptrIbEEbEEEEvT0_T1_ --------------------------
	.section	.nv.constant0._ZN3cub18CUB_300001_SM_10006detail8for_each13static_kernelINS2_12policy_hub_t12policy_500_tEmN6thrust24THRUST_300001_SM_1000_NS8cuda_cub20__uninitialized_fill7functorINS7_10device_ptrIbEEbEEEEvT0_T1_,"a",@progbits
	.sectionflags	@""
	.align	4
.nv.constant0._ZN3cub18CUB_300001_SM_10006detail8for_each13static_kernelINS2_12policy_hub_t12policy_500_tEmN6thrust24THRUST_300001_SM_1000_NS8cuda_cub20__uninitialized_fill7functorINS7_10device_ptrIbEEbEEEEvT0_T1_:
	.zero		920


//--------------------- .nv.constant0._ZN3cub18CUB_300001_SM_10006detail8for_each13static_kernelINS2_12policy_hub_t12policy_500_tEmN6thrust24THRUST_300001_SM_1000_NS8cuda_cub20__uninitialized_fill7functorINS7_10device_ptrIjEEjEEEEvT0_T1_ --------------------------
	.section	.nv.constant0._ZN3cub18CUB_300001_SM_10006detail8for_each13static_kernelINS2_12policy_hub_t12policy_500_tEmN6thrust24THRUST_300001_SM_1000_NS8cuda_cub20__uninitialized_fill7functorINS7_10device_ptrIjEEjEEEEvT0_T1_,"a",@progbits
	.sectionflags	@""
	.align	4
.nv.constant0._ZN3cub18CUB_300001_SM_10006detail8for_each13static_kernelINS2_12policy_hub_t12policy_500_tEmN6thrust24THRUST_300001_SM_1000_NS8cuda_cub20__uninitialized_fill7functorINS7_10device_ptrIjEEjEEEEvT0_T1_:
	.zero		920


//--------------------- .nv.constant0._ZN3cub18CUB_300001_SM_10006detail11EmptyKernelIvEEvv --------------------------
	.section	.nv.constant0._ZN3cub18CUB_300001_SM_10006detail11EmptyKernelIvEEvv,"a",@progbits
	.sectionflags	@""
	.align	4
.nv.constant0._ZN3cub18CUB_300001_SM_10006detail11EmptyKernelIvEEvv:
	.zero		896


//--------------------- .nv.constant0._Z17interleave_kernelPKjS0_Pji --------------------------
	.section	.nv.constant0._Z17interleave_kernelPKjS0_Pji,"a",@progbits
	.sectionflags	@""
	.align	4
.nv.constant0._Z17interleave_kernelPKjS0_Pji:
	.zero		924


//--------------------- .nv.constant0._Z17mark_unique_edgesPKjS0_Pbm --------------------------
	.section	.nv.constant0._Z17mark_unique_edgesPKjS0_Pbm,"a",@progbits
	.sectionflags	@""
	.align	4
.nv.constant0._Z17mark_unique_edgesPKjS0_Pbm:
	.zero		928


//--------------------- SYMBOLS --------------------------

	.type		.nv.reservedSmem.offset0,@object
	.size		.nv.reservedSmem.offset0,0x4
	.type		.nv.reservedSmem.cap,@object
	.size		.nv.reservedSmem.cap,0x4
